def matmul_kernel(
    a_ptr,
    b_ptr,
    c_ptr,
    M,
    N,
    K,
    stride_am,
    stride_ak,
    stride_bk,
    stride_bn,
    stride_cm,
    stride_cn,
    BLOCK_M: tl.constexpr,
    BLOCK_N: tl.constexpr,
    BLOCK_K: tl.constexpr,
    GROUP_M: tl.constexpr,
):
    pid = tl.program_id(axis=0)
    num_pid_m = tl.cdiv(M, BLOCK_M)
    num_pid_n = tl.cdiv(N, BLOCK_N)
    num_pid_in_group = GROUP_M * num_pid_n
    group_id = pid // num_pid_in_group
    first_pid_m = group_id * GROUP_M
    group_size_m = min(num_pid_m - first_pid_m, GROUP_M)
    pid_m = first_pid_m + ((pid % num_pid_in_group) % group_size_m)
    pid_n = (pid % num_pid_in_group) // group_size_m

    offs_am = (pid_m * BLOCK_M + tl.arange(0, BLOCK_M)) % M
    offs_bn = (pid_n * BLOCK_N + tl.arange(0, BLOCK_N)) % N
    offs_k = tl.arange(0, BLOCK_K)
    a_ptrs = a_ptr + offs_am[:, None] * stride_am + offs_k[None, :] * stride_ak
    b_ptrs = b_ptr + offs_k[:, None] * stride_bk + offs_bn[None, :] * stride_bn

    acc = tl.zeros((BLOCK_M, BLOCK_N), dtype=tl.float32)
    for kk in range(0, tl.cdiv(K, BLOCK_K)):
        a = tl.load(a_ptrs, mask=offs_k[None, :] < K - kk * BLOCK_K, other=0.0)
        b = tl.load(b_ptrs, mask=offs_k[:, None] < K - kk * BLOCK_K, other=0.0)
        acc = tl.dot(a, b, acc)
        a_ptrs += BLOCK_K * stride_ak
        b_ptrs += BLOCK_K * stride_bk

    c = acc.to(c_ptr.dtype.element_ty)
    offs_cm = pid_m * BLOCK_M + tl.arange(0, BLOCK_M)
    offs_cn = pid_n * BLOCK_N + tl.arange(0, BLOCK_N)
    c_ptrs = c_ptr + offs_cm[:, None] * stride_cm + offs_cn[None, :] * stride_cn
    mask = (offs_cm[:, None] < M) & (offs_cn[None, :] < N)
    tl.store(c_ptrs, c, mask=mask)

# config = {"BLOCK_K": 64, "BLOCK_M": 256, "BLOCK_N": 256, "GROUP_M": 4, "arch": "sm_80", "dtype": "fp16", "num_ctas": 1, "num_stages": 3, "num_warps": 4}
# arch = sm_80


// ===== COMPILED SASS (sm_80) =====

	.target	sm_80

	.elftype	@"ET_EXEC"


//--------------------- .note.nv.tkinfo           --------------------------
	.section	.note.nv.tkinfo,"",@"SHT_NOTE"
	.sectionflags	@"SHF_NOTE_NV_TKINFO"
	.tkinfo
        /*0018*/ 	.word	0x00000002
        /*0030*/ 	.string	""
        /*0030*/ 	.string	"ptxas"
        /*0030*/ 	.string	"Cuda compilation tools, release 13.0, V13.0.88"
        /*0030*/ 	.string	"Build cuda_13.0.r13.0/compiler.36424714_0"
        /*0030*/ 	.string	"-v  -suppress-debug-info  -lineinfo  -arch sm_80 "



//--------------------- .note.nv.cuinfo           --------------------------
	.section	.note.nv.cuinfo,"",@"SHT_NOTE"
	.sectionflags	@"SHF_NOTE_NV_CUINFO"
        /*0018*/ 	.short	0x0002
        /*001a*/ 	.short	0x0050
        /*001c*/ 	.short	0x0082
	.zero		2


//--------------------- .nv.info                  --------------------------
	.section	.nv.info,"",@"SHT_CUDA_INFO"
	.align	4


	//----- nvinfo : EIATTR_REGCOUNT
	.align		4
        /*0000*/ 	.byte	0x04, 0x2f
        /*0002*/ 	.short	(.L_1 - .L_0)
	.align		4
.L_0:
        /*0004*/ 	.word	index@(matmul_kernel)
        /*0008*/ 	.word	0x00000020


	//----- nvinfo : EIATTR_FRAME_SIZE
	.align		4
.L_1:
        /*000c*/ 	.byte	0x04, 0x11
        /*000e*/ 	.short	(.L_3 - .L_2)
	.align		4
.L_2:
        /*0010*/ 	.word	index@(matmul_kernel)
        /*0014*/ 	.word	0x00003d10


	//----- nvinfo : EIATTR_MIN_STACK_SIZE
	.align		4
.L_3:
        /*0018*/ 	.byte	0x04, 0x12
        /*001a*/ 	.short	(.L_5 - .L_4)
	.align		4
.L_4:
        /*001c*/ 	.word	index@(matmul_kernel)
        /*0020*/ 	.word	0x00003d10
.L_5:


//--------------------- .nv.info.matmul_kernel    --------------------------
	.section	.nv.info.matmul_kernel,"",@"SHT_CUDA_INFO"
	.sectionflags	@""
	.align	4


	//----- nvinfo : EIATTR_CUDA_API_VERSION
	.align		4
        /*0000*/ 	.byte	0x04, 0x37
        /*0002*/ 	.short	(.L_7 - .L_6)
.L_6:
        /*0004*/ 	.word	0x00000082


	//----- nvinfo : EIATTR_SW2861232_WAR
	.align		4
.L_7:
        /*0008*/ 	.byte	0x01, 0x35
	.zero		2


	//----- nvinfo : EIATTR_PARAM_CBANK
	.align		4
        /*000c*/ 	.byte	0x04, 0x0a
        /*000e*/ 	.short	(.L_9 - .L_8)
	.align		4
.L_8:
        /*0010*/ 	.word	index@(.nv.constant0.matmul_kernel)
        /*0014*/ 	.short	0x0160
        /*0016*/ 	.short	0x0050


	//----- nvinfo : EIATTR_CBANK_PARAM_SIZE
	.align		4
.L_9:
        /*0018*/ 	.byte	0x03, 0x19
        /*001a*/ 	.short	0x0050


	//----- nvinfo : EIATTR_KPARAM_INFO
	.align		4
        /*001c*/ 	.byte	0x04, 0x17
        /*001e*/ 	.short	(.L_11 - .L_10)
.L_10:
        /*0020*/ 	.word	0x00000000
        /*0024*/ 	.short	0x000d
        /*0026*/ 	.short	0x0048
        /*0028*/ 	.byte	0x00, 0xf4, 0x21, 0x00


	//----- nvinfo : EIATTR_KPARAM_INFO
	.align		4
.L_11:
        /*002c*/ 	.byte	0x04, 0x17
        /*002e*/ 	.short	(.L_13 - .L_12)
.L_12:
        /*0030*/ 	.word	0x00000000
        /*0034*/ 	.short	0x000c
        /*0036*/ 	.short	0x0040
        /*0038*/ 	.byte	0x00, 0xf4, 0x21, 0x00


	//----- nvinfo : EIATTR_KPARAM_INFO
	.align		4
.L_13:
        /*003c*/ 	.byte	0x04, 0x17
        /*003e*/ 	.short	(.L_15 - .L_14)
.L_14:
        /*0040*/ 	.word	0x00000000
        /*0044*/ 	.short	0x000b
        /*0046*/ 	.short	0x0038
        /*0048*/ 	.byte	0x00, 0xf0, 0x11, 0x00


	//----- nvinfo : EIATTR_KPARAM_INFO
	.align		4
.L_15:
        /*004c*/ 	.byte	0x04, 0x17
        /*004e*/ 	.short	(.L_17 - .L_16)
.L_16:
        /*0050*/ 	.word	0x00000000
        /*0054*/ 	.short	0x000a
        /*0056*/ 	.short	0x0034
        /*0058*/ 	.byte	0x00, 0xf0, 0x11, 0x00


	//----- nvinfo : EIATTR_KPARAM_INFO
	.align		4
.L_17:
        /*005c*/ 	.byte	0x04, 0x17
        /*005e*/ 	.short	(.L_19 - .L_18)
.L_18:
        /*0060*/ 	.word	0x00000000
        /*0064*/ 	.short	0x0009
        /*0066*/ 	.short	0x0030
        /*0068*/ 	.byte	0x00, 0xf0, 0x11, 0x00


	//----- nvinfo : EIATTR_KPARAM_INFO
	.align		4
.L_19:
        /*006c*/ 	.byte	0x04, 0x17
        /*006e*/ 	.short	(.L_21 - .L_20)
.L_20:
        /*0070*/ 	.word	0x00000000
        /*0074*/ 	.short	0x0008
        /*0076*/ 	.short	0x002c
        /*0078*/ 	.byte	0x00, 0xf0, 0x11, 0x00


	//----- nvinfo : EIATTR_KPARAM_INFO
	.align		4
.L_21:
        /*007c*/ 	.byte	0x04, 0x17
        /*007e*/ 	.short	(.L_23 - .L_22)
.L_22:
        /*0080*/ 	.word	0x00000000
        /*0084*/ 	.short	0x0007
        /*0086*/ 	.short	0x0028
        /*0088*/ 	.byte	0x00, 0xf0, 0x11, 0x00


	//----- nvinfo : EIATTR_KPARAM_INFO
	.align		4
.L_23:
        /*008c*/ 	.byte	0x04, 0x17
        /*008e*/ 	.short	(.L_25 - .L_24)
.L_24:
        /*0090*/ 	.word	0x00000000
        /*0094*/ 	.short	0x0006
        /*0096*/ 	.short	0x0024
        /*0098*/ 	.byte	0x00, 0xf0, 0x11, 0x00


	//----- nvinfo : EIATTR_KPARAM_INFO
	.align		4
.L_25:
        /*009c*/ 	.byte	0x04, 0x17
        /*009e*/ 	.short	(.L_27 - .L_26)
.L_26:
        /*00a0*/ 	.word	0x00000000
        /*00a4*/ 	.short	0x0005
        /*00a6*/ 	.short	0x0020
        /*00a8*/ 	.byte	0x00, 0xf0, 0x11, 0x00


	//----- nvinfo : EIATTR_KPARAM_INFO
	.align		4
.L_27:
        /*00ac*/ 	.byte	0x04, 0x17
        /*00ae*/ 	.short	(.L_29 - .L_28)
.L_28:
        /*00b0*/ 	.word	0x00000000
        /*00b4*/ 	.short	0x0004
        /*00b6*/ 	.short	0x001c
        /*00b8*/ 	.byte	0x00, 0xf0, 0x11, 0x00


	//----- nvinfo : EIATTR_KPARAM_INFO
	.align		4
.L_29:
        /*00bc*/ 	.byte	0x04, 0x17
        /*00be*/ 	.short	(.L_31 - .L_30)
.L_30:
        /*00c0*/ 	.word	0x00000000
        /*00c4*/ 	.short	0x0003
        /*00c6*/ 	.short	0x0018
        /*00c8*/ 	.byte	0x00, 0xf0, 0x11, 0x00


	//----- nvinfo : EIATTR_KPARAM_INFO
	.align		4
.L_31:
        /*00cc*/ 	.byte	0x04, 0x17
        /*00ce*/ 	.short	(.L_33 - .L_32)
.L_32:
        /*00d0*/ 	.word	0x00000000
        /*00d4*/ 	.short	0x0002
        /*00d6*/ 	.short	0x0010
        /*00d8*/ 	.byte	0x00, 0xf4, 0x21, 0x00


	//----- nvinfo : EIATTR_KPARAM_INFO
	.align		4
.L_33:
        /*00dc*/ 	.byte	0x04, 0x17
        /*00de*/ 	.short	(.L_35 - .L_34)
.L_34:
        /*00e0*/ 	.word	0x00000000
        /*00e4*/ 	.short	0x0001
        /*00e6*/ 	.short	0x0008
        /*00e8*/ 	.byte	0x00, 0xf4, 0x21, 0x00


	//----- nvinfo : EIATTR_KPARAM_INFO
	.align		4
.L_35:
        /*00ec*/ 	.byte	0x04, 0x17
        /*00ee*/ 	.short	(.L_37 - .L_36)
.L_36:
        /*00f0*/ 	.word	0x00000000
        /*00f4*/ 	.short	0x0000
        /*00f6*/ 	.short	0x0000
        /*00f8*/ 	.byte	0x00, 0xf4, 0x21, 0x00


	//----- nvinfo : EIATTR_MAXREG_COUNT
	.align		4
.L_37:
        /*00fc*/ 	.byte	0x03, 0x1b
        /*00fe*/ 	.short	0x00ff


	//----- nvinfo : EIATTR_NUM_BARRIERS
	.align		4
        /*0100*/ 	.byte	0x02, 0x4c
        /*0102*/ 	.byte	0x01
	.zero		1


	//----- nvinfo : EIATTR_ANNOTATIONS
	.align		4
        /*0104*/ 	.byte	0x04, 0x55
        /*0106*/ 	.short	(.L_39 - .L_38)


	//   ....[0]....
.L_38:
        /*0108*/ 	.word	0x00000001
        /*010c*/ 	.byte	0x10, 0x05, 0x00, 0x00, 0x01, 0x00, 0x00, 0x00, 0x20, 0x05, 0x00, 0x00, 0x01, 0x00, 0x00, 0x00
        /* <DEDUP_REMOVED lines=1903> */
        /*780c*/ 	.byte	0xc0, 0xf7, 0x01, 0x00, 0x01, 0x00, 0x00, 0x00, 0xd0, 0xf7, 0x01, 0x00


	//----- nvinfo : EIATTR_MERCURY_ISA_VERSION
	.align		4
.L_39:
        /*7818*/ 	.byte	0x03, 0x5f
        /*781a*/ 	.short	0x0000


	//----- nvinfo : EIATTR_EXIT_INSTR_OFFSETS
	.align		4
        /*781c*/ 	.byte	0x04, 0x1c
        /*781e*/ 	.short	(.L_41 - .L_40)


	//   ....[0]....
.L_40:
        /*7820*/ 	.word	0x000545c0


	//   ....[1]....
        /*7824*/ 	.word	0x000545f0


	//----- nvinfo : EIATTR_REQNTID
	.align		4
.L_41:
        /*7828*/ 	.byte	0x04, 0x10
        /*782a*/ 	.short	(.L_43 - .L_42)
.L_42:
        /*782c*/ 	.word	0x00000080
        /*7830*/ 	.word	0x00000001
        /*7834*/ 	.word	0x00000001
.L_43:


//--------------------- .nv.callgraph             --------------------------
	.section	.nv.callgraph,"",@"SHT_CUDA_CALLGRAPH"
	.align	4
	.sectionentsize	8
	.align		4
        /*0000*/ 	.word	0x00000000
	.align		4
        /*0004*/ 	.word	0xffffffff
	.align		4
        /*0008*/ 	.word	0x00000000
	.align		4
        /*000c*/ 	.word	0xfffffffe
	.align		4
        /*0010*/ 	.word	0x00000000
	.align		4
        /*0014*/ 	.word	0xfffffffd
	.align		4
        /*0018*/ 	.word	0x00000000
	.align		4
        /*001c*/ 	.word	0xfffffffc


//--------------------- .nv.rel.action            --------------------------
	.section	.nv.rel.action,"",@"SHT_CUDA_RELOCINFO"
	.align	8
	.sectionentsize	8
        /*0000*/ 	.byte	0x73, 0x00, 0x00, 0x00, 0x00, 0x00, 0x00, 0x00, 0x00, 0x00, 0x00, 0x11, 0x25, 0x00, 0x05, 0x36


//--------------------- .nv.constant0.matmul_kernel --------------------------
	.section	.nv.constant0.matmul_kernel,"a",@progbits
	.sectionflags	@""
	.align	4
.nv.constant0.matmul_kernel:
	.zero		432


//--------------------- .text.matmul_kernel       --------------------------
	.section	.text.matmul_kernel,"ax",@progbits
	.sectioninfo	@"SHI_REGISTERS=32"
	.align	128
        .global         matmul_kernel
        .type           matmul_kernel,@function
        .size           matmul_kernel,(.L_x_5 - matmul_kernel)
        .other          matmul_kernel,@"STO_CUDA_ENTRY STV_DEFAULT"
matmul_kernel:
.text.matmul_kernel:
[----:B------:R-:W-:-:S03]  /*0000*/  IMAD.MOV.U32 R1, RZ, RZ, c[0x0][0x28] ;  /* 0x00000a00ff017624 */ /* 0x000fc600078e00ff */
[----:B------:R-:W-:Y:S01]  /*0010*/  IMAD.MOV.U32 R6, RZ, RZ, 0xff ;  /* 0x000000ffff067424 */ /* 0x000fe200078e00ff */
[----:B------:R-:W0:Y:S01]  /*0020*/  S2R R12, SR_TID.X ;  /* 0x00000000000c7919 */ /* 0x000e220000002100 */
[----:B------:R-:W-:Y:S01]  /*0030*/  IADD3 R1, R1, -0x3d10, RZ ;  /* 0xffffc2f001017810 */ /* 0x000fe20007ffe0ff */
[----:B------:R-:W-:Y:S02]  /*0040*/  ULDC.64 UR6, c[0x0][0x118] ;  /* 0x0000460000067ab9 */ /* 0x000fe40000000a00 */
[----:B------:R-:W-:-:S04]  /*0050*/  IADD3 R0, R6, c[0x0][0x17c], RZ ;  /* 0x00005f0006007a10 */ /* 0x000fc80007ffe0ff */
[----:B------:R-:W-:-:S04]  /*0060*/  SHF.R.S32.HI R3, RZ, 0x1f, R0 ;  /* 0x0000001fff037819 */ /* 0x000fc80000011400 */
[----:B------:R-:W-:-:S04]  /*0070*/  LEA.HI R3, R3, R0, RZ, 0x8 ;  /* 0x0000000003037211 */ /* 0x000fc800078f40ff */
[----:B------:R-:W-:Y:S02]  /*0080*/  SHF.R.S32.HI R0, RZ, 0x8, R3 ;  /* 0x00000008ff007819 */ /* 0x000fe40000011403 */
[----:B------:R-:W1:Y:S03]  /*0090*/  S2R R3, SR_CTAID.X ;  /* 0x0000000000037919 */ /* 0x000e660000002500 */
[----:B------:R-:W-:Y:S01]  /*00a0*/  IMAD.SHL.U32 R0, R0, 0x4, RZ ;  /* 0x0000000400007824 */ /* 0x000fe200078e00ff */
[----:B0-----:R-:W-:-:S04]  /*00b0*/  LOP3.LUT R14, R12, 0x7f, RZ, 0xc0, !PT ;  /* 0x0000007f0c0e7812 */ /* 0x001fc800078ec0ff */
[-C--:B------:R-:W-:Y:S02]  /*00c0*/  IABS R7, R0.reuse ;  /* 0x0000000000077213 */ /* 0x080fe40000000000 */
[----:B------:R-:W-:Y:S02]  /*00d0*/  IABS R11, R0 ;  /* 0x00000000000b7213 */ /* 0x000fe40000000000 */
[----:B------:R-:W0:Y:S01]  /*00e0*/  I2F.RP R2, R7 ;  /* 0x0000000700027306 */ /* 0x000e220000209400 */
[----:B-1----:R-:W-:-:S07]  /*00f0*/  IABS R10, R3 ;  /* 0x00000003000a7213 */ /* 0x002fce0000000000 */
[----:B0-----:R-:W0:Y:S02]  /*0100*/  MUFU.RCP R2, R2 ;  /* 0x0000000200027308 */ /* 0x001e240000001000 */
[----:B0-----:R-:W-:Y:S01]  /*0110*/  IADD3 R4, R2, 0xffffffe, RZ ;  /* 0x0ffffffe02047810 */ /* 0x001fe20007ffe0ff */
[----:B------:R-:W-:-:S05]  /*0120*/  IMAD.MOV R2, RZ, RZ, -R11 ;  /* 0x000000ffff027224 */ /* 0x000fca00078e0a0b */
[----:B------:R0:W1:Y:S02]  /*0130*/  F2I.FTZ.U32.TRUNC.NTZ R5, R4 ;  /* 0x0000000400057305 */ /* 0x000064000021f000 */
[----:B0-----:R-:W-:Y:S02]  /*0140*/  IMAD.MOV.U32 R4, RZ, RZ, RZ ;  /* 0x000000ffff047224 */ /* 0x001fe400078e00ff */
[----:B-1----:R-:W-:-:S04]  /*0150*/  IMAD.MOV R8, RZ, RZ, -R5 ;  /* 0x000000ffff087224 */ /* 0x002fc800078e0a05 */
[----:B------:R-:W-:Y:S02]  /*0160*/  IMAD R9, R8, R7, RZ ;  /* 0x0000000708097224 */ /* 0x000fe400078e02ff */
[----:B------:R-:W-:Y:S02]  /*0170*/  IMAD.MOV.U32 R8, RZ, RZ, R10 ;  /* 0x000000ffff087224 */ /* 0x000fe400078e000a */
[----:B------:R-:W-:-:S06]  /*0180*/  IMAD.HI.U32 R5, R5, R9, R4 ;  /* 0x0000000905057227 */ /* 0x000fcc00078e0004 */
[----:B------:R-:W-:-:S04]  /*0190*/  IMAD.HI.U32 R5, R5, R8, RZ ;  /* 0x0000000805057227 */ /* 0x000fc800078e00ff */
[----:B------:R-:W-:-:S05]  /*01a0*/  IMAD R2, R5, R2, R8 ;  /* 0x0000000205027224 */ /* 0x000fca00078e0208 */
[----:B------:R-:W-:-:S13]  /*01b0*/  ISETP.GT.U32.AND P1, PT, R7, R2, PT ;  /* 0x000000020700720c */ /* 0x000fda0003f24070 */
[----:B------:R-:W-:Y:S01]  /*01c0*/  @!P1 IMAD.IADD R2, R2, 0x1, -R7 ;  /* 0x0000000102029824 */ /* 0x000fe200078e0a07 */
[----:B------:R-:W-:Y:S02]  /*01d0*/  @!P1 IADD3 R5, R5, 0x1, RZ ;  /* 0x0000000105059810 */ /* 0x000fe40007ffe0ff */
[----:B------:R-:W-:Y:S02]  /*01e0*/  ISETP.NE.AND P1, PT, R0, RZ, PT ;  /* 0x000000ff0000720c */ /* 0x000fe40003f25270 */
[----:B------:R-:W-:Y:S02]  /*01f0*/  ISETP.GE.U32.AND P0, PT, R2, R7, PT ;  /* 0x000000070200720c */ /* 0x000fe40003f06070 */
[----:B------:R-:W-:-:S04]  /*0200*/  LOP3.LUT R2, R3, R0, RZ, 0x3c, !PT ;  /* 0x0000000003027212 */ /* 0x000fc800078e3cff */
[----:B------:R-:W-:Y:S02]  /*0210*/  ISETP.GE.AND P2, PT, R2, RZ, PT ;  /* 0x000000ff0200720c */ /* 0x000fe40003f46270 */
[----:B------:R-:W-:-:S05]  /*0220*/  IADD3 R2, R6, c[0x0][0x178], RZ ;  /* 0x00005e0006027a10 */ /* 0x000fca0007ffe0ff */
[----:B------:R-:W-:-:S05]  /*0230*/  @P0 IADD3 R5, R5, 0x1, RZ ;  /* 0x0000000105050810 */ /* 0x000fca0007ffe0ff */
[----:B------:R-:W-:Y:S01]  /*0240*/  IMAD.MOV.U32 R4, RZ, RZ, R5 ;  /* 0x000000ffff047224 */ /* 0x000fe200078e0005 */
[----:B------:R-:W-:-:S03]  /*0250*/  SHF.R.S32.HI R5, RZ, 0x1f, R2 ;  /* 0x0000001fff057819 */ /* 0x000fc60000011402 */
[----:B------:R-:W-:Y:S01]  /*0260*/  @!P2 IMAD.MOV R4, RZ, RZ, -R4 ;  /* 0x000000ffff04a224 */ /* 0x000fe200078e0a04 */
[----:B------:R-:W-:Y:S02]  /*0270*/  @!P1 LOP3.LUT R4, RZ, R0, RZ, 0x33, !PT ;  /* 0x00000000ff049212 */ /* 0x000fe400078e33ff */
[----:B------:R-:W-:-:S03]  /*0280*/  LEA.HI R5, R5, R2, RZ, 0x8 ;  /* 0x0000000205057211 */ /* 0x000fc600078f40ff */
[----:B------:R-:W-:Y:S02]  /*0290*/  IMAD.SHL.U32 R2, R4, 0x4, RZ ;  /* 0x0000000404027824 */ /* 0x000fe400078e00ff */
[----:B------:R-:W-:-:S03]  /*02a0*/  IMAD.MOV R4, RZ, RZ, -R4 ;  /* 0x000000ffff047224 */ /* 0x000fc600078e0a04 */
[----:B------:R-:W-:Y:S01]  /*02b0*/  LEA.HI.SX32 R5, R5, -R2, 0x18 ;  /* 0x8000000205057211 */ /* 0x000fe200078fc2ff */
[----:B------:R-:W-:Y:S02]  /*02c0*/  IMAD R13, R0, R4, R3 ;  /* 0x00000004000d7224 */ /* 0x000fe400078e0203 */
[----:B------:R-:W-:Y:S01]  /*02d0*/  IMAD.MOV.U32 R4, RZ, RZ, RZ ;  /* 0x000000ffff047224 */ /* 0x000fe200078e00ff */
[----:B------:R-:W-:Y:S02]  /*02e0*/  IMNMX R6, R5, 0x4, PT ;  /* 0x0000000405067817 */ /* 0x000fe40003800200 */
[----:B------:R-:W-:Y:S02]  /*02f0*/  IABS R11, R13 ;  /* 0x0000000d000b7213 */ /* 0x000fe40000000000 */
[----:B------:R-:W-:-:S04]  /*0300*/  IABS R9, R6 ;  /* 0x0000000600097213 */ /* 0x000fc80000000000 */
[----:B------:R-:W0:Y:S08]  /*0310*/  I2F.RP R7, R9 ;  /* 0x0000000900077306 */ /* 0x000e300000209400 */
[----:B0-----:R-:W0:Y:S02]  /*0320*/  MUFU.RCP R7, R7 ;  /* 0x0000000700077308 */ /* 0x001e240000001000 */
[----:B0-----:R-:W-:-:S06]  /*0330*/  IADD3 R5, R7, 0xffffffe, RZ ;  /* 0x0ffffffe07057810 */ /* 0x001fcc0007ffe0ff */
[----:B------:R-:W0:Y:S02]  /*0340*/  F2I.FTZ.U32.TRUNC.NTZ R5, R5 ;  /* 0x0000000500057305 */ /* 0x000e24000021f000 */
[----:B0-----:R-:W-:-:S04]  /*0350*/  IMAD.MOV R8, RZ, RZ, -R5 ;  /* 0x000000ffff087224 */ /* 0x001fc800078e0a05 */
[----:B------:R-:W-:-:S04]  /*0360*/  IMAD.MOV.U32 R0, RZ, RZ, R8 ;  /* 0x000000ffff007224 */ /* 0x000fc800078e0008 */
[----:B------:R-:W-:Y:S01]  /*0370*/  IMAD R3, R0, R9, RZ ;  /* 0x0000000900037224 */ /* 0x000fe200078e02ff */
[----:B------:R-:W-:-:S03]  /*0380*/  IABS R0, R6 ;  /* 0x0000000600007213 */ /* 0x000fc60000000000 */
[----:B------:R-:W-:-:S04]  /*0390*/  IMAD.HI.U32 R4, R5, R3, R4 ;  /* 0x0000000305047227 */ /* 0x000fc800078e0004 */
[----:B------:R-:W-:Y:S02]  /*03a0*/  IMAD.MOV R0, RZ, RZ, -R0 ;  /* 0x000000ffff007224 */ /* 0x000fe400078e0a00 */
        /* <DEDUP_REMOVED lines=8> */
[----:B------:R-:W-:-:S07]  /*0430*/  ISETP.GE.AND P2, PT, R0, RZ, PT ;  /* 0x000000ff0000720c */ /* 0x000fce0003f46270 */
[----:B------:R-:W-:-:S05]  /*0440*/  @P0 IADD3 R4, R4, 0x1, RZ ;  /* 0x0000000104040810 */ /* 0x000fca0007ffe0ff */
[----:B------:R-:W-:Y:S02]  /*0450*/  IMAD.MOV.U32 R0, RZ, RZ, R4 ;  /* 0x000000ffff007224 */ /* 0x000fe400078e0004 */
[----:B------:R-:W-:Y:S02]  /*0460*/  IMAD.MOV.U32 R4, RZ, RZ, 0x3f ;  /* 0x0000003fff047424 */ /* 0x000fe400078e00ff */
[----:B------:R-:W-:Y:S01]  /*0470*/  @!P2 IMAD.MOV R0, RZ, RZ, -R0 ;  /* 0x000000ffff00a224 */ /* 0x000fe200078e0a00 */
[----:B------:R-:W-:Y:S02]  /*0480*/  @!P1 LOP3.LUT R0, RZ, R6, RZ, 0x33, !PT ;  /* 0x00000006ff009212 */ /* 0x000fe400078e33ff */
[----:B------:R-:W-:-:S03]  /*0490*/  IADD3 R4, R4, c[0x0][0x180], RZ ;  /* 0x0000600004047a10 */ /* 0x000fc60007ffe0ff */
[----:B------:R-:W-:Y:S01]  /*04a0*/  IMAD.MOV R3, RZ, RZ, -R0 ;  /* 0x000000ffff037224 */ /* 0x000fe200078e0a00 */
[----:B------:R-:W-:Y:S01]  /*04b0*/  ISETP.GT.AND P0, PT, R4, 0x3f, PT ;  /* 0x0000003f0400780c */ /* 0x000fe20003f04270 */
[----:B------:R-:W-:Y:S02]  /*04c0*/  IMAD.SHL.U32 R0, R0, 0x100, RZ ;  /* 0x0000010000007824 */ /* 0x000fe400078e00ff */
[----:B------:R-:W-:-:S04]  /*04d0*/  IMAD R3, R6, R3, R13 ;  /* 0x0000000306037224 */ /* 0x000fc800078e020d */
[----:B------:R-:W-:-:S04]  /*04e0*/  IMAD.IADD R3, R2, 0x1, R3 ;  /* 0x0000000102037824 */ /* 0x000fc800078e0203 */
[----:B------:R-:W-:-:S05]  /*04f0*/  IMAD R29, R3, 0x100, R14 ;  /* 0x00000100031d7824 */ /* 0x000fca00078e020e */
[----:B------:R-:W-:Y:S01]  /*0500*/  IADD3 R28, R29, 0x80, RZ ;  /* 0x000000801d1c7810 */ /* 0x000fe20007ffe0ff */
[----:B------:R0:W-:Y:S04]  /*0510*/  STL [R1+0xcec], R29 ;  /* 0x000cec1d01007387 */ /* 0x0001e80000100800 */
[----:B------:R0:W-:Y:S04]  /*0520*/  STL [R1+0xce8], R0 ;  /* 0x000ce80001007387 */ /* 0x0001e80000100800 */
[----:B------:R0:W-:Y:S01]  /*0530*/  STL [R1+0xcf0], R28 ;  /* 0x000cf01c01007387 */ /* 0x0001e20000100800 */
[----:B------:R-:W-:Y:S05]  /*0540*/  @P0 BRA `(.L_x_0) ;  /* 0x00000f7000000947 */ /* 0x000fea0003800000 */
[----:B0-----:R-:W-:Y:S01]  /*0550*/  IMAD.SHL.U32 R0, R12, 0x20, RZ ;  /* 0x000000200c007824 */ /* 0x001fe200078e00ff */
[----:B------:R-:W-:Y:S01]  /*0560*/  CS2R R24, SRZ ;  /* 0x0000000000187805 */ /* 0x000fe2000001ff00 */
[----:B------:R-:W-:Y:S01]  /*0570*/  CS2R R26, SRZ ;  /* 0x00000000001a7805 */ /* 0x000fe2000001ff00 */
[----:B------:R-:W-:Y:S01]  /*0580*/  CS2R R20, SRZ ;  /* 0x0000000000147805 */ /* 0x000fe2000001ff00 */
[----:B------:R-:W-:Y:S01]  /*0590*/  CS2R R22, SRZ ;  /* 0x0000000000167805 */ /* 0x000fe2000001ff00 */
[----:B------:R0:W-:Y:S01]  /*05a0*/  STL [R1+0x151c], R0 ;  /* 0x00151c0001007387 */ /* 0x0001e20000100800 */
[----:B------:R-:W-:Y:S01]  /*05b0*/  CS2R R16, SRZ ;  /* 0x0000000000107805 */ /* 0x000fe2000001ff00 */
[----:B------:R-:W-:Y:S01]  /*05c0*/  CS2R R18, SRZ ;  /* 0x0000000000127805 */ /* 0x000fe2000001ff00 */
[----:B------:R-:W-:Y:S01]  /*05d0*/  CS2R R12, SRZ ;  /* 0x00000000000c7805 */ /* 0x000fe2000001ff00 */
[----:B------:R0:W-:Y:S01]  /*05e0*/  STL [R1], RZ ;  /* 0x000000ff01007387 */ /* 0x0001e20000100800 */
[----:B------:R-:W-:Y:S01]  /*05f0*/  CS2R R14, SRZ ;  /* 0x00000000000e7805 */ /* 0x000fe2000001ff00 */
[----:B------:R-:W-:Y:S01]  /*0600*/  CS2R R8, SRZ ;  /* 0x0000000000087805 */ /* 0x000fe2000001ff00 */
[----:B------:R-:W-:Y:S01]  /*0610*/  CS2R R10, SRZ ;  /* 0x00000000000a7805 */ /* 0x000fe2000001ff00 */
[----:B------:R0:W-:Y:S01]  /*0620*/  STL [R1+0x4], RZ ;  /* 0x000004ff01007387 */ /* 0x0001e20000100800 */
[----:B------:R-:W-:Y:S01]  /*0630*/  CS2R R4, SRZ ;  /* 0x0000000000047805 */ /* 0x000fe2000001ff00 */
[----:B------:R-:W-:-:S02]  /*0640*/  CS2R R6, SRZ ;  /* 0x0000000000067805 */ /* 0x000fc4000001ff00 */
[----:B------:R0:W-:Y:S04]  /*0650*/  STL [R1+0x8], RZ ;  /* 0x000008ff01007387 */ /* 0x0001e80000100800 */
        /* <DEDUP_REMOVED lines=228> */
[----:B------:R0:W-:Y:S01]  /*14a0*/  STL [R1+0x5ec], RZ ;  /* 0x0005ecff01007387 */ /* 0x0001e20000100800 */
[----:B------:R-:W-:Y:S05]  /*14b0*/  BRA `(.L_x_1) ;  /* 0x0004559000007947 */ /* 0x000fea0003800000 */
.L_x_0:
[----:B------:R-:W-:Y:S01]  /*14c0*/  IABS R3, c[0x0][0x178] ;  /* 0x00005e0000037a13 */ /* 0x000fe20000000000 */
[----:B------:R-:W-:Y:S01]  /*14d0*/  IMAD.MOV.U32 R15, RZ, RZ, R0 ;  /* 0x000000ffff0f7224 */ /* 0x000fe200078e0000 */
[----:B0-----:R-:W-:Y:S01]  /*14e0*/  IABS R0, c[0x0][0x17c] ;  /* 0x00005f0000007a13 */ /* 0x001fe20000000000 */
[----:B------:R-:W0:Y:S01]  /*14f0*/  S2R R14, SR_TID.X ;  /* 0x00000000000e7919 */ /* 0x000e220000002100 */
[----:B------:R-:W1:Y:S01]  /*1500*/  I2F.RP R2, R3 ;  /* 0x0000000300027306 */ /* 0x000e620000209400 */
[----:B------:R-:W-:-:S02]  /*1510*/  SHF.R.S32.HI R11, RZ, 0x1f, R4 ;  /* 0x0000001fff0b7819 */ /* 0x000fc40000011404 */
[----:B------:R-:W-:Y:S02]  /*1520*/  ISETP.GE.AND P5, PT, R29, RZ, PT ;  /* 0x000000ff1d00720c */ /* 0x000fe40003fa6270 */
[----:B------:R-:W-:Y:S01]  /*1530*/  LEA.HI R12, R11, R4, RZ, 0x6 ;  /* 0x000000040b0c7211 */ /* 0x000fe200078f30ff */
[----:B------:R-:W-:Y:S02]  /*1540*/  IMAD.MOV.U32 R4, RZ, RZ, RZ ;  /* 0x000000ffff047224 */ /* 0x000fe400078e00ff */
[----:B------:R-:W2:Y:S02]  /*1550*/  I2F.RP R8, R0 ;  /* 0x0000000000087306 */ /* 0x000ea40000209400 */
[----:B------:R3:W-:Y:S06]  /*1560*/  STL [R1+0x384], R12 ;  /* 0x0003840c01007387 */ /* 0x0007ec0000100800 */
[----:B-1----:R-:W1:Y:S01]  /*1570*/  MUFU.RCP R2, R2 ;  /* 0x0000000200027308 */ /* 0x002e620000001000 */
[----:B0-----:R-:W-:-:S07]  /*1580*/  IMAD.SHL.U32 R9, R14, 0x2, RZ ;  /* 0x000000020e097824 */ /* 0x001fce00078e00ff */
[----:B--2---:R-:W0:Y:S01]  /*1590*/  MUFU.RCP R8, R8 ;  /* 0x0000000800087308 */ /* 0x004e220000001000 */
[C---:B------:R-:W-:Y:S02]  /*15a0*/  LOP3.LUT R6, R14.reuse, 0x7, RZ, 0xc0, !PT ;  /* 0x000000070e067812 */ /* 0x040fe400078ec0ff */
[C---:B------:R-:W-:Y:S02]  /*15b0*/  LOP3.LUT R7, R14.reuse, 0x40, RZ, 0xc0, !PT ;  /* 0x000000400e077812 */ /* 0x040fe400078ec0ff */
[----:B---3--:R-:W-:Y:S02]  /*15c0*/  LOP3.LUT R12, R14, 0x3f, RZ, 0xc0, !PT ;  /* 0x0000003f0e0c7812 */ /* 0x008fe400078ec0ff */
[----:B-1----:R-:W-:Y:S02]  /*15d0*/  IADD3 R5, R2, 0xffffffe, RZ ;  /* 0x0ffffffe02057810 */ /* 0x002fe40007ffe0ff */
[----:B------:R-:W-:-:S04]  /*15e0*/  LOP3.LUT R2, R9, 0x10, RZ, 0xc0, !PT ;  /* 0x0000001009027812 */ /* 0x000fc800078ec0ff */
[----:B------:R-:W1:Y:S01]  /*15f0*/  F2I.FTZ.U32.TRUNC.NTZ R5, R5 ;  /* 0x0000000500057305 */ /* 0x000e62000021f000 */
[----:B------:R-:W-:Y:S02]  /*1600*/  LEA.HI R7, R7, R2, RZ, 0x1f ;  /* 0x0000000207077211 */ /* 0x000fe400078ff8ff */
[----:B0-----:R-:W-:Y:S01]  /*1610*/  IADD3 R24, R8, 0xffffffe, RZ ;  /* 0x0ffffffe08187810 */ /* 0x001fe20007ffe0ff */
[C---:B------:R-:W-:Y:S02]  /*1620*/  IMAD R8, R6.reuse, 0x90, RZ ;  /* 0x0000009006087824 */ /* 0x040fe400078e02ff */
[----:B------:R-:W-:Y:S02]  /*1630*/  IMAD R6, R6, 0x210, RZ ;  /* 0x0000021006067824 */ /* 0x000fe400078e02ff */
[----:B------:R0:W2:Y:S01]  /*1640*/  F2I.FTZ.U32.TRUNC.NTZ R25, R24 ;  /* 0x0000001800197305 */ /* 0x0000a2000021f000 */
[----:B------:R-:W-:Y:S02]  /*1650*/  LOP3.LUT R2, R8, 0x30, R9, 0x78, !PT ;  /* 0x0000003008027812 */ /* 0x000fe400078e7809 */
[----:B------:R-:W-:-:S03]  /*1660*/  IABS R8, R29 ;  /* 0x0000001d00087213 */ /* 0x000fc60000000000 */
[----:B------:R3:W-:Y:S01]  /*1670*/  STL [R1+0x388], R2 ;  /* 0x0003880201007387 */ /* 0x0007e20000100800 */
[----:B-1----:R-:W-:Y:S02]  /*1680*/  IMAD.MOV R10, RZ, RZ, -R5 ;  /* 0x000000ffff0a7224 */ /* 0x002fe400078e0a05 */
[----:B0-----:R-:W-:Y:S02]  /*1690*/  IMAD.MOV.U32 R24, RZ, RZ, RZ ;  /* 0x000000ffff187224 */ /* 0x001fe400078e00ff */
[----:B------:R-:W-:Y:S01]  /*16a0*/  IMAD R11, R10, R3, RZ ;  /* 0x000000030a0b7224 */ /* 0x000fe200078e02ff */
[----:B------:R-:W-:-:S03]  /*16b0*/  SHF.R.U32.HI R10, RZ, 0x6, R14 ;  /* 0x00000006ff0a7819 */ /* 0x000fc6000001160e */
[----:B------:R-:W-:Y:S01]  /*16c0*/  IMAD.HI.U32 R5, R5, R11, R4 ;  /* 0x0000000b05057227 */ /* 0x000fe200078e0004 */
[----:B------:R-:W-:Y:S02]  /*16d0*/  IABS R4, R28 ;  /* 0x0000001c00047213 */ /* 0x000fe40000000000 */
[----:B---3--:R-:W-:Y:S01]  /*16e0*/  SHF.R.S32.HI R2, RZ, 0x6, R14 ;  /* 0x00000006ff027819 */ /* 0x008fe2000001140e */
[----:B------:R-:W-:Y:S01]  /*16f0*/  IMAD.SHL.U32 R11, R12, 0x2, RZ ;  /* 0x000000020c0b7824 */ /* 0x000fe200078e00ff */
[----:B------:R-:W-:Y:S01]  /*1700*/  SGXT.U32 R10, R10, 0x1 ;  /* 0x000000010a0a781a */ /* 0x000fe20000000000 */
[----:B------:R-:W-:Y:S01]  /*1710*/  IMAD.HI.U32 R9, R5, R8, RZ ;  /* 0x0000000805097227 */ /* 0x000fe200078e00ff */
[----:B------:R-:W-:Y:S02]  /*1720*/  SGXT R2, R2, 0x1 ;  /* 0x000000010202781a */ /* 0x000fe40000000200 */
[----:B------:R-:W-:Y:S01]  /*1730*/  LOP3.LUT R10, R15, R10, RZ, 0xfc, !PT ;  /* 0x0000000a0f0a7212 */ /* 0x000fe200078efcff */
[----:B------:R-:W-:Y:S01]  /*1740*/  IMAD.HI.U32 R5, R5, R4, RZ ;  /* 0x0000000405057227 */ /* 0x000fe200078e00ff */
[----:B------:R-:W-:-:S02]  /*1750*/  LOP3.LUT R2, R11, 0x90, R2, 0x78, !PT ;  /* 0x000000900b027812 */ /* 0x000fc400078e7802 */
[C---:B------:R-:W-:Y:S01]  /*1760*/  LOP3.LUT R12, R10.reuse, 0xfa, RZ, 0xfc, !PT ;  /* 0x000000fa0a0c7812 */ /* 0x040fe200078efcff */
[----:B------:R-:W-:Y:S01]  /*1770*/  IMAD.MOV R5, RZ, RZ, -R5 ;  /* 0x000000ffff057224 */ /* 0x000fe200078e0a05 */
[----:B------:R-:W-:Y:S01]  /*1780*/  LOP3.LUT R18, R10, 0xd6, RZ, 0xfc, !PT ;  /* 0x000000d60a127812 */ /* 0x000fe200078efcff */
[----:B------:R-:W-:Y:S01]  /*1790*/  IMAD.MOV R9, RZ, RZ, -R9 ;  /* 0x000000ffff097224 */ /* 0x000fe200078e0a09 */
[----:B------:R0:W-:Y:S01]  /*17a0*/  STL [R1+0x152c], R2 ;  /* 0x00152c0201007387 */ /* 0x0001e20000100800 */
[C---:B------:R-:W-:Y:S01]  /*17b0*/  IMAD R4, R3.reuse, R5, R4 ;  /* 0x0000000503047224 */ /* 0x040fe200078e0204 */
[----:B------:R-:W-:Y:S01]  /*17c0*/  IABS R15, R12 ;  /* 0x0000000c000f7213 */ /* 0x000fe20000000000 */
[----:B--2---:R-:W-:Y:S01]  /*17d0*/  IMAD.MOV R13, RZ, RZ, -R25 ;  /* 0x000000ffff0d7224 */ /* 0x004fe200078e0a19 */
[----:B------:R-:W-:Y:S01]  /*17e0*/  ISETP.GE.AND P3, PT, R12, RZ, PT ;  /* 0x000000ff0c00720c */ /* 0x000fe20003f66270 */
[C---:B------:R-:W-:Y:S01]  /*17f0*/  IMAD R8, R3.reuse, R9, R8 ;  /* 0x0000000903087224 */ /* 0x040fe200078e0208 */
[----:B------:R-:W-:Y:S01]  /*1800*/  ISETP.GT.U32.AND P2, PT, R3, R4, PT ;  /* 0x000000040300720c */ /* 0x000fe20003f44070 */
[----:B------:R-:W-:Y:S01]  /*1810*/  IMAD R11, R13, R0, RZ ;  /* 0x000000000d0b7224 */ /* 0x000fe200078e02ff */
[----:B------:R-:W-:-:S02]  /*1820*/  LOP3.LUT R9, R10, 0xfe, RZ, 0xfc, !PT ;  /* 0x000000fe0a097812 */ /* 0x000fc400078efcff */
[----:B------:R-:W-:Y:S01]  /*1830*/  ISETP.GT.U32.AND P0, PT, R3, R8, PT ;  /* 0x000000080300720c */ /* 0x000fe20003f04070 */
[----:B------:R-:W-:Y:S01]  /*1840*/  IMAD.HI.U32 R24, R25, R11, R24 ;  /* 0x0000000b19187227 */ /* 0x000fe200078e0018 */
[----:B------:R-:W-:Y:S02]  /*1850*/  IABS R25, R10 ;  /* 0x0000000a00197213 */ /* 0x000fe40000000000 */
[----:B0-----:R-:W-:Y:S02]  /*1860*/  LOP3.LUT R2, R6, R7, RZ, 0x3c, !PT ;  /* 0x0000000706027212 */ /* 0x001fe400078e3cff */
[----:B------:R-:W-:Y:S01]  /*1870*/  IABS R7, R9 ;  /* 0x0000000900077213 */ /* 0x000fe20000000000 */
[----:B------:R-:W-:Y:S01]  /*1880*/  IMAD.HI.U32 R6, R24, R25, RZ ;  /* 0x0000001918067227 */ /* 0x000fe200078e00ff */
[----:B------:R-:W-:Y:S01]  /*1890*/  LOP3.LUT R13, R10, 0xfc, RZ, 0xfc, !PT ;  /* 0x000000fc0a0d7812 */ /* 0x000fe200078efcff */
[----:B------:R0:W-:Y:S01]  /*18a0*/  STL [R1+0x1a4], R2 ;  /* 0x0001a40201007387 */ /* 0x0001e20000100800 */
[----:B------:R-:W-:Y:S01]  /*18b0*/  ISETP.GE.AND P1, PT, R9, RZ, PT ;  /* 0x000000ff0900720c */ /* 0x000fe20003f26270 */
[--C-:B------:R-:W-:Y:S01]  /*18c0*/  @!P2 IMAD.IADD R4, R4, 0x1, -R3.reuse ;  /* 0x000000010404a824 */ /* 0x100fe200078e0a03 */
[----:B------:R-:W-:Y:S01]  /*18d0*/  IABS R5, R13 ;  /* 0x0000000d00057213 */ /* 0x000fe20000000000 */
[----:B------:R-:W-:Y:S01]  /*18e0*/  IMAD.MOV R11, RZ, RZ, -R6 ;  /* 0x000000ffff0b7224 */ /* 0x000fe200078e0a06 */
[----:B------:R-:W-:Y:S01]  /*18f0*/  ISETP.GE.AND P6, PT, R13, RZ, PT ;  /* 0x000000ff0d00720c */ /* 0x000fe20003fc6270 */
[----:B------:R-:W-:Y:S01]  /*1900*/  @!P0 IMAD.IADD R8, R8, 0x1, -R3 ;  /* 0x0000000108088824 */ /* 0x000fe200078e0a03 */
[C---:B------:R-:W-:Y:S01]  /*1910*/  ISETP.GT.U32.AND P4, PT, R3.reuse, R4, PT ;  /* 0x000000040300720c */ /* 0x040fe20003f84070 */
[----:B------:R-:W-:Y:S01]  /*1920*/  IMAD R25, R0, R11, R25 ;  /* 0x0000000b00197224 */ /* 0x000fe200078e0219 */
[----:B------:R-:W-:Y:S01]  /*1930*/  LOP3.LUT R19, R10, 0xd2, RZ, 0xfc, !PT ;  /* 0x000000d20a137812 */ /* 0x000fe200078efcff */
[----:B------:R-:W-:Y:S01]  /*1940*/  IMAD.HI.U32 R6, R24, R7, RZ ;  /* 0x0000000718067227 */ /* 0x000fe200078e00ff */
[----:B------:R-:W-:-:S02]  /*1950*/  ISETP.GT.U32.AND P0, PT, R3, R8, PT ;  /* 0x000000080300720c */ /* 0x000fc40003f04070 */
[----:B------:R-:W-:Y:S01]  /*1960*/  ISETP.GT.U32.AND P2, PT, R0, R25, PT ;  /* 0x000000190000720c */ /* 0x000fe20003f44070 */
[----:B------:R-:W-:Y:S01]  /*1970*/  IMAD.MOV R6, RZ, RZ, -R6 ;  /* 0x000000ffff067224 */ /* 0x000fe200078e0a06 */
[----:B------:R-:W-:Y:S01]  /*1980*/  IABS R20, R19 ;  /* 0x0000001300147213 */ /* 0x000fe20000000000 */
[----:B------:R-:W-:Y:S01]  /*1990*/  IMAD.HI.U32 R11, R24, R15, RZ ;  /* 0x0000000f180b7227 */ /* 0x000fe200078e00ff */
[----:B------:R-:W-:-:S03]  /*19a0*/  LOP3.LUT R27, R10, 0x18, RZ, 0xfc, !PT ;  /* 0x000000180a1b7812 */ /* 0x000fc600078efcff */
[----:B------:R-:W-:Y:S01]  /*19b0*/  @!P4 IMAD.IADD R4, R4, 0x1, -R3 ;  /* 0x000000010404c824 */ /* 0x000fe200078e0a03 */
[----:B------:R-:W-:Y:S01]  /*19c0*/  ISETP.GE.AND P4, PT, R28, RZ, PT ;  /* 0x000000ff1c00720c */ /* 0x000fe20003f86270 */
[----:B------:R-:W-:Y:S01]  /*19d0*/  IMAD R7, R0, R6, R7 ;  /* 0x0000000600077224 */ /* 0x000fe200078e0207 */
[----:B------:R-:W-:Y:S01]  /*19e0*/  LOP3.LUT R6, R10, 0xf6, RZ, 0xfc, !PT ;  /* 0x000000f60a067812 */ /* 0x000fe200078efcff */
[----:B------:R-:W-:Y:S01]  /*19f0*/  @!P0 IMAD.IADD R8, R8, 0x1, -R3 ;  /* 0x0000000108088824 */ /* 0x000fe200078e0a03 */
[----:B------:R-:W-:Y:S01]  /*1a00*/  LOP3.LUT R3, RZ, c[0x0][0x178], RZ, 0x33, !PT ;  /* 0x00005e00ff037a12 */ /* 0x000fe200078e33ff */
[----:B------:R-:W-:Y:S01]  /*1a10*/  IMAD.HI.U32 R9, R24, R5, RZ ;  /* 0x0000000518097227 */ /* 0x000fe200078e00ff */
[----:B------:R-:W-:Y:S02]  /*1a20*/  ISETP.GT.U32.AND P0, PT, R0, R7, PT ;  /* 0x000000070000720c */ /* 0x000fe40003f04070 */
[----:B------:R-:W-:Y:S01]  /*1a30*/  LOP3.LUT R28, R10, 0x16, RZ, 0xfc, !PT ;  /* 0x000000160a1c7812 */ /* 0x000fe200078efcff */
[----:B------:R-:W-:Y:S01]  /*1a40*/  @!P2 IMAD.IADD R25, R25, 0x1, -R0 ;  /* 0x000000011919a824 */ /* 0x000fe200078e0a00 */
[----:B------:R-:W-:Y:S01]  /*1a50*/  ISETP.NE.AND P2, PT, RZ, c[0x0][0x178], PT ;  /* 0x00005e00ff007a0c */ /* 0x000fe20003f45270 */
[----:B------:R-:W-:-:S02]  /*1a60*/  IMAD.MOV R11, RZ, RZ, -R11 ;  /* 0x000000ffff0b7224 */ /* 0x000fc400078e0a0b */
[----:B------:R-:W-:Y:S02]  /*1a70*/  IMAD.MOV R9, RZ, RZ, -R9 ;  /* 0x000000ffff097224 */ /* 0x000fe400078e0a09 */
[----:B------:R-:W-:Y:S01]  /*1a80*/  @!P5 IMAD.MOV R8, RZ, RZ, -R8 ;  /* 0x000000ffff08d224 */ /* 0x000fe200078e0a08 */
[C---:B------:R-:W-:Y:S01]  /*1a90*/  ISETP.GT.U32.AND P5, PT, R0.reuse, R25, PT ;  /* 0x000000190000720c */ /* 0x040fe20003fa4070 */
[----:B------:R-:W-:Y:S02]  /*1aa0*/  @!P4 IMAD.MOV R4, RZ, RZ, -R4 ;  /* 0x000000ffff04c224 */ /* 0x000fe400078e0a04 */
[C---:B------:R-:W-:Y:S01]  /*1ab0*/  IMAD R15, R0.reuse, R11, R15 ;  /* 0x0000000b000f7224 */ /* 0x040fe200078e020f */
[C---:B------:R-:W-:Y:S01]  /*1ac0*/  SEL R12, R3.reuse, R8, !P2 ;  /* 0x00000008030c7207 */ /* 0x040fe20005000000 */
[----:B------:R-:W-:Y:S01]  /*1ad0*/  IMAD R5, R0, R9, R5 ;  /* 0x0000000900057224 */ /* 0x000fe200078e0205 */
[----:B0-----:R-:W-:Y:S01]  /*1ae0*/  SEL R2, R3, R4, !P2 ;  /* 0x0000000403027207 */ /* 0x001fe20005000000 */
[--C-:B------:R-:W-:Y:S01]  /*1af0*/  @!P0 IMAD.IADD R7, R7, 0x1, -R0.reuse ;  /* 0x0000000107078824 */ /* 0x100fe200078e0a00 */
[----:B------:R-:W-:Y:S01]  /*1b00*/  LOP3.LUT R9, R10, 0xf8, RZ, 0xfc, !PT ;  /* 0x000000f80a097812 */ /* 0x000fe200078efcff */
[----:B------:R0:W-:Y:S01]  /*1b10*/  STL [R1+0x204], R12 ;  /* 0x0002040c01007387 */ /* 0x0001e20000100800 */
[----:B------:R-:W-:Y:S01]  /*1b20*/  ISETP.GT.U32.AND P2, PT, R0, R15, PT ;  /* 0x0000000f0000720c */ /* 0x000fe20003f44070 */
[----:B------:R-:W-:Y:S01]  /*1b30*/  IMAD.HI.U32 R21, R24, R20, RZ ;  /* 0x0000001418157227 */ /* 0x000fe200078e00ff */
[----:B------:R-:W-:Y:S01]  /*1b40*/  ISETP.GT.U32.AND P0, PT, R0, R5, PT ;  /* 0x000000050000720c */ /* 0x000fe20003f04070 */
[----:B------:R-:W-:Y:S01]  /*1b50*/  STL [R1+0x208], R2 ;  /* 0x0002080201007387 */ /* 0x000fe20000100800 */
[----:B------:R-:W-:Y:S01]  /*1b60*/  IABS R11, R9 ;  /* 0x00000009000b7213 */ /* 0x000fe20000000000 */
[----:B------:R-:W-:Y:S01]  /*1b70*/  @!P5 IMAD.IADD R25, R25, 0x1, -R0 ;  /* 0x000000011919d824 */ /* 0x000fe200078e0a00 */
[----:B------:R-:W-:Y:S01]  /*1b80*/  ISETP.GE.AND P5, PT, R10, RZ, PT ;  /* 0x000000ff0a00720c */ /* 0x000fe20003fa6270 */
[----:B------:R-:W-:Y:S01]  /*1b90*/  IMAD.MOV R21, RZ, RZ, -R21 ;  /* 0x000000ffff157224 */ /* 0x000fe200078e0a15 */
[----:B------:R-:W-:Y:S01]  /*1ba0*/  ISETP.GT.U32.AND P4, PT, R0, R7, PT ;  /* 0x000000070000720c */ /* 0x000fe20003f84070 */
[----:B------:R-:W-:Y:S01]  /*1bb0*/  IMAD.HI.U32 R3, R24, R11, RZ ;  /* 0x0000000b18037227 */ /* 0x000fe200078e00ff */
[----:B0-----:R-:W-:-:S02]  /*1bc0*/  IABS R12, R6 ;  /* 0x00000006000c7213 */ /* 0x001fc40000000000 */
[----:B------:R-:W-:Y:S01]  /*1bd0*/  LOP3.LUT R8, R10, 0xf4, RZ, 0xfc, !PT ;  /* 0x000000f40a087812 */ /* 0x000fe200078efcff */
[----:B------:R-:W-:Y:S02]  /*1be0*/  IMAD.MOV R4, RZ, RZ, -R3 ;  /* 0x000000ffff047224 */ /* 0x000fe400078e0a03 */
[----:B------:R-:W-:Y:S01]  /*1bf0*/  @!P2 IMAD.IADD R15, R15, 0x1, -R0 ;  /* 0x000000010f0fa824 */ /* 0x000fe200078e0a00 */
[----:B------:R-:W-:Y:S01]  /*1c00*/  IABS R13, R8 ;  /* 0x00000008000d7213 */ /* 0x000fe20000000000 */
[----:B------:R-:W-:Y:S02]  /*1c10*/  IMAD.MOV.U32 R3, RZ, RZ, R12 ;  /* 0x000000ffff037224 */ /* 0x000fe400078e000c */
[----:B------:R-:W-:Y:S01]  /*1c20*/  @!P0 IMAD.IADD R5, R5, 0x1, -R0 ;  /* 0x0000000105058824 */ /* 0x000fe200078e0a00 */
[C---:B------:R-:W-:Y:S01]  /*1c30*/  ISETP.GT.U32.AND P2, PT, R0.reuse, R15, PT ;  /* 0x0000000f0000720c */ /* 0x040fe20003f44070 */
[----:B------:R-:W-:Y:S02]  /*1c40*/  IMAD R11, R0, R4, R11 ;  /* 0x00000004000b7224 */ /* 0x000fe400078e020b */
[----:B------:R-:W-:Y:S01]  /*1c50*/  IMAD.HI.U32 R4, R24, R3, RZ ;  /* 0x0000000318047227 */ /* 0x000fe200078e00ff */
[----:B------:R-:W-:-:S03]  /*1c60*/  ISETP.GT.U32.AND P0, PT, R0, R5, PT ;  /* 0x000000050000720c */ /* 0x000fc60003f04070 */
[----:B------:R-:W-:Y:S01]  /*1c70*/  @!P5 IMAD.MOV R25, RZ, RZ, -R25 ;  /* 0x000000ffff19d224 */ /* 0x000fe200078e0a19 */
[C---:B------:R-:W-:Y:S01]  /*1c80*/  ISETP.GT.U32.AND P5, PT, R0.reuse, R11, PT ;  /* 0x0000000b0000720c */ /* 0x040fe20003fa4070 */
[----:B------:R-:W-:Y:S01]  /*1c90*/  @!P4 IMAD.IADD R7, R7, 0x1, -R0 ;  /* 0x000000010707c824 */ /* 0x000fe200078e0a00 */
[----:B------:R-:W-:Y:S01]  /*1ca0*/  ISETP.GE.AND P4, PT, R9, RZ, PT ;  /* 0x000000ff0900720c */ /* 0x000fe20003f86270 */
[----:B------:R-:W-:Y:S01]  /*1cb0*/  IMAD.MOV R4, RZ, RZ, -R4 ;  /* 0x000000ffff047224 */ /* 0x000fe200078e0a04 */
[----:B------:R0:W-:Y:S01]  /*1cc0*/  STL [R1+0x1680], R25 ;  /* 0x0016801901007387 */ /* 0x0001e20000100800 */
[----:B------:R-:W-:Y:S02]  /*1cd0*/  IMAD.MOV.U32 R9, RZ, RZ, R13 ;  /* 0x000000ffff097224 */ /* 0x000fe400078e000d */
[----:B------:R-:W-:Y:S01]  /*1ce0*/  IMAD R3, R0, R4, R3 ;  /* 0x0000000400037224 */ /* 0x000fe200078e0203 */
[----:B------:R-:W-:Y:S01]  /*1cf0*/  LOP3.LUT R4, R10, 0xf0, RZ, 0xfc, !PT ;  /* 0x000000f00a047812 */ /* 0x000fe200078efcff */
[----:B------:R-:W-:-:S04]  /*1d00*/  IMAD.HI.U32 R12, R24, R9, RZ ;  /* 0x00000009180c7227 */ /* 0x000fc800078e00ff */
[----:B------:R-:W-:Y:S01]  /*1d10*/  @!P2 IMAD.IADD R15, R15, 0x1, -R0 ;  /* 0x000000010f0fa824 */ /* 0x000fe200078e0a00 */
[----:B------:R-:W-:Y:S01]  /*1d20*/  ISETP.GT.U32.AND P2, PT, R0, R3, PT ;  /* 0x000000030000720c */ /* 0x000fe20003f44070 */
[----:B------:R-:W-:Y:S01]  /*1d30*/  IMAD.MOV R12, RZ, RZ, -R12 ;  /* 0x000000ffff0c7224 */ /* 0x000fe200078e0a0c */
[----:B0-----:R-:W-:Y:S01]  /*1d40*/  LOP3.LUT R25, R10, 0x12, RZ, 0xfc, !PT ;  /* 0x000000120a197812 */ /* 0x001fe200078efcff */
[--C-:B------:R-:W-:Y:S01]  /*1d50*/  @!P0 IMAD.IADD R5, R5, 0x1, -R0.reuse ;  /* 0x0000000105058824 */ /* 0x100fe200078e0a00 */
[----:B------:R-:W-:Y:S01]  /*1d60*/  ISETP.GE.AND P0, PT, R8, RZ, PT ;  /* 0x000000ff0800720c */ /* 0x000fe20003f06270 */
[----:B------:R-:W-:Y:S01]  /*1d70*/  @!P5 IMAD.IADD R11, R11, 0x1, -R0 ;  /* 0x000000010b0bd824 */ /* 0x000fe200078e0a00 */
[----:B------:R-:W-:Y:S01]  /*1d80*/  LOP3.LUT R8, R10, 0xf2, RZ, 0xfc, !PT ;  /* 0x000000f20a087812 */ /* 0x000fe200078efcff */
[----:B------:R-:W-:Y:S02]  /*1d90*/  IMAD.MOV.U32 R2, RZ, RZ, R7 ;  /* 0x000000ffff027224 */ /* 0x000fe400078e0007 */
[C---:B------:R-:W-:Y:S01]  /*1da0*/  IMAD R7, R0.reuse, R12, R9 ;  /* 0x0000000c00077224 */ /* 0x040fe200078e0209 */
[C---:B------:R-:W-:Y:S01]  /*1db0*/  ISETP.GT.U32.AND P5, PT, R0.reuse, R11, PT ;  /* 0x0000000b0000720c */ /* 0x040fe20003fa4070 */
[----:B------:R-:W-:Y:S01]  /*1dc0*/  IMAD.MOV.U32 R14, RZ, RZ, R5 ;  /* 0x000000ffff0e7224 */ /* 0x000fe200078e0005 */
[----:B------:R-:W-:Y:S01]  /*1dd0*/  IABS R13, R8 ;  /* 0x00000008000d7213 */ /* 0x000fe20000000000 */
[----:B------:R-:W-:Y:S01]  /*1de0*/  @!P1 IMAD.MOV R2, RZ, RZ, -R2 ;  /* 0x000000ffff029224 */ /* 0x000fe200078e0a02 */
[----:B------:R-:W-:Y:S01]  /*1df0*/  IABS R9, R4 ;  /* 0x0000000400097213 */ /* 0x000fe20000000000 */
[----:B------:R-:W-:Y:S01]  /*1e00*/  @!P6 IMAD.MOV R14, RZ, RZ, -R14 ;  /* 0x000000ffff0ee224 */ /* 0x000fe200078e0a0e */
[----:B------:R-:W-:Y:S01]  /*1e10*/  ISETP.GT.U32.AND P6, PT, R0, R7, PT ;  /* 0x000000070000720c */ /* 0x000fe20003fc4070 */
[--C-:B------:R-:W-:Y:S01]  /*1e20*/  @!P2 IMAD.IADD R3, R3, 0x1, -R0.reuse ;  /* 0x000000010303a824 */ /* 0x100fe200078e0a00 */
[----:B------:R0:W-:Y:S01]  /*1e30*/  STL [R1+0x60], R2 ;  /* 0x0000600201007387 */ /* 0x0001e20000100800 */
[----:B------:R-:W-:Y:S01]  /*1e40*/  ISETP.GE.AND P1, PT, R6, RZ, PT ;  /* 0x000000ff0600720c */ /* 0x000fe20003f26270 */
[----:B------:R-:W-:Y:S01]  /*1e50*/  IMAD.HI.U32 R6, R24, R13, RZ ;  /* 0x0000000d18067227 */ /* 0x000fe200078e00ff */
[----:B------:R-:W-:Y:S01]  /*1e60*/  LOP3.LUT R12, R10, 0xee, RZ, 0xfc, !PT ;  /* 0x000000ee0a0c7812 */ /* 0x000fe200078efcff */
[----:B------:R1:W-:Y:S01]  /*1e70*/  STL [R1+0x5c], R14 ;  /* 0x00005c0e01007387 */ /* 0x0003e20000100800 */
[----:B------:R-:W-:Y:S01]  /*1e80*/  ISETP.GT.U32.AND P2, PT, R0, R3, PT ;  /* 0x000000030000720c */ /* 0x000fe20003f44070 */
[----:B------:R-:W-:Y:S01]  /*1e90*/  @!P5 IMAD.IADD R11, R11, 0x1, -R0 ;  /* 0x000000010b0bd824 */ /* 0x000fe200078e0a00 */
[----:B------:R-:W-:Y:S01]  /*1ea0*/  ISETP.GE.AND P5, PT, R4, RZ, PT ;  /* 0x000000ff0400720c */ /* 0x000fe20003fa6270 */
[----:B------:R-:W-:Y:S01]  /*1eb0*/  IMAD.HI.U32 R4, R24, R9, RZ ;  /* 0x0000000918047227 */ /* 0x000fe200078e00ff */
[----:B------:R-:W-:-:S03]  /*1ec0*/  IABS R5, R12 ;  /* 0x0000000c00057213 */ /* 0x000fc60000000000 */
[----:B0-----:R-:W-:Y:S01]  /*1ed0*/  IMAD.MOV.U32 R2, RZ, RZ, R15 ;  /* 0x000000ffff027224 */ /* 0x001fe200078e000f */
[----:B------:R-:W-:Y:S01]  /*1ee0*/  LOP3.LUT R15, R10, 0xec, RZ, 0xfc, !PT ;  /* 0x000000ec0a0f7812 */ /* 0x000fe200078efcff */
[----:B------:R-:W-:Y:S02]  /*1ef0*/  @!P6 IMAD.IADD R7, R7, 0x1, -R0 ;  /* 0x000000010707e824 */ /* 0x000fe400078e0a00 */
[----:B------:R-:W-:Y:S01]  /*1f00*/  @!P3 IMAD.MOV R2, RZ, RZ, -R2 ;  /* 0x000000ffff02b224 */ /* 0x000fe200078e0a02 */
[----:B------:R-:W-:Y:S01]  /*1f10*/  ISETP.GE.AND P3, PT, R8, RZ, PT ;  /* 0x000000ff0800720c */ /* 0x000fe20003f66270 */
[----:B------:R-:W-:Y:S01]  /*1f20*/  IMAD.MOV R6, RZ, RZ, -R6 ;  /* 0x000000ffff067224 */ /* 0x000fe200078e0a06 */
[----:B------:R-:W-:Y:S01]  /*1f30*/  ISETP.GT.U32.AND P6, PT, R0, R7, PT ;  /* 0x000000070000720c */ /* 0x000fe20003fc4070 */
[----:B------:R-:W-:Y:S01]  /*1f40*/  IMAD.MOV R4, RZ, RZ, -R4 ;  /* 0x000000ffff047224 */ /* 0x000fe200078e0a04 */
[----:B------:R0:W-:Y:S01]  /*1f50*/  STL [R1+0x154], R2 ;  /* 0x0001540201007387 */ /* 0x0001e20000100800 */
[----:B------:R-:W-:-:S02]  /*1f60*/  @!P2 IMAD.IADD R3, R3, 0x1, -R0 ;  /* 0x000000010303a824 */ /* 0x000fc400078e0a00 */
[----:B------:R-:W-:Y:S01]  /*1f70*/  IMAD R6, R0, R6, R13 ;  /* 0x0000000600067224 */ /* 0x000fe200078e020d */
[----:B------:R-:W-:Y:S01]  /*1f80*/  LOP3.LUT R13, R10, 0xea, RZ, 0xfc, !PT ;  /* 0x000000ea0a0d7812 */ /* 0x000fe200078efcff */
[----:B------:R-:W-:Y:S02]  /*1f90*/  IMAD R9, R0, R4, R9 ;  /* 0x0000000400097224 */ /* 0x000fe400078e0209 */
[----:B------:R-:W-:Y:S01]  /*1fa0*/  IMAD.HI.U32 R8, R24, R5, RZ ;  /* 0x0000000518087227 */ /* 0x000fe200078e00ff */
[----:B------:R-:W-:Y:S02]  /*1fb0*/  ISETP.GT.U32.AND P2, PT, R0, R6, PT ;  /* 0x000000060000720c */ /* 0x000fe40003f44070 */
[----:B-1----:R-:W-:Y:S01]  /*1fc0*/  IABS R14, R13 ;  /* 0x0000000d000e7213 */ /* 0x002fe20000000000 */
[----:B0-----:R-:W-:Y:S02]  /*1fd0*/  IMAD.MOV.U32 R2, RZ, RZ, R11 ;  /* 0x000000ffff027224 */ /* 0x001fe400078e000b */
[----:B------:R-:W-:-:S02]  /*1fe0*/  IMAD.MOV R8, RZ, RZ, -R8 ;  /* 0x000000ffff087224 */ /* 0x000fc400078e0a08 */
[----:B------:R-:W-:Y:S01]  /*1ff0*/  @!P4 IMAD.MOV R2, RZ, RZ, -R2 ;  /* 0x000000ffff02c224 */ /* 0x000fe200078e0a02 */
[----:B------:R-:W-:Y:S01]  /*2000*/  ISETP.GE.AND P4, PT, R12, RZ, PT ;  /* 0x000000ff0c00720c */ /* 0x000fe20003f86270 */
[--C-:B------:R-:W-:Y:S01]  /*2010*/  @!P6 IMAD.IADD R7, R7, 0x1, -R0.reuse ;  /* 0x000000010707e824 */ /* 0x100fe200078e0a00 */
[----:B------:R-:W-:Y:S01]  /*2020*/  ISETP.GE.AND P6, PT, R15, RZ, PT ;  /* 0x000000ff0f00720c */ /* 0x000fe20003fc6270 */
[----:B------:R-:W-:Y:S01]  /*2030*/  IMAD R8, R0, R8, R5 ;  /* 0x0000000800087224 */ /* 0x000fe200078e0205 */
[----:B------:R0:W-:Y:S01]  /*2040*/  STL [R1+0x164], R2 ;  /* 0x0001640201007387 */ /* 0x0001e20000100800 */
[----:B------:R-:W-:Y:S01]  /*2050*/  @!P2 IMAD.IADD R6, R6, 0x1, -R0 ;  /* 0x000000010606a824 */ /* 0x000fe200078e0a00 */
[----:B------:R-:W-:Y:S01]  /*2060*/  IABS R15, R15 ;  /* 0x0000000f000f7213 */ /* 0x000fe20000000000 */
[----:B------:R-:W-:Y:S01]  /*2070*/  IMAD.HI.U32 R11, R24, R14, RZ ;  /* 0x0000000e180b7227 */ /* 0x000fe200078e00ff */
[----:B------:R-:W-:Y:S02]  /*2080*/  LOP3.LUT R12, R10, 0xe6, RZ, 0xfc, !PT ;  /* 0x000000e60a0c7812 */ /* 0x000fe400078efcff */
[----:B------:R-:W-:Y:S01]  /*2090*/  ISETP.GT.U32.AND P2, PT, R0, R6, PT ;  /* 0x000000060000720c */ /* 0x000fe20003f44070 */
[----:B------:R-:W-:Y:S01]  /*20a0*/  IMAD.HI.U32 R16, R24, R15, RZ ;  /* 0x0000000f18107227 */ /* 0x000fe200078e00ff */
[----:B------:R-:W-:-:S03]  /*20b0*/  LOP3.LUT R5, R10, 0xe8, RZ, 0xfc, !PT ;  /* 0x000000e80a057812 */ /* 0x000fc600078efcff */
[----:B0-----:R-:W-:Y:S01]  /*20c0*/  IMAD.MOV.U32 R2, RZ, RZ, R3 ;  /* 0x000000ffff027224 */ /* 0x001fe200078e0003 */
[----:B------:R-:W-:Y:S01]  /*20d0*/  IABS R3, R12 ;  /* 0x0000000c00037213 */ /* 0x000fe20000000000 */
[----:B------:R-:W-:Y:S01]  /*20e0*/  IMAD.MOV R16, RZ, RZ, -R16 ;  /* 0x000000ffff107224 */ /* 0x000fe200078e0a10 */
[----:B------:R-:W-:Y:S01]  /*20f0*/  IABS R4, R5 ;  /* 0x0000000500047213 */ /* 0x000fe20000000000 */
[----:B------:R-:W-:Y:S01]  /*2100*/  @!P1 IMAD.MOV R2, RZ, RZ, -R2 ;  /* 0x000000ffff029224 */ /* 0x000fe200078e0a02 */
[----:B------:R-:W-:Y:S01]  /*2110*/  ISETP.GT.U32.AND P1, PT, R0, R9, PT ;  /* 0x000000090000720c */ /* 0x000fe20003f24070 */
[----:B------:R-:W-:Y:S02]  /*2120*/  IMAD.MOV R11, RZ, RZ, -R11 ;  /* 0x000000ffff0b7224 */ /* 0x000fe400078e0a0b */
[----:B------:R-:W-:Y:S01]  /*2130*/  @!P2 IMAD.IADD R6, R6, 0x1, -R0 ;  /* 0x000000010606a824 */ /* 0x000fe200078e0a00 */
[----:B------:R0:W-:Y:S01]  /*2140*/  STL [R1+0x168], R2 ;  /* 0x0001680201007387 */ /* 0x0001e20000100800 */
[----:B------:R-:W-:Y:S01]  /*2150*/  ISETP.GE.AND P2, PT, R13, RZ, PT ;  /* 0x000000ff0d00720c */ /* 0x000fe20003f46270 */
[----:B------:R-:W-:-:S02]  /*2160*/  IMAD R13, R0, R16, R15 ;  /* 0x00000010000d7224 */ /* 0x000fc400078e020f */
[----:B------:R-:W-:Y:S02]  /*2170*/  IMAD.MOV.U32 R17, RZ, RZ, R6 ;  /* 0x000000ffff117224 */ /* 0x000fe400078e0006 */
[----:B------:R-:W-:Y:S02]  /*2180*/  IMAD R14, R0, R11, R14 ;  /* 0x0000000b000e7224 */ /* 0x000fe400078e020e */
[----:B------:R-:W-:-:S04]  /*2190*/  IMAD.HI.U32 R11, R24, R3, RZ ;  /* 0x00000003180b7227 */ /* 0x000fc800078e00ff */
[----:B0-----:R-:W-:Y:S02]  /*21a0*/  IMAD.MOV.U32 R2, RZ, RZ, R7 ;  /* 0x000000ffff027224 */ /* 0x001fe400078e0007 */
[----:B------:R-:W-:Y:S02]  /*21b0*/  @!P1 IMAD.IADD R9, R9, 0x1, -R0 ;  /* 0x0000000109099824 */ /* 0x000fe400078e0a00 */
[----:B------:R-:W-:Y:S01]  /*21c0*/  @!P0 IMAD.MOV R2, RZ, RZ, -R2 ;  /* 0x000000ffff028224 */ /* 0x000fe200078e0a02 */
[----:B------:R-:W-:Y:S01]  /*21d0*/  ISETP.GT.U32.AND P0, PT, R0, R8, PT ;  /* 0x000000080000720c */ /* 0x000fe20003f04070 */
[----:B------:R-:W-:Y:S01]  /*21e0*/  IMAD.HI.U32 R7, R24, R4, RZ ;  /* 0x0000000418077227 */ /* 0x000fe200078e00ff */
[C---:B------:R-:W-:Y:S02]  /*21f0*/  ISETP.GT.U32.AND P1, PT, R0.reuse, R9, PT ;  /* 0x000000090000720c */ /* 0x040fe40003f24070 */
[----:B------:R0:W-:Y:S01]  /*2200*/  STL [R1+0x170], R2 ;  /* 0x0001700201007387 */ /* 0x0001e20000100800 */
[----:B------:R-:W-:Y:S01]  /*2210*/  @!P3 IMAD.MOV R17, RZ, RZ, -R17 ;  /* 0x000000ffff11b224 */ /* 0x000fe200078e0a11 */
[----:B------:R-:W-:Y:S01]  /*2220*/  ISETP.GT.U32.AND P3, PT, R0, R14, PT ;  /* 0x0000000e0000720c */ /* 0x000fe20003f64070 */
[----:B------:R-:W-:-:S02]  /*2230*/  IMAD.MOV R6, RZ, RZ, -R11 ;  /* 0x000000ffff067224 */ /* 0x000fc400078e0a0b */
[----:B------:R-:W-:Y:S01]  /*2240*/  IMAD.MOV R7, RZ, RZ, -R7 ;  /* 0x000000ffff077224 */ /* 0x000fe200078e0a07 */
[----:B------:R-:W-:Y:S01]  /*2250*/  STL [R1+0x178], R17 ;  /* 0x0001781101007387 */ /* 0x000fe20000100800 */
[----:B------:R-:W-:Y:S01]  /*2260*/  IMAD R3, R0, R6, R3 ;  /* 0x0000000600037224 */ /* 0x000fe200078e0203 */
[----:B------:R-:W-:Y:S01]  /*2270*/  LOP3.LUT R6, R10, 0xe2, RZ, 0xfc, !PT ;  /* 0x000000e20a067812 */ /* 0x000fe200078efcff */
[--C-:B------:R-:W-:Y:S02]  /*2280*/  @!P0 IMAD.IADD R8, R8, 0x1, -R0.reuse ;  /* 0x0000000108088824 */ /* 0x100fe400078e0a00 */
[----:B------:R-:W-:Y:S01]  /*2290*/  @!P1 IMAD.IADD R9, R9, 0x1, -R0 ;  /* 0x0000000109099824 */ /* 0x000fe200078e0a00 */
[C---:B------:R-:W-:Y:S01]  /*22a0*/  ISETP.GT.U32.AND P1, PT, R0.reuse, R13, PT ;  /* 0x0000000d0000720c */ /* 0x040fe20003f24070 */
[C---:B------:R-:W-:Y:S01]  /*22b0*/  IMAD R4, R0.reuse, R7, R4 ;  /* 0x0000000700047224 */ /* 0x040fe200078e0204 */
[----:B------:R-:W-:Y:S01]  /*22c0*/  ISETP.GT.U32.AND P0, PT, R0, R8, PT ;  /* 0x000000080000720c */ /* 0x000fe20003f04070 */
[----:B0-----:R-:W-:Y:S01]  /*22d0*/  IMAD.MOV.U32 R2, RZ, RZ, R9 ;  /* 0x000000ffff027224 */ /* 0x001fe200078e0009 */
[----:B------:R-:W-:Y:S01]  /*22e0*/  LOP3.LUT R7, R10, 0xe0, RZ, 0xfc, !PT ;  /* 0x000000e00a077812 */ /* 0x000fe200078efcff */
[----:B------:R-:W-:-:S02]  /*22f0*/  @!P3 IMAD.IADD R14, R14, 0x1, -R0 ;  /* 0x000000010e0eb824 */ /* 0x000fc400078e0a00 */
[----:B------:R-:W-:Y:S01]  /*2300*/  @!P5 IMAD.MOV R2, RZ, RZ, -R2 ;  /* 0x000000ffff02d224 */ /* 0x000fe200078e0a02 */
[----:B------:R-:W-:Y:S02]  /*2310*/  ISETP.GE.AND P5, PT, R5, RZ, PT ;  /* 0x000000ff0500720c */ /* 0x000fe40003fa6270 */
[----:B------:R-:W-:Y:S02]  /*2320*/  LOP3.LUT R5, R10, 0xe4, RZ, 0xfc, !PT ;  /* 0x000000e40a057812 */ /* 0x000fe400078efcff */
[----:B------:R0:W-:Y:S01]  /*2330*/  STL [R1+0x17c], R2 ;  /* 0x00017c0201007387 */ /* 0x0001e20000100800 */
[--C-:B------:R-:W-:Y:S01]  /*2340*/  @!P1 IMAD.IADD R13, R13, 0x1, -R0.reuse ;  /* 0x000000010d0d9824 */ /* 0x100fe200078e0a00 */
[----:B------:R-:W-:Y:S01]  /*2350*/  IABS R9, R5 ;  /* 0x0000000500097213 */ /* 0x000fe20000000000 */
[----:B------:R-:W-:Y:S01]  /*2360*/  @!P0 IMAD.IADD R8, R8, 0x1, -R0 ;  /* 0x0000000108088824 */ /* 0x000fe200078e0a00 */
[C---:B------:R-:W-:Y:S02]  /*2370*/  ISETP.GT.U32.AND P0, PT, R0.reuse, R4, PT ;  /* 0x000000040000720c */ /* 0x040fe40003f04070 */
[----:B------:R-:W-:Y:S01]  /*2380*/  ISETP.GT.U32.AND P1, PT, R0, R13, PT ;  /* 0x0000000d0000720c */ /* 0x000fe20003f24070 */
[----:B------:R-:W-:Y:S01]  /*2390*/  IMAD.HI.U32 R15, R24, R9, RZ ;  /* 0x00000009180f7227 */ /* 0x000fe200078e00ff */
[----:B------:R-:W-:-:S02]  /*23a0*/  ISETP.GT.U32.AND P3, PT, R0, R14, PT ;  /* 0x0000000e0000720c */ /* 0x000fc40003f64070 */
[----:B------:R-:W-:Y:S01]  /*23b0*/  IABS R11, R7 ;  /* 0x00000007000b7213 */ /* 0x000fe20000000000 */
[----:B0-----:R-:W-:Y:S01]  /*23c0*/  IMAD.MOV.U32 R2, RZ, RZ, R8 ;  /* 0x000000ffff027224 */ /* 0x001fe200078e0008 */
[----:B------:R-:W-:Y:S01]  /*23d0*/  IABS R8, R6 ;  /* 0x0000000600087213 */ /* 0x000fe20000000000 */
[----:B------:R-:W-:Y:S02]  /*23e0*/  IMAD.MOV R15, RZ, RZ, -R15 ;  /* 0x000000ffff0f7224 */ /* 0x000fe400078e0a0f */
[----:B------:R-:W-:Y:S01]  /*23f0*/  @!P4 IMAD.MOV R2, RZ, RZ, -R2 ;  /* 0x000000ffff02c224 */ /* 0x000fe200078e0a02 */
[----:B------:R-:W-:Y:S01]  /*2400*/  ISETP.GT.U32.AND P4, PT, R0, R3, PT ;  /* 0x000000030000720c */ /* 0x000fe20003f84070 */
[--C-:B------:R-:W-:Y:S02]  /*2410*/  @!P0 IMAD.IADD R4, R4, 0x1, -R0.reuse ;  /* 0x0000000104048824 */ /* 0x100fe400078e0a00 */
[----:B------:R-:W-:Y:S01]  /*2420*/  @!P1 IMAD.IADD R13, R13, 0x1, -R0 ;  /* 0x000000010d0d9824 */ /* 0x000fe200078e0a00 */
[----:B------:R-:W-:Y:S01]  /*2430*/  ISETP.GE.AND P1, PT, R12, RZ, PT ;  /* 0x000000ff0c00720c */ /* 0x000fe20003f26270 */
[----:B------:R-:W-:Y:S01]  /*2440*/  IMAD.HI.U32 R12, R24, R8, RZ ;  /* 0x00000008180c7227 */ /* 0x000fe200078e00ff */
[C---:B------:R-:W-:Y:S01]  /*2450*/  ISETP.GT.U32.AND P0, PT, R0.reuse, R4, PT ;  /* 0x000000040000720c */ /* 0x040fe20003f04070 */
[----:B------:R0:W-:Y:S02]  /*2460*/  STL [R1+0x188], R2 ;  /* 0x0001880201007387 */ /* 0x0001e40000100800 */
[----:B------:R-:W-:-:S02]  /*2470*/  IMAD R9, R0, R15, R9 ;  /* 0x0000000f00097224 */ /* 0x000fc400078e0209 */
[----:B------:R-:W-:Y:S02]  /*2480*/  IMAD.MOV R12, RZ, RZ, -R12 ;  /* 0x000000ffff0c7224 */ /* 0x000fe400078e0a0c */
[--C-:B------:R-:W-:Y:S02]  /*2490*/  @!P4 IMAD.IADD R3, R3, 0x1, -R0.reuse ;  /* 0x000000010303c824 */ /* 0x100fe400078e0a00 */
[----:B------:R-:W-:Y:S01]  /*24a0*/  @!P3 IMAD.IADD R14, R14, 0x1, -R0 ;  /* 0x000000010e0eb824 */ /* 0x000fe200078e0a00 */
[C---:B------:R-:W-:Y:S01]  /*24b0*/  ISETP.GT.U32.AND P3, PT, R0.reuse, R9, PT ;  /* 0x000000090000720c */ /* 0x040fe20003f64070 */
[C---:B------:R-:W-:Y:S01]  /*24c0*/  IMAD R8, R0.reuse, R12, R8 ;  /* 0x0000000c00087224 */ /* 0x040fe200078e0208 */
[----:B------:R-:W-:Y:S01]  /*24d0*/  ISETP.GT.U32.AND P4, PT, R0, R3, PT ;  /* 0x000000030000720c */ /* 0x000fe20003f84070 */
[----:B------:R-:W-:Y:S02]  /*24e0*/  IMAD.MOV.U32 R16, RZ, RZ, R13 ;  /* 0x000000ffff107224 */ /* 0x000fe400078e000d */
[----:B0-----:R-:W-:-:S02]  /*24f0*/  IMAD.MOV.U32 R2, RZ, RZ, R14 ;  /* 0x000000ffff027224 */ /* 0x001fc400078e000e */
[----:B------:R-:W-:Y:S01]  /*2500*/  @!P0 IMAD.IADD R4, R4, 0x1, -R0 ;  /* 0x0000000104048824 */ /* 0x000fe200078e0a00 */
[----:B------:R-:W-:Y:S01]  /*2510*/  ISETP.GE.AND P0, PT, R7, RZ, PT ;  /* 0x000000ff0700720c */ /* 0x000fe20003f06270 */
[----:B------:R-:W-:Y:S01]  /*2520*/  @!P6 IMAD.MOV R16, RZ, RZ, -R16 ;  /* 0x000000ffff10e224 */ /* 0x000fe200078e0a10 */
[----:B------:R-:W-:Y:S01]  /*2530*/  ISETP.GE.AND P6, PT, R5, RZ, PT ;  /* 0x000000ff0500720c */ /* 0x000fe20003fc6270 */
[----:B------:R-:W-:Y:S01]  /*2540*/  @!P2 IMAD.MOV R2, RZ, RZ, -R2 ;  /* 0x000000ffff02a224 */ /* 0x000fe200078e0a02 */
[----:B------:R-:W-:Y:S01]  /*2550*/  LOP3.LUT R5, R10, 0xde, RZ, 0xfc, !PT ;  /* 0x000000de0a057812 */ /* 0x000fe200078efcff */
[----:B------:R-:W-:Y:S01]  /*2560*/  IMAD.MOV.U32 R14, RZ, RZ, R4 ;  /* 0x000000ffff0e7224 */ /* 0x000fe200078e0004 */
[----:B------:R-:W-:Y:S01]  /*2570*/  STL [R1+0x18c], R16 ;  /* 0x00018c1001007387 */ /* 0x000fe20000100800 */
[----:B------:R-:W-:Y:S01]  /*2580*/  @!P4 IMAD.IADD R3, R3, 0x1, -R0 ;  /* 0x000000010303c824 */ /* 0x000fe200078e0a00 */
[----:B------:R-:W-:Y:S01]  /*2590*/  ISETP.GT.U32.AND P4, PT, R0, R8, PT ;  /* 0x000000080000720c */ /* 0x000fe20003f84070 */
[----:B------:R-:W-:Y:S01]  /*25a0*/  @!P5 IMAD.MOV R14, RZ, RZ, -R14 ;  /* 0x000000ffff0ed224 */ /* 0x000fe200078e0a0e */
[----:B------:R0:W-:Y:S01]  /*25b0*/  STL [R1+0x198], R2 ;  /* 0x0001980201007387 */ /* 0x0001e20000100800 */
[--C-:B------:R-:W-:Y:S01]  /*25c0*/  @!P3 IMAD.IADD R9, R9, 0x1, -R0.reuse ;  /* 0x000000010909b824 */ /* 0x100fe200078e0a00 */
[----:B------:R-:W-:Y:S01]  /*25d0*/  ISETP.GE.AND P5, PT, R5, RZ, PT ;  /* 0x000000ff0500720c */ /* 0x000fe20003fa6270 */
[----:B------:R-:W-:Y:S01]  /*25e0*/  IMAD.HI.U32 R13, R24, R11, RZ ;  /* 0x0000000b180d7227 */ /* 0x000fe200078e00ff */
[----:B------:R-:W-:Y:S01]  /*25f0*/  LOP3.LUT R4, R10, 0xdc, RZ, 0xfc, !PT ;  /* 0x000000dc0a047812 */ /* 0x000fe200078efcff */
[----:B------:R1:W-:Y:S01]  /*2600*/  STL [R1+0x19c], R14 ;  /* 0x00019c0e01007387 */ /* 0x0003e20000100800 */
[----:B------:R-:W-:Y:S01]  /*2610*/  IABS R5, R5 ;  /* 0x0000000500057213 */ /* 0x000fe20000000000 */
[----:B------:R-:W-:Y:S01]  /*2620*/  IMAD.MOV R13, RZ, RZ, -R13 ;  /* 0x000000ffff0d7224 */ /* 0x000fe200078e0a0d */
[----:B------:R-:W-:Y:S01]  /*2630*/  ISETP.GT.U32.AND P3, PT, R0, R9, PT ;  /* 0x000000090000720c */ /* 0x000fe20003f64070 */
[----:B0-----:R-:W-:Y:S01]  /*2640*/  IMAD.MOV.U32 R2, RZ, RZ, R3 ;  /* 0x000000ffff027224 */ /* 0x001fe200078e0003 */
[----:B------:R-:W-:Y:S01]  /*2650*/  IABS R17, R4 ;  /* 0x0000000400117213 */ /* 0x000fe20000000000 */
[----:B------:R-:W-:Y:S01]  /*2660*/  @!P4 IMAD.IADD R8, R8, 0x1, -R0 ;  /* 0x000000010808c824 */ /* 0x000fe200078e0a00 */
[----:B------:R-:W-:Y:S01]  /*2670*/  ISETP.GE.AND P2, PT, R6, RZ, PT ;  /* 0x000000ff0600720c */ /* 0x000fe20003f46270 */
[----:B------:R-:W-:Y:S01]  /*2680*/  @!P1 IMAD.MOV R2, RZ, RZ, -R2 ;  /* 0x000000ffff029224 */ /* 0x000fe200078e0a02 */
[----:B------:R-:W-:Y:S01]  /*2690*/  ISETP.GE.AND P1, PT, R4, RZ, PT ;  /* 0x000000ff0400720c */ /* 0x000fe20003f26270 */
[----:B------:R-:W-:Y:S01]  /*26a0*/  IMAD.MOV.U32 R4, RZ, RZ, R5 ;  /* 0x000000ffff047224 */ /* 0x000fe200078e0005 */
[----:B------:R-:W-:Y:S01]  /*26b0*/  ISETP.GT.U32.AND P4, PT, R0, R8, PT ;  /* 0x000000080000720c */ /* 0x000fe20003f84070 */
[----:B------:R-:W-:Y:S01]  /*26c0*/  IMAD.HI.U32 R3, R24, R17, RZ ;  /* 0x0000001118037227 */ /* 0x000fe200078e00ff */
[C---:B------:R-:W-:Y:S01]  /*26d0*/  LOP3.LUT R5, R10.reuse, 0xda, RZ, 0xfc, !PT ;  /* 0x000000da0a057812 */ /* 0x040fe200078efcff */
[----:B------:R-:W-:Y:S01]  /*26e0*/  STL [R1+0x1a0], R2 ;  /* 0x0001a00201007387 */ /* 0x000fe20000100800 */
[----:B------:R-:W-:Y:S01]  /*26f0*/  LOP3.LUT R6, R10, 0xd8, RZ, 0xfc, !PT ;  /* 0x000000d80a067812 */ /* 0x000fe200078efcff */
[----:B------:R-:W-:Y:S01]  /*2700*/  IMAD.HI.U32 R7, R24, R4, RZ ;  /* 0x0000000418077227 */ /* 0x000fe200078e00ff */
[----:B------:R-:W-:-:S02]  /*2710*/  IABS R15, R5 ;  /* 0x00000005000f7213 */ /* 0x000fc40000000000 */
[----:B-1----:R-:W-:Y:S01]  /*2720*/  IABS R14, R6 ;  /* 0x00000006000e7213 */ /* 0x002fe20000000000 */
[----:B------:R-:W-:Y:S01]  /*2730*/  IMAD.MOV R7, RZ, RZ, -R7 ;  /* 0x000000ffff077224 */ /* 0x000fe200078e0a07 */
[----:B------:R-:W-:Y:S01]  /*2740*/  LOP3.LUT R16, R10, 0xd0, RZ, 0xfc, !PT ;  /* 0x000000d00a107812 */ /* 0x000fe200078efcff */
[----:B------:R-:W-:Y:S02]  /*2750*/  @!P3 IMAD.IADD R9, R9, 0x1, -R0 ;  /* 0x000000010909b824 */ /* 0x000fe400078e0a00 */
[----:B------:R-:W-:Y:S02]  /*2760*/  IMAD.MOV R3, RZ, RZ, -R3 ;  /* 0x000000ffff037224 */ /* 0x000fe400078e0a03 */
[C---:B------:R-:W-:Y:S02]  /*2770*/  IMAD R4, R0.reuse, R7, R4 ;  /* 0x0000000700047224 */ /* 0x040fe400078e0204 */
[----:B------:R-:W-:Y:S02]  /*2780*/  IMAD R17, R0, R3, R17 ;  /* 0x0000000300117224 */ /* 0x000fe400078e0211 */
[----:B------:R-:W-:Y:S01]  /*2790*/  @!P4 IMAD.IADD R8, R8, 0x1, -R0 ;  /* 0x000000010808c824 */ /* 0x000fe200078e0a00 */
[----:B------:R-:W-:Y:S01]  /*27a0*/  ISETP.GT.U32.AND P4, PT, R0, R4, PT ;  /* 0x000000040000720c */ /* 0x000fe20003f84070 */
[----:B------:R-:W-:-:S02]  /*27b0*/  IMAD.MOV.U32 R12, RZ, RZ, R9 ;  /* 0x000000ffff0c7224 */ /* 0x000fc400078e0009 */
[C---:B------:R-:W-:Y:S01]  /*27c0*/  IMAD R11, R0.reuse, R13, R11 ;  /* 0x0000000d000b7224 */ /* 0x040fe200078e020b */
[----:B------:R-:W-:Y:S01]  /*27d0*/  IABS R13, R18 ;  /* 0x00000012000d7213 */ /* 0x000fe20000000000 */
[----:B------:R-:W-:Y:S01]  /*27e0*/  @!P6 IMAD.MOV R12, RZ, RZ, -R12 ;  /* 0x000000ffff0ce224 */ /* 0x000fe200078e0a0c */
[----:B------:R-:W-:Y:S01]  /*27f0*/  ISETP.GT.U32.AND P6, PT, R0, R17, PT ;  /* 0x000000110000720c */ /* 0x000fe20003fc4070 */
[----:B------:R-:W-:Y:S01]  /*2800*/  IMAD.HI.U32 R7, R24, R15, RZ ;  /* 0x0000000f18077227 */ /* 0x000fe200078e00ff */
[----:B------:R-:W-:Y:S02]  /*2810*/  ISETP.GT.U32.AND P3, PT, R0, R11, PT ;  /* 0x0000000b0000720c */ /* 0x000fe40003f64070 */
[----:B------:R0:W-:Y:S01]  /*2820*/  STL [R1+0x190], R12 ;  /* 0x0001900c01007387 */ /* 0x0001e20000100800 */
[----:B------:R-:W-:-:S04]  /*2830*/  IMAD.HI.U32 R3, R24, R14, RZ ;  /* 0x0000000e18037227 */ /* 0x000fc800078e00ff */
[--C-:B------:R-:W-:Y:S02]  /*2840*/  @!P4 IMAD.IADD R4, R4, 0x1, -R0.reuse ;  /* 0x000000010404c824 */ /* 0x100fe400078e0a00 */
[----:B------:R-:W-:Y:S02]  /*2850*/  IMAD.MOV R7, RZ, RZ, -R7 ;  /* 0x000000ffff077224 */ /* 0x000fe400078e0a07 */
[--C-:B------:R-:W-:Y:S01]  /*2860*/  @!P6 IMAD.IADD R17, R17, 0x1, -R0.reuse ;  /* 0x000000011111e824 */ /* 0x100fe200078e0a00 */
[C---:B------:R-:W-:Y:S01]  /*2870*/  ISETP.GT.U32.AND P4, PT, R0.reuse, R4, PT ;  /* 0x000000040000720c */ /* 0x040fe20003f84070 */
[----:B------:R-:W-:Y:S02]  /*2880*/  IMAD.MOV R3, RZ, RZ, -R3 ;  /* 0x000000ffff037224 */ /* 0x000fe400078e0a03 */
[----:B------:R-:W-:Y:S01]  /*2890*/  @!P3 IMAD.IADD R11, R11, 0x1, -R0 ;  /* 0x000000010b0bb824 */ /* 0x000fe200078e0a00 */
[C---:B------:R-:W-:Y:S01]  /*28a0*/  ISETP.GT.U32.AND P6, PT, R0.reuse, R17, PT ;  /* 0x000000110000720c */ /* 0x040fe20003fc4070 */
[----:B------:R-:W-:-:S02]  /*28b0*/  IMAD R15, R0, R7, R15 ;  /* 0x00000007000f7224 */ /* 0x000fc400078e020f */
[----:B------:R-:W-:Y:S01]  /*28c0*/  IMAD R14, R0, R3, R14 ;  /* 0x00000003000e7224 */ /* 0x000fe200078e020e */
[----:B------:R-:W-:Y:S01]  /*28d0*/  LOP3.LUT R3, R10, 0xd4, RZ, 0xfc, !PT ;  /* 0x000000d40a037812 */ /* 0x000fe200078efcff */
[----:B------:R-:W-:Y:S01]  /*28e0*/  IMAD.HI.U32 R7, R24, R13, RZ ;  /* 0x0000000d18077227 */ /* 0x000fe200078e00ff */
[----:B------:R-:W-:Y:S02]  /*28f0*/  ISETP.GT.U32.AND P3, PT, R0, R11, PT ;  /* 0x0000000b0000720c */ /* 0x000fe40003f64070 */
[----:B0-----:R-:W-:Y:S01]  /*2900*/  IABS R12, R3 ;  /* 0x00000003000c7213 */ /* 0x001fe20000000000 */
[--C-:B------:R-:W-:Y:S01]  /*2910*/  @!P4 IMAD.IADD R4, R4, 0x1, -R0.reuse ;  /* 0x000000010404c824 */ /* 0x100fe200078e0a00 */
[C---:B------:R-:W-:Y:S01]  /*2920*/  ISETP.GT.U32.AND P4, PT, R0.reuse, R15, PT ;  /* 0x0000000f0000720c */ /* 0x040fe20003f84070 */
[----:B------:R-:W-:Y:S02]  /*2930*/  IMAD.MOV R7, RZ, RZ, -R7 ;  /* 0x000000ffff077224 */ /* 0x000fe400078e0a07 */
[----:B------:R-:W-:Y:S01]  /*2940*/  @!P6 IMAD.IADD R17, R17, 0x1, -R0 ;  /* 0x000000011111e824 */ /* 0x000fe200078e0a00 */
[----:B------:R-:W-:Y:S01]  /*2950*/  ISETP.GT.U32.AND P6, PT, R0, R14, PT ;  /* 0x0000000e0000720c */ /* 0x000fe20003fc4070 */
[----:B------:R-:W-:-:S04]  /*2960*/  IMAD.HI.U32 R22, R24, R12, RZ ;  /* 0x0000000c18167227 */ /* 0x000fc800078e00ff */
[----:B------:R-:W-:Y:S01]  /*2970*/  IMAD.MOV.U32 R2, RZ, RZ, R8 ;  /* 0x000000ffff027224 */ /* 0x000fe200078e0008 */
[----:B------:R-:W-:Y:S01]  /*2980*/  LOP3.LUT R8, R10, 0xce, RZ, 0xfc, !PT ;  /* 0x000000ce0a087812 */ /* 0x000fe200078efcff */
[----:B------:R-:W-:Y:S02]  /*2990*/  IMAD R13, R0, R7, R13 ;  /* 0x00000007000d7224 */ /* 0x000fe400078e020d */
[----:B------:R-:W-:Y:S02]  /*29a0*/  IMAD.MOV R22, RZ, RZ, -R22 ;  /* 0x000000ffff167224 */ /* 0x000fe400078e0a16 */
[----:B------:R-:W-:Y:S01]  /*29b0*/  @!P2 IMAD.MOV R2, RZ, RZ, -R2 ;  /* 0x000000ffff02a224 */ /* 0x000fe200078e0a02 */
[----:B------:R-:W-:Y:S01]  /*29c0*/  ISETP.GE.AND P2, PT, R5, RZ, PT ;  /* 0x000000ff0500720c */ /* 0x000fe20003f46270 */
[--C-:B------:R-:W-:Y:S01]  /*29d0*/  @!P3 IMAD.IADD R11, R11, 0x1, -R0.reuse ;  /* 0x000000010b0bb824 */ /* 0x100fe200078e0a00 */
[----:B------:R-:W-:Y:S01]  /*29e0*/  ISETP.GE.AND P3, PT, R6, RZ, PT ;  /* 0x000000ff0600720c */ /* 0x000fe20003f66270 */
[----:B------:R-:W-:Y:S01]  /*29f0*/  @!P4 IMAD.IADD R15, R15, 0x1, -R0 ;  /* 0x000000010f0fc824 */ /* 0x000fe200078e0a00 */
[C---:B------:R-:W-:Y:S01]  /*2a00*/  ISETP.GT.U32.AND P4, PT, R0.reuse, R13, PT ;  /* 0x0000000d0000720c */ /* 0x040fe20003f84070 */
[----:B------:R-:W-:Y:S01]  /*2a10*/  IMAD R12, R0, R22, R12 ;  /* 0x00000016000c7224 */ /* 0x000fe200078e020c */
[----:B------:R0:W-:Y:S01]  /*2a20*/  STL [R1+0x194], R2 ;  /* 0x0001940201007387 */ /* 0x0001e20000100800 */
[----:B------:R-:W-:Y:S01]  /*2a30*/  @!P6 IMAD.IADD R14, R14, 0x1, -R0 ;  /* 0x000000010e0ee824 */ /* 0x000fe200078e0a00 */
[----:B------:R-:W-:-:S02]  /*2a40*/  IABS R6, R16 ;  /* 0x0000001000067213 */ /* 0x000fc40000000000 */
[----:B------:R-:W-:Y:S02]  /*2a50*/  ISETP.GT.U32.AND P6, PT, R0, R12, PT ;  /* 0x0000000c0000720c */ /* 0x000fe40003fc4070 */
[----:B------:R-:W-:Y:S01]  /*2a60*/  IABS R5, R8 ;  /* 0x0000000800057213 */ /* 0x000fe20000000000 */
[----:B------:R-:W-:-:S04]  /*2a70*/  IMAD.HI.U32 R7, R24, R6, RZ ;  /* 0x0000000618077227 */ /* 0x000fc800078e00ff */
[----:B0-----:R-:W-:Y:S01]  /*2a80*/  IMAD.MOV.U32 R2, RZ, RZ, R11 ;  /* 0x000000ffff027224 */ /* 0x001fe200078e000b */
[----:B------:R-:W-:Y:S01]  /*2a90*/  LOP3.LUT R11, R10, 0xca, RZ, 0xfc, !PT ;  /* 0x000000ca0a0b7812 */ /* 0x000fe200078efcff */
[----:B------:R-:W-:Y:S01]  /*2aa0*/  @!P4 IMAD.IADD R13, R13, 0x1, -R0 ;  /* 0x000000010d0dc824 */ /* 0x000fe200078e0a00 */
[C---:B------:R-:W-:Y:S01]  /*2ab0*/  ISETP.GT.U32.AND P4, PT, R0.reuse, R14, PT ;  /* 0x0000000e0000720c */ /* 0x040fe20003f84070 */
[----:B------:R-:W-:Y:S01]  /*2ac0*/  @!P0 IMAD.MOV R2, RZ, RZ, -R2 ;  /* 0x000000ffff028224 */ /* 0x000fe200078e0a02 */
[----:B------:R-:W-:Y:S01]  /*2ad0*/  ISETP.GT.U32.AND P0, PT, R0, R15, PT ;  /* 0x0000000f0000720c */ /* 0x000fe20003f04070 */
[----:B------:R-:W-:Y:S01]  /*2ae0*/  @!P6 IMAD.IADD R12, R12, 0x1, -R0 ;  /* 0x000000010c0ce824 */ /* 0x000fe200078e0a00 */
[----:B------:R-:W-:Y:S01]  /*2af0*/  ISETP.GT.U32.AND P6, PT, R0, R13, PT ;  /* 0x0000000d0000720c */ /* 0x000fe20003fc4070 */
[----:B------:R-:W-:Y:S01]  /*2b00*/  IMAD.HI.U32 R9, R24, R5, RZ ;  /* 0x0000000518097227 */ /* 0x000fe200078e00ff */
[----:B------:R0:W-:Y:S03]  /*2b10*/  STL [R1+0x160], R2 ;  /* 0x0001600201007387 */ /* 0x0001e60000100800 */
[----:B------:R-:W-:-:S02]  /*2b20*/  IMAD.MOV R22, RZ, RZ, -R7 ;  /* 0x000000ffff167224 */ /* 0x000fc400078e0a07 */
[----:B------:R-:W-:Y:S02]  /*2b30*/  IMAD R7, R0, R21, R20 ;  /* 0x0000001500077224 */ /* 0x000fe400078e0214 */
[----:B------:R-:W-:Y:S01]  /*2b40*/  IMAD.MOV R20, RZ, RZ, -R9 ;  /* 0x000000ffff147224 */ /* 0x000fe200078e0a09 */
[----:B------:R-:W-:Y:S01]  /*2b50*/  LOP3.LUT R9, R10, 0xcc, RZ, 0xfc, !PT ;  /* 0x000000cc0a097812 */ /* 0x000fe200078efcff */
[C---:B------:R-:W-:Y:S01]  /*2b60*/  IMAD R6, R0.reuse, R22, R6 ;  /* 0x0000001600067224 */ /* 0x040fe200078e0206 */
[----:B------:R-:W-:Y:S01]  /*2b70*/  IABS R22, R28 ;  /* 0x0000001c00167213 */ /* 0x000fe20000000000 */
[----:B0-----:R-:W-:Y:S01]  /*2b80*/  IMAD.MOV.U32 R2, RZ, RZ, R4 ;  /* 0x000000ffff027224 */ /* 0x001fe200078e0004 */
[----:B------:R-:W-:Y:S01]  /*2b90*/  IABS R4, R11 ;  /* 0x0000000b00047213 */ /* 0x000fe20000000000 */
[C---:B------:R-:W-:Y:S01]  /*2ba0*/  IMAD R5, R0.reuse, R20, R5 ;  /* 0x0000001400057224 */ /* 0x040fe200078e0205 */
[----:B------:R-:W-:Y:S01]  /*2bb0*/  IABS R20, R9 ;  /* 0x0000000900147213 */ /* 0x000fe20000000000 */
[----:B------:R-:W-:Y:S01]  /*2bc0*/  @!P5 IMAD.MOV R2, RZ, RZ, -R2 ;  /* 0x000000ffff02d224 */ /* 0x000fe200078e0a02 */
[C---:B------:R-:W-:Y:S01]  /*2bd0*/  ISETP.GT.U32.AND P5, PT, R0.reuse, R12, PT ;  /* 0x0000000c0000720c */ /* 0x040fe20003fa4070 */
[--C-:B------:R-:W-:Y:S01]  /*2be0*/  @!P0 IMAD.IADD R15, R15, 0x1, -R0.reuse ;  /* 0x000000010f0f8824 */ /* 0x100fe200078e0a00 */
[C---:B------:R-:W-:Y:S01]  /*2bf0*/  ISETP.GT.U32.AND P0, PT, R0.reuse, R6, PT ;  /* 0x000000060000720c */ /* 0x040fe20003f04070 */
[--C-:B------:R-:W-:Y:S01]  /*2c00*/  @!P6 IMAD.IADD R13, R13, 0x1, -R0.reuse ;  /* 0x000000010d0de824 */ /* 0x100fe200078e0a00 */
[----:B------:R0:W-:Y:S01]  /*2c10*/  STL [R1+0x15c], R2 ;  /* 0x00015c0201007387 */ /* 0x0001e20000100800 */
[----:B------:R-:W-:Y:S01]  /*2c20*/  ISETP.GT.U32.AND P6, PT, R0, R5, PT ;  /* 0x000000050000720c */ /* 0x000fe20003fc4070 */
[----:B------:R-:W-:Y:S01]  /*2c30*/  @!P4 IMAD.IADD R14, R14, 0x1, -R0 ;  /* 0x000000010e0ec824 */ /* 0x000fe200078e0a00 */
[----:B------:R-:W-:Y:S01]  /*2c40*/  ISETP.GE.AND P4, PT, R18, RZ, PT ;  /* 0x000000ff1200720c */ /* 0x000fe20003f86270 */
[----:B------:R-:W-:Y:S01]  /*2c50*/  IMAD.MOV.U32 R21, RZ, RZ, R15 ;  /* 0x000000ffff157224 */ /* 0x000fe200078e000f */
[----:B------:R-:W-:Y:S01]  /*2c60*/  LOP3.LUT R15, R10, 0xc8, RZ, 0xfc, !PT ;  /* 0x000000c80a0f7812 */ /* 0x000fe200078efcff */
[----:B------:R-:W-:-:S04]  /*2c70*/  IMAD.HI.U32 R18, R24, R20, RZ ;  /* 0x0000001418127227 */ /* 0x000fc800078e00ff */
[----:B0-----:R-:W-:Y:S02]  /*2c80*/  IMAD.MOV.U32 R2, RZ, RZ, R17 ;  /* 0x000000ffff027224 */ /* 0x001fe400078e0011 */
[----:B------:R-:W-:Y:S01]  /*2c90*/  @!P0 IMAD.IADD R6, R6, 0x1, -R0 ;  /* 0x0000000106068824 */ /* 0x000fe200078e0a00 */
[----:B------:R-:W-:Y:S01]  /*2ca0*/  ISETP.GE.AND P0, PT, R16, RZ, PT ;  /* 0x000000ff1000720c */ /* 0x000fe20003f06270 */
[----:B------:R-:W-:Y:S01]  /*2cb0*/  @!P1 IMAD.MOV R2, RZ, RZ, -R2 ;  /* 0x000000ffff029224 */ /* 0x000fe200078e0a02 */
[----:B------:R-:W-:Y:S01]  /*2cc0*/  ISETP.GT.U32.AND P1, PT, R0, R7, PT ;  /* 0x000000070000720c */ /* 0x000fe20003f24070 */
[----:B------:R-:W-:Y:S01]  /*2cd0*/  @!P5 IMAD.IADD R12, R12, 0x1, -R0 ;  /* 0x000000010c0cd824 */ /* 0x000fe200078e0a00 */
[----:B------:R-:W-:Y:S01]  /*2ce0*/  ISETP.GE.AND P5, PT, R3, RZ, PT ;  /* 0x000000ff0300720c */ /* 0x000fe20003fa6270 */
[----:B------:R-:W-:Y:S01]  /*2cf0*/  IMAD.MOV.U32 R17, RZ, RZ, R4 ;  /* 0x000000ffff117224 */ /* 0x000fe200078e0004 */
[----:B------:R0:W-:Y:S01]  /*2d00*/  STL [R1+0x158], R2 ;  /* 0x0001580201007387 */ /* 0x0001e20000100800 */
[----:B------:R-:W-:-:S02]  /*2d10*/  @!P2 IMAD.MOV R21, RZ, RZ, -R21 ;  /* 0x000000ffff15a224 */ /* 0x000fc400078e0a15 */
[--C-:B------:R-:W-:Y:S02]  /*2d20*/  @!P6 IMAD.IADD R5, R5, 0x1, -R0.reuse ;  /* 0x000000010505e824 */ /* 0x100fe400078e0a00 */
[----:B------:R-:W-:Y:S01]  /*2d30*/  IMAD.HI.U32 R4, R24, R17, RZ ;  /* 0x0000001118047227 */ /* 0x000fe200078e00ff */
[----:B------:R-:W-:Y:S02]  /*2d40*/  STL [R1+0x28], R21 ;  /* 0x0000281501007387 */ /* 0x000fe40000100800 */
[C---:B------:R-:W-:Y:S01]  /*2d50*/  ISETP.GT.U32.AND P6, PT, R0.reuse, R5, PT ;  /* 0x000000050000720c */ /* 0x040fe20003fc4070 */
[----:B------:R-:W-:Y:S01]  /*2d60*/  @!P1 IMAD.IADD R7, R7, 0x1, -R0 ;  /* 0x0000000107079824 */ /* 0x000fe200078e0a00 */
[----:B------:R-:W-:Y:S01]  /*2d70*/  ISETP.GE.AND P1, PT, R19, RZ, PT ;  /* 0x000000ff1300720c */ /* 0x000fe20003f26270 */
[----:B0-----:R-:W-:Y:S02]  /*2d80*/  IMAD.MOV.U32 R2, RZ, RZ, R14 ;  /* 0x000000ffff027224 */ /* 0x001fe400078e000e */
[----:B------:R-:W-:Y:S01]  /*2d90*/  IMAD.MOV R18, RZ, RZ, -R18 ;  /* 0x000000ffff127224 */ /* 0x000fe200078e0a12 */
[C---:B------:R-:W-:Y:S01]  /*2da0*/  ISETP.GT.U32.AND P2, PT, R0.reuse, R7, PT ;  /* 0x000000070000720c */ /* 0x040fe20003f44070 */
[----:B------:R-:W-:Y:S01]  /*2db0*/  @!P3 IMAD.MOV R2, RZ, RZ, -R2 ;  /* 0x000000ffff02b224 */ /* 0x000fe200078e0a02 */
[----:B------:R-:W-:Y:S01]  /*2dc0*/  ISETP.GT.U32.AND P3, PT, R0, R6, PT ;  /* 0x000000060000720c */ /* 0x000fe20003f64070 */
[----:B------:R-:W-:-:S02]  /*2dd0*/  IMAD.MOV R3, RZ, RZ, -R4 ;  /* 0x000000ffff037224 */ /* 0x000fc400078e0a04 */
[----:B------:R-:W-:Y:S01]  /*2de0*/  IMAD.MOV.U32 R14, RZ, RZ, R13 ;  /* 0x000000ffff0e7224 */ /* 0x000fe200078e000d */
[----:B------:R0:W-:Y:S01]  /*2df0*/  STL [R1+0x8], R2 ;  /* 0x0000080201007387 */ /* 0x0001e20000100800 */
[----:B------:R-:W-:Y:S01]  /*2e00*/  IMAD R4, R0, R18, R20 ;  /* 0x0000001200047224 */ /* 0x000fe200078e0214 */
[----:B------:R-:W-:Y:S01]  /*2e10*/  LOP3.LUT R13, R10, 0xc6, RZ, 0xfc, !PT ;  /* 0x000000c60a0d7812 */ /* 0x000fe200078efcff */
[----:B------:R-:W-:Y:S02]  /*2e20*/  @!P4 IMAD.MOV R14, RZ, RZ, -R14 ;  /* 0x000000ffff0ec224 */ /* 0x000fe400078e0a0e */
[C---:B------:R-:W-:Y:S01]  /*2e30*/  IMAD R3, R0.reuse, R3, R17 ;  /* 0x0000000300037224 */ /* 0x040fe200078e0211 */
[----:B------:R-:W-:Y:S01]  /*2e40*/  ISETP.GT.U32.AND P4, PT, R0, R4, PT ;  /* 0x000000040000720c */ /* 0x000fe20003f84070 */
[--C-:B------:R-:W-:Y:S01]  /*2e50*/  @!P2 IMAD.IADD R7, R7, 0x1, -R0.reuse ;  /* 0x000000010707a824 */ /* 0x100fe200078e0a00 */
[----:B------:R1:W-:Y:S01]  /*2e60*/  STL [R1+0x4], R14 ;  /* 0x0000040e01007387 */ /* 0x0003e20000100800 */
[----:B------:R-:W-:Y:S01]  /*2e70*/  @!P3 IMAD.IADD R6, R6, 0x1, -R0 ;  /* 0x000000010606b824 */ /* 0x000fe200078e0a00 */
[----:B------:R-:W-:Y:S01]  /*2e80*/  ISETP.GT.U32.AND P2, PT, R0, R3, PT ;  /* 0x000000030000720c */ /* 0x000fe20003f44070 */
[----:B0-----:R-:W-:Y:S01]  /*2e90*/  IMAD.MOV.U32 R2, RZ, RZ, R12 ;  /* 0x000000ffff027224 */ /* 0x001fe200078e000c */
[----:B------:R-:W-:Y:S01]  /*2ea0*/  IABS R12, R15 ;  /* 0x0000000f000c7213 */ /* 0x000fe20000000000 */
[----:B------:R-:W-:Y:S01]  /*2eb0*/  @!P6 IMAD.IADD R5, R5, 0x1, -R0 ;  /* 0x000000010505e824 */ /* 0x000fe200078e0a00 */
[----:B------:R-:W-:Y:S01]  /*2ec0*/  ISETP.GE.AND P6, PT, R11, RZ, PT ;  /* 0x000000ff0b00720c */ /* 0x000fe20003fc6270 */
[----:B------:R-:W-:Y:S01]  /*2ed0*/  @!P5 IMAD.MOV R2, RZ, RZ, -R2 ;  /* 0x000000ffff02d224 */ /* 0x000fe200078e0a02 */
[----:B------:R-:W-:Y:S01]  /*2ee0*/  ISETP.GE.AND P5, PT, R8, RZ, PT ;  /* 0x000000ff0800720c */ /* 0x000fe20003fa6270 */
[----:B------:R-:W-:Y:S01]  /*2ef0*/  IMAD.HI.U32 R11, R24, R12, RZ ;  /* 0x0000000c180b7227 */ /* 0x000fe200078e00ff */
[----:B------:R-:W-:-:S02]  /*2f00*/  IABS R8, R13 ;  /* 0x0000000d00087213 */ /* 0x000fc40000000000 */
[----:B------:R0:W-:Y:S01]  /*2f10*/  STL [R1], R2 ;  /* 0x0000000201007387 */ /* 0x0001e20000100800 */
[----:B-1----:R-:W-:Y:S01]  /*2f20*/  IMAD.MOV.U32 R14, RZ, RZ, R7 ;  /* 0x000000ffff0e7224 */ /* 0x002fe200078e0007 */
[----:B------:R-:W-:Y:S01]  /*2f30*/  ISETP.GE.AND P3, PT, R9, RZ, PT ;  /* 0x000000ff0900720c */ /* 0x000fe20003f66270 */
[----:B------:R-:W-:Y:S02]  /*2f40*/  IMAD.MOV R11, RZ, RZ, -R11 ;  /* 0x000000ffff0b7224 */ /* 0x000fe400078e0a0b */
[----:B------:R-:W-:Y:S01]  /*2f50*/  @!P1 IMAD.MOV R14, RZ, RZ, -R14 ;  /* 0x000000ffff0e9224 */ /* 0x000fe200078e0a0e */
[----:B------:R-:W-:Y:S01]  /*2f60*/  ISETP.GE.AND P1, PT, R13, RZ, PT ;  /* 0x000000ff0d00720c */ /* 0x000fe20003f26270 */
[----:B------:R-:W-:Y:S01]  /*2f70*/  @!P4 IMAD.IADD R4, R4, 0x1, -R0 ;  /* 0x000000010404c824 */ /* 0x000fe200078e0a00 */
[----:B------:R-:W-:Y:S01]  /*2f80*/  ISETP.GE.AND P4, PT, R15, RZ, PT ;  /* 0x000000ff0f00720c */ /* 0x000fe20003f86270 */
[----:B------:R-:W-:Y:S01]  /*2f90*/  IMAD R15, R0, R11, R12 ;  /* 0x0000000b000f7224 */ /* 0x000fe200078e020c */
[----:B------:R-:W-:Y:S01]  /*2fa0*/  STL [R1+0xbc], R14 ;  /* 0x0000bc0e01007387 */ /* 0x000fe20000100800 */
[----:B0-----:R-:W-:Y:S01]  /*2fb0*/  IMAD.MOV.U32 R2, RZ, RZ, R6 ;  /* 0x000000ffff027224 */ /* 0x001fe200078e0006 */
[----:B------:R-:W-:Y:S01]  /*2fc0*/  LOP3.LUT R13, R10, 0xc4, RZ, 0xfc, !PT ;  /* 0x000000c40a0d7812 */ /* 0x000fe200078efcff */
[----:B------:R-:W-:Y:S01]  /*2fd0*/  @!P2 IMAD.IADD R3, R3, 0x1, -R0 ;  /* 0x000000010303a824 */ /* 0x000fe200078e0a00 */
[----:B------:R-:W-:Y:S01]  /*2fe0*/  ISETP.GT.U32.AND P2, PT, R0, R4, PT ;  /* 0x000000040000720c */ /* 0x000fe20003f44070 */
[----:B------:R-:W-:Y:S01]  /*2ff0*/  @!P0 IMAD.MOV R2, RZ, RZ, -R2 ;  /* 0x000000ffff028224 */ /* 0x000fe200078e0a02 */
[----:B------:R-:W-:Y:S01]  /*3000*/  LOP3.LUT R6, R10, 0xc2, RZ, 0xfc, !PT ;  /* 0x000000c20a067812 */ /* 0x000fe200078efcff */
[----:B------:R-:W-:Y:S01]  /*3010*/  IMAD.HI.U32 R9, R24, R8, RZ ;  /* 0x0000000818097227 */ /* 0x000fe200078e00ff */
[----:B------:R-:W-:-:S02]  /*3020*/  ISETP.GT.U32.AND P0, PT, R0, R3, PT ;  /* 0x000000030000720c */ /* 0x000fc40003f04070 */
[----:B------:R0:W-:Y:S01]  /*3030*/  STL [R1+0xcc], R2 ;  /* 0x0000cc0201007387 */ /* 0x0001e20000100800 */
[----:B------:R-:W-:Y:S01]  /*3040*/  IMAD.MOV R9, RZ, RZ, -R9 ;  /* 0x000000ffff097224 */ /* 0x000fe200078e0a09 */
[----:B------:R-:W-:-:S03]  /*3050*/  LOP3.LUT R12, R10, 0xbc, RZ, 0xfc, !PT ;  /* 0x000000bc0a0c7812 */ /* 0x000fc600078efcff */
[----:B------:R-:W-:Y:S01]  /*3060*/  IMAD R11, R0, R9, R8 ;  /* 0x00000009000b7224 */ /* 0x000fe200078e0208 */
[----:B------:R-:W-:Y:S01]  /*3070*/  IABS R8, R6 ;  /* 0x0000000600087213 */ /* 0x000fe20000000000 */
[--C-:B------:R-:W-:Y:S01]  /*3080*/  @!P2 IMAD.IADD R4, R4, 0x1, -R0.reuse ;  /* 0x000000010404a824 */ /* 0x100fe200078e0a00 */
[----:B------:R-:W-:Y:S01]  /*3090*/  ISETP.GE.AND P2, PT, R13, RZ, PT ;  /* 0x000000ff0d00720c */ /* 0x000fe20003f46270 */
[----:B0-----:R-:W-:Y:S01]  /*30a0*/  IMAD.MOV.U32 R2, RZ, RZ, R5 ;  /* 0x000000ffff027224 */ /* 0x001fe200078e0005 */
[----:B------:R-:W-:Y:S01]  /*30b0*/  IABS R13, R13 ;  /* 0x0000000d000d7213 */ /* 0x000fe20000000000 */
[----:B------:R-:W-:Y:S01]  /*30c0*/  @!P0 IMAD.IADD R3, R3, 0x1, -R0 ;  /* 0x0000000103038824 */ /* 0x000fe200078e0a00 */
[C---:B------:R-:W-:Y:S01]  /*30d0*/  ISETP.GT.U32.AND P0, PT, R0.reuse, R11, PT ;  /* 0x0000000b0000720c */ /* 0x040fe20003f04070 */
[----:B------:R-:W-:Y:S01]  /*30e0*/  @!P5 IMAD.MOV R2, RZ, RZ, -R2 ;  /* 0x000000ffff02d224 */ /* 0x000fe200078e0a02 */
[----:B------:R-:W-:Y:S01]  /*30f0*/  ISETP.GT.U32.AND P5, PT, R0, R15, PT ;  /* 0x0000000f0000720c */ /* 0x000fe20003fa4070 */
[----:B------:R-:W-:Y:S01]  /*3100*/  IMAD.HI.U32 R9, R24, R13, RZ ;  /* 0x0000000d18097227 */ /* 0x000fe200078e00ff */
[----:B------:R-:W-:-:S02]  /*3110*/  LOP3.LUT R5, R10, 0xc0, RZ, 0xfc, !PT ;  /* 0x000000c00a057812 */ /* 0x000fc400078efcff */
[----:B------:R0:W-:Y:S01]  /*3120*/  STL [R1+0x140], R2 ;  /* 0x0001400201007387 */ /* 0x0001e20000100800 */
[----:B------:R-:W-:Y:S01]  /*3130*/  IMAD.MOV R9, RZ, RZ, -R9 ;  /* 0x000000ffff097224 */ /* 0x000fe200078e0a09 */
[----:B------:R-:W-:Y:S02]  /*3140*/  IABS R7, R5 ;  /* 0x0000000500077213 */ /* 0x000fe40000000000 */
[----:B------:R-:W-:Y:S01]  /*3150*/  IABS R16, R12 ;  /* 0x0000000c00107213 */ /* 0x000fe20000000000 */
[C---:B------:R-:W-:Y:S02]  /*3160*/  IMAD R13, R0.reuse, R9, R13 ;  /* 0x00000009000d7224 */ /* 0x040fe400078e020d */
[--C-:B------:R-:W-:Y:S02]  /*3170*/  @!P0 IMAD.IADD R11, R11, 0x1, -R0.reuse ;  /* 0x000000010b0b8824 */ /* 0x100fe400078e0a00 */
[----:B------:R-:W-:Y:S02]  /*3180*/  @!P5 IMAD.IADD R15, R15, 0x1, -R0 ;  /* 0x000000010f0fd824 */ /* 0x000fe400078e0a00 */
[----:B0-----:R-:W-:Y:S01]  /*3190*/  IMAD.MOV.U32 R2, RZ, RZ, R4 ;  /* 0x000000ffff027224 */ /* 0x001fe200078e0004 */
[----:B------:R-:W-:Y:S01]  /*31a0*/  ISETP.GT.U32.AND P0, PT, R0, R11, PT ;  /* 0x0000000b0000720c */ /* 0x000fe20003f04070 */
[----:B------:R-:W-:Y:S01]  /*31b0*/  IMAD.HI.U32 R4, R24, R7, RZ ;  /* 0x0000000718047227 */ /* 0x000fe200078e00ff */
[----:B------:R-:W-:-:S03]  /*31c0*/  ISETP.GT.U32.AND P5, PT, R0, R15, PT ;  /* 0x0000000f0000720c */ /* 0x000fc60003fa4070 */
[----:B------:R-:W-:Y:S01]  /*31d0*/  @!P3 IMAD.MOV R2, RZ, RZ, -R2 ;  /* 0x000000ffff02b224 */ /* 0x000fe200078e0a02 */
[----:B------:R-:W-:Y:S01]  /*31e0*/  ISETP.GE.AND P3, PT, R6, RZ, PT ;  /* 0x000000ff0600720c */ /* 0x000fe20003f66270 */
[----:B------:R-:W-:-:S03]  /*31f0*/  IMAD.HI.U32 R6, R24, R8, RZ ;  /* 0x0000000818067227 */ /* 0x000fc600078e00ff */
[----:B------:R0:W-:Y:S01]  /*3200*/  STL [R1+0x14c], R2 ;  /* 0x00014c0201007387 */ /* 0x0001e20000100800 */
[----:B------:R-:W-:Y:S02]  /*3210*/  IMAD.MOV R4, RZ, RZ, -R4 ;  /* 0x000000ffff047224 */ /* 0x000fe400078e0a04 */
[----:B------:R-:W-:Y:S02]  /*3220*/  IMAD.MOV R6, RZ, RZ, -R6 ;  /* 0x000000ffff067224 */ /* 0x000fe400078e0a06 */
[----:B------:R-:W-:Y:S01]  /*3230*/  @!P5 IMAD.IADD R15, R15, 0x1, -R0 ;  /* 0x000000010f0fd824 */ /* 0x000fe200078e0a00 */
[C---:B------:R-:W-:Y:S01]  /*3240*/  ISETP.GT.U32.AND P5, PT, R0.reuse, R13, PT ;  /* 0x0000000d0000720c */ /* 0x040fe20003fa4070 */
[----:B------:R-:W-:Y:S01]  /*3250*/  IMAD R7, R0, R4, R7 ;  /* 0x0000000400077224 */ /* 0x000fe200078e0207 */
[----:B------:R-:W-:Y:S01]  /*3260*/  LOP3.LUT R4, R10, 0xb8, RZ, 0xfc, !PT ;  /* 0x000000b80a047812 */ /* 0x000fe200078efcff */
[----:B------:R-:W-:Y:S02]  /*3270*/  IMAD R8, R0, R6, R8 ;  /* 0x0000000600087224 */ /* 0x000fe400078e0208 */
[----:B0-----:R-:W-:Y:S01]  /*3280*/  IMAD.MOV.U32 R2, RZ, RZ, R3 ;  /* 0x000000ffff027224 */ /* 0x001fe200078e0003 */
[----:B------:R-:W-:Y:S01]  /*3290*/  LOP3.LUT R3, R10, 0xbe, RZ, 0xfc, !PT ;  /* 0x000000be0a037812 */ /* 0x000fe200078efcff */
[----:B------:R-:W-:Y:S01]  /*32a0*/  @!P0 IMAD.IADD R11, R11, 0x1, -R0 ;  /* 0x000000010b0b8824 */ /* 0x000fe200078e0a00 */
[----:B------:R-:W-:Y:S01]  /*32b0*/  ISETP.GT.U32.AND P0, PT, R0, R8, PT ;  /* 0x000000080000720c */ /* 0x000fe20003f04070 */
[----:B------:R-:W-:Y:S01]  /*32c0*/  @!P6 IMAD.MOV R2, RZ, RZ, -R2 ;  /* 0x000000ffff02e224 */ /* 0x000fe200078e0a02 */
[----:B------:R-:W-:-:S02]  /*32d0*/  IABS R6, R3 ;  /* 0x0000000300067213 */ /* 0x000fc40000000000 */
[----:B------:R-:W-:Y:S01]  /*32e0*/  ISETP.GE.AND P6, PT, R5, RZ, PT ;  /* 0x000000ff0500720c */ /* 0x000fe20003fc6270 */
[--C-:B------:R-:W-:Y:S01]  /*32f0*/  @!P5 IMAD.IADD R13, R13, 0x1, -R0.reuse ;  /* 0x000000010d0dd824 */ /* 0x100fe200078e0a00 */
[----:B------:R-:W-:Y:S01]  /*3300*/  ISETP.GT.U32.AND P5, PT, R0, R7, PT ;  /* 0x000000070000720c */ /* 0x000fe20003fa4070 */
[----:B------:R0:W-:Y:S01]  /*3310*/  STL [R1+0x150], R2 ;  /* 0x0001500201007387 */ /* 0x0001e20000100800 */
[----:B------:R-:W-:Y:S02]  /*3320*/  LOP3.LUT R5, R10, 0xba, RZ, 0xfc, !PT ;  /* 0x000000ba0a057812 */ /* 0x000fe400078efcff */
[----:B------:R-:W-:Y:S02]  /*3330*/  IABS R9, R4 ;  /* 0x0000000400097213 */ /* 0x000fe40000000000 */
[----:B------:R-:W-:Y:S01]  /*3340*/  IABS R14, R5 ;  /* 0x00000005000e7213 */ /* 0x000fe20000000000 */
[----:B------:R-:W-:Y:S02]  /*3350*/  @!P0 IMAD.IADD R8, R8, 0x1, -R0 ;  /* 0x0000000108088824 */ /* 0x000fe400078e0a00 */
[----:B0-----:R-:W-:-:S03]  /*3360*/  IMAD.MOV.U32 R2, RZ, RZ, R15 ;  /* 0x000000ffff027224 */ /* 0x001fc600078e000f */
[C---:B------:R-:W-:Y:S01]  /*3370*/  ISETP.GT.U32.AND P0, PT, R0.reuse, R8, PT ;  /* 0x000000080000720c */ /* 0x040fe20003f04070 */
[----:B------:R-:W-:Y:S02]  /*3380*/  IMAD.MOV.U32 R15, RZ, RZ, R16 ;  /* 0x000000ffff0f7224 */ /* 0x000fe400078e0010 */
[----:B------:R-:W-:Y:S01]  /*3390*/  @!P4 IMAD.MOV R2, RZ, RZ, -R2 ;  /* 0x000000ffff02c224 */ /* 0x000fe200078e0a02 */
[----:B------:R-:W-:Y:S01]  /*33a0*/  ISETP.GT.U32.AND P4, PT, R0, R13, PT ;  /* 0x0000000d0000720c */ /* 0x000fe20003f84070 */
[----:B------:R-:W-:-:S03]  /*33b0*/  IMAD.HI.U32 R16, R24, R6, RZ ;  /* 0x0000000618107227 */ /* 0x000fc600078e00ff */
[----:B------:R0:W-:Y:S01]  /*33c0*/  STL [R1+0x148], R2 ;  /* 0x0001480201007387 */ /* 0x0001e20000100800 */
[----:B------:R-:W-:Y:S02]  /*33d0*/  @!P5 IMAD.IADD R7, R7, 0x1, -R0 ;  /* 0x000000010707d824 */ /* 0x000fe400078e0a00 */
[----:B------:R-:W-:Y:S02]  /*33e0*/  IMAD.MOV R16, RZ, RZ, -R16 ;  /* 0x000000ffff107224 */ /* 0x000fe400078e0a10 */
[--C-:B------:R-:W-:Y:S01]  /*33f0*/  @!P0 IMAD.IADD R8, R8, 0x1, -R0.reuse ;  /* 0x0000000108088824 */ /* 0x100fe200078e0a00 */
[----:B------:R-:W-:Y:S02]  /*3400*/  ISETP.GT.U32.AND P5, PT, R0, R7, PT ;  /* 0x000000070000720c */ /* 0x000fe40003fa4070 */
[----:B------:R-:W-:Y:S01]  /*3410*/  ISETP.GE.AND P0, PT, R12, RZ, PT ;  /* 0x000000ff0c00720c */ /* 0x000fe20003f06270 */
[----:B------:R-:W-:Y:S02]  /*3420*/  @!P4 IMAD.IADD R13, R13, 0x1, -R0 ;  /* 0x000000010d0dc824 */ /* 0x000fe400078e0a00 */
[----:B0-----:R-:W-:-:S02]  /*3430*/  IMAD.MOV.U32 R2, RZ, RZ, R11 ;  /* 0x000000ffff027224 */ /* 0x001fc400078e000b */
[----:B------:R-:W-:-:S04]  /*3440*/  IMAD.HI.U32 R11, R24, R9, RZ ;  /* 0x00000009180b7227 */ /* 0x000fc800078e00ff */
[----:B------:R-:W-:Y:S01]  /*3450*/  @!P1 IMAD.MOV R2, RZ, RZ, -R2 ;  /* 0x000000ffff029224 */ /* 0x000fe200078e0a02 */
[----:B------:R-:W-:Y:S01]  /*3460*/  ISETP.GE.AND P1, PT, R3, RZ, PT ;  /* 0x000000ff0300720c */ /* 0x000fe20003f26270 */
[----:B------:R-:W-:Y:S02]  /*3470*/  IMAD R3, R0, R16, R6 ;  /* 0x0000001000037224 */ /* 0x000fe400078e0206 */
[----:B------:R-:W-:Y:S01]  /*3480*/  IMAD.HI.U32 R6, R24, R14, RZ ;  /* 0x0000000e18067227 */ /* 0x000fe200078e00ff */
[----:B------:R0:W-:Y:S02]  /*3490*/  STL [R1+0x144], R2 ;  /* 0x0001440201007387 */ /* 0x0001e40000100800 */
[----:B------:R-:W-:Y:S01]  /*34a0*/  ISETP.GT.U32.AND P4, PT, R0, R3, PT ;  /* 0x000000030000720c */ /* 0x000fe20003f84070 */
[----:B------:R-:W-:-:S04]  /*34b0*/  IMAD.HI.U32 R16, R24, R15, RZ ;  /* 0x0000000f18107227 */ /* 0x000fc800078e00ff */
[----:B------:R-:W-:Y:S02]  /*34c0*/  IMAD.MOV R6, RZ, RZ, -R6 ;  /* 0x000000ffff067224 */ /* 0x000fe400078e0a06 */
[----:B------:R-:W-:Y:S02]  /*34d0*/  IMAD.MOV R16, RZ, RZ, -R16 ;  /* 0x000000ffff107224 */ /* 0x000fe400078e0a10 */
[----:B0-----:R-:W-:Y:S02]  /*34e0*/  IMAD.MOV.U32 R2, RZ, RZ, R13 ;  /* 0x000000ffff027224 */ /* 0x001fe400078e000d */
[----:B------:R-:W-:Y:S02]  /*34f0*/  IMAD.MOV R11, RZ, RZ, -R11 ;  /* 0x000000ffff0b7224 */ /* 0x000fe400078e0a0b */
[----:B------:R-:W-:Y:S02]  /*3500*/  @!P2 IMAD.MOV R2, RZ, RZ, -R2 ;  /* 0x000000ffff02a224 */ /* 0x000fe400078e0a02 */
[----:B------:R-:W-:Y:S01]  /*3510*/  IMAD R14, R0, R6, R14 ;  /* 0x00000006000e7224 */ /* 0x000fe200078e020e */
[----:B------:R-:W-:Y:S01]  /*3520*/  LOP3.LUT R6, R10, 0xb6, RZ, 0xfc, !PT ;  /* 0x000000b60a067812 */ /* 0x000fe200078efcff */
[--C-:B------:R-:W-:Y:S01]  /*3530*/  @!P5 IMAD.IADD R7, R7, 0x1, -R0.reuse ;  /* 0x000000010707d824 */ /* 0x100fe200078e0a00 */
[----:B------:R0:W-:Y:S01]  /*3540*/  STL [R1+0x12c], R2 ;  /* 0x00012c0201007387 */ /* 0x0001e20000100800 */
[C---:B------:R-:W-:Y:S01]  /*3550*/  IMAD R12, R0.reuse, R16, R15 ;  /* 0x00000010000c7224 */ /* 0x040fe200078e020f */
[C---:B------:R-:W-:Y:S01]  /*3560*/  ISETP.GT.U32.AND P5, PT, R0.reuse, R14, PT ;  /* 0x0000000e0000720c */ /* 0x040fe20003fa4070 */
[C---:B------:R-:W-:Y:S01]  /*3570*/  IMAD R9, R0.reuse, R11, R9 ;  /* 0x0000000b00097224 */ /* 0x040fe200078e0209 */
[----:B------:R-:W-:Y:S01]  /*3580*/  IABS R13, R6 ;  /* 0x00000006000d7213 */ /* 0x000fe20000000000 */
[----:B------:R-:W-:Y:S01]  /*3590*/  @!P4 IMAD.IADD R3, R3, 0x1, -R0 ;  /* 0x000000010303c824 */ /* 0x000fe200078e0a00 */
[C---:B------:R-:W-:Y:S01]  /*35a0*/  ISETP.GT.U32.AND P4, PT, R0.reuse, R12, PT ;  /* 0x0000000c0000720c */ /* 0x040fe20003f84070 */
[----:B------:R-:W-:Y:S01]  /*35b0*/  @!P3 IMAD.MOV R8, RZ, RZ, -R8 ;  /* 0x000000ffff08b224 */ /* 0x000fe200078e0a08 */
[----:B------:R-:W-:Y:S01]  /*35c0*/  ISETP.GE.AND P3, PT, R5, RZ, PT ;  /* 0x000000ff0500720c */ /* 0x000fe20003f66270 */
[----:B0-----:R-:W-:Y:S01]  /*35d0*/  IMAD.MOV.U32 R2, RZ, RZ, R7 ;  /* 0x000000ffff027224 */ /* 0x001fe200078e0007 */
[----:B------:R-:W-:-:S02]  /*35e0*/  ISETP.GT.U32.AND P2, PT, R0, R3, PT ;  /* 0x000000030000720c */ /* 0x000fc40003f44070 */
[----:B------:R0:W-:Y:S01]  /*35f0*/  STL [R1+0x134], R8 ;  /* 0x0001340801007387 */ /* 0x0001e20000100800 */
[----:B------:R-:W-:Y:S01]  /*3600*/  LOP3.LUT R5, R10, 0xb4, RZ, 0xfc, !PT ;  /* 0x000000b40a057812 */ /* 0x000fe200078efcff */
[----:B------:R-:W-:Y:S01]  /*3610*/  @!P6 IMAD.MOV R2, RZ, RZ, -R2 ;  /* 0x000000ffff02e224 */ /* 0x000fe200078e0a02 */
[----:B------:R-:W-:Y:S01]  /*3620*/  ISETP.GT.U32.AND P6, PT, R0, R9, PT ;  /* 0x000000090000720c */ /* 0x000fe20003fc4070 */
[--C-:B------:R-:W-:Y:S01]  /*3630*/  @!P5 IMAD.IADD R14, R14, 0x1, -R0.reuse ;  /* 0x000000010e0ed824 */ /* 0x100fe200078e0a00 */
[----:B------:R-:W-:Y:S01]  /*3640*/  LOP3.LUT R11, R10, 0xae, RZ, 0xfc, !PT ;  /* 0x000000ae0a0b7812 */ /* 0x000fe200078efcff */
[----:B------:R-:W-:Y:S01]  /*3650*/  IMAD.HI.U32 R7, R24, R13, RZ ;  /* 0x0000000d18077227 */ /* 0x000fe200078e00ff */
[----:B------:R1:W-:Y:S02]  /*3660*/  STL [R1+0x138], R2 ;  /* 0x0001380201007387 */ /* 0x0003e40000100800 */
[----:B------:R-:W-:Y:S01]  /*3670*/  IABS R15, R11 ;  /* 0x0000000b000f7213 */ /* 0x000fe20000000000 */
[--C-:B------:R-:W-:Y:S01]  /*3680*/  @!P4 IMAD.IADD R12, R12, 0x1, -R0.reuse ;  /* 0x000000010c0cc824 */ /* 0x100fe200078e0a00 */
[----:B0-----:R-:W-:Y:S01]  /*3690*/  IABS R8, R5 ;  /* 0x0000000500087213 */ /* 0x001fe20000000000 */
[--C-:B------:R-:W-:Y:S01]  /*36a0*/  @!P2 IMAD.IADD R3, R3, 0x1, -R0.reuse ;  /* 0x000000010303a824 */ /* 0x100fe200078e0a00 */
[----:B------:R-:W-:Y:S01]  /*36b0*/  ISETP.GE.AND P4, PT, R6, RZ, PT ;  /* 0x000000ff0600720c */ /* 0x000fe20003f86270 */
[----:B------:R-:W-:Y:S01]  /*36c0*/  IMAD.MOV R7, RZ, RZ, -R7 ;  /* 0x000000ffff077224 */ /* 0x000fe200078e0a07 */
[C---:B------:R-:W-:Y:S01]  /*36d0*/  ISETP.GT.U32.AND P5, PT, R0.reuse, R12, PT ;  /* 0x0000000c0000720c */ /* 0x040fe20003fa4070 */
[----:B------:R-:W-:Y:S01]  /*36e0*/  @!P6 IMAD.IADD R9, R9, 0x1, -R0 ;  /* 0x000000010909e824 */ /* 0x000fe200078e0a00 */
[----:B------:R-:W-:Y:S01]  /*36f0*/  ISETP.GT.U32.AND P6, PT, R0, R14, PT ;  /* 0x0000000e0000720c */ /* 0x000fe20003fc4070 */
[----:B------:R-:W-:Y:S01]  /*3700*/  IMAD.HI.U32 R6, R24, R8, RZ ;  /* 0x0000000818067227 */ /* 0x000fe200078e00ff */
[----:B------:R-:W-:-:S02]  /*3710*/  ISETP.GE.AND P2, PT, R4, RZ, PT ;  /* 0x000000ff0400720c */ /* 0x000fc40003f46270 */
[C---:B------:R-:W-:Y:S01]  /*3720*/  LOP3.LUT R4, R10.reuse, 0xb2, RZ, 0xfc, !PT ;  /* 0x000000b20a047812 */ /* 0x040fe200078efcff */
[----:B------:R-:W-:Y:S02]  /*3730*/  IMAD.MOV R6, RZ, RZ, -R6 ;  /* 0x000000ffff067224 */ /* 0x000fe400078e0a06 */
[----:B-1----:R-:W-:Y:S01]  /*3740*/  IMAD.MOV.U32 R2, RZ, RZ, R3 ;  /* 0x000000ffff027224 */ /* 0x002fe200078e0003 */
[----:B------:R-:W-:Y:S01]  /*3750*/  LOP3.LUT R3, R10, 0xb0, RZ, 0xfc, !PT ;  /* 0x000000b00a037812 */ /* 0x000fe200078efcff */
[C---:B------:R-:W-:Y:S02]  /*3760*/  IMAD R8, R0.reuse, R6, R8 ;  /* 0x0000000600087224 */ /* 0x040fe400078e0208 */
[C---:B------:R-:W-:Y:S01]  /*3770*/  IMAD R13, R0.reuse, R7, R13 ;  /* 0x00000007000d7224 */ /* 0x040fe200078e020d */
[----:B------:R-:W-:Y:S01]  /*3780*/  IABS R6, R3 ;  /* 0x0000000300067213 */ /* 0x000fe20000000000 */
[----:B------:R-:W-:Y:S01]  /*3790*/  @!P1 IMAD.MOV R2, RZ, RZ, -R2 ;  /* 0x000000ffff029224 */ /* 0x000fe200078e0a02 */
[----:B------:R-:W-:Y:S01]  /*37a0*/  ISETP.GT.U32.AND P1, PT, R0, R9, PT ;  /* 0x000000090000720c */ /* 0x000fe20003f24070 */
[--C-:B------:R-:W-:Y:S01]  /*37b0*/  @!P6 IMAD.IADD R14, R14, 0x1, -R0.reuse ;  /* 0x000000010e0ee824 */ /* 0x100fe200078e0a00 */
[----:B------:R-:W-:Y:S01]  /*37c0*/  ISETP.GT.U32.AND P6, PT, R0, R8, PT ;  /* 0x000000080000720c */ /* 0x000fe20003fc4070 */
[----:B------:R-:W-:Y:S01]  /*37d0*/  @!P5 IMAD.IADD R12, R12, 0x1, -R0 ;  /* 0x000000010c0cd824 */ /* 0x000fe200078e0a00 */
[----:B------:R-:W-:Y:S01]  /*37e0*/  ISETP.GT.U32.AND P5, PT, R0, R13, PT ;  /* 0x0000000d0000720c */ /* 0x000fe20003fa4070 */
[----:B------:R0:W-:Y:S01]  /*37f0*/  STL [R1+0x13c], R2 ;  /* 0x00013c0201007387 */ /* 0x0001e20000100800 */
[----:B------:R-:W-:Y:S01]  /*3800*/  IMAD.HI.U32 R16, R24, R6, RZ ;  /* 0x0000000618107227 */ /* 0x000fe200078e00ff */
[----:B------:R-:W-:-:S03]  /*3810*/  IABS R7, R4 ;  /* 0x0000000400077213 */ /* 0x000fc60000000000 */
[----:B------:R-:W-:-:S03]  /*3820*/  @!P3 IMAD.MOV R14, RZ, RZ, -R14 ;  /* 0x000000ffff0eb224 */ /* 0x000fc600078e0a0e */
[----:B------:R-:W-:Y:S01]  /*3830*/  @!P1 IMAD.IADD R9, R9, 0x1, -R0 ;  /* 0x0000000109099824 */ /* 0x000fe200078e0a00 */
[----:B------:R-:W-:Y:S01]  /*3840*/  ISETP.GE.AND P1, PT, R5, RZ, PT ;  /* 0x000000ff0500720c */ /* 0x000fe20003f26270 */
[----:B0-----:R-:W-:Y:S02]  /*3850*/  IMAD.MOV.U32 R2, RZ, RZ, R12 ;  /* 0x000000ffff027224 */ /* 0x001fe400078e000c */
[--C-:B------:R-:W-:Y:S02]  /*3860*/  @!P6 IMAD.IADD R8, R8, 0x1, -R0.reuse ;  /* 0x000000010808e824 */ /* 0x100fe400078e0a00 */
[----:B------:R-:W-:Y:S02]  /*3870*/  IMAD.MOV.U32 R5, RZ, RZ, R15 ;  /* 0x000000ffff057224 */ /* 0x000fe400078e000f */
[----:B------:R-:W-:Y:S01]  /*3880*/  @!P5 IMAD.IADD R13, R13, 0x1, -R0 ;  /* 0x000000010d0dd824 */ /* 0x000fe200078e0a00 */
[----:B------:R-:W-:Y:S01]  /*3890*/  ISETP.GE.AND P5, PT, R4, RZ, PT ;  /* 0x000000ff0400720c */ /* 0x000fe20003fa6270 */
[----:B------:R-:W-:Y:S01]  /*38a0*/  @!P0 IMAD.MOV R2, RZ, RZ, -R2 ;  /* 0x000000ffff028224 */ /* 0x000fe200078e0a02 */
[----:B------:R-:W-:Y:S01]  /*38b0*/  ISETP.GT.U32.AND P6, PT, R0, R8, PT ;  /* 0x000000080000720c */ /* 0x000fe20003fc4070 */
[----:B------:R-:W-:Y:S01]  /*38c0*/  IMAD.HI.U32 R4, R24, R5, RZ ;  /* 0x0000000518047227 */ /* 0x000fe200078e00ff */
[----:B------:R-:W-:-:S02]  /*38d0*/  ISETP.GT.U32.AND P0, PT, R0, R13, PT ;  /* 0x0000000d0000720c */ /* 0x000fc40003f04070 */
[----:B------:R0:W-:Y:S01]  /*38e0*/  STL [R1+0x130], R2 ;  /* 0x0001300201007387 */ /* 0x0001e20000100800 */
[----:B------:R-:W-:Y:S01]  /*38f0*/  IMAD.MOV R12, RZ, RZ, -R16 ;  /* 0x000000ffff0c7224 */ /* 0x000fe200078e0a10 */
[----:B------:R-:W-:Y:S01]  /*3900*/  LOP3.LUT R16, R10, 0xac, RZ, 0xfc, !PT ;  /* 0x000000ac0a107812 */ /* 0x000fe200078efcff */
[----:B------:R-:W-:Y:S01]  /*3910*/  IMAD.MOV R4, RZ, RZ, -R4 ;  /* 0x000000ffff047224 */ /* 0x000fe200078e0a04 */
[----:B------:R1:W-:Y:S01]  /*3920*/  STL [R1+0x120], R14 ;  /* 0x0001200e01007387 */ /* 0x0003e20000100800 */
[C---:B------:R-:W-:Y:S02]  /*3930*/  IMAD R6, R0.reuse, R12, R6 ;  /* 0x0000000c00067224 */ /* 0x040fe400078e0206 */
[----:B------:R-:W-:Y:S01]  /*3940*/  IMAD R5, R0, R4, R5 ;  /* 0x0000000400057224 */ /* 0x000fe200078e0205 */
[----:B------:R-:W-:Y:S01]  /*3950*/  IABS R4, R16 ;  /* 0x0000001000047213 */ /* 0x000fe20000000000 */
[----:B------:R-:W-:Y:S02]  /*3960*/  @!P6 IMAD.IADD R8, R8, 0x1, -R0 ;  /* 0x000000010808e824 */ /* 0x000fe400078e0a00 */
[----:B0-----:R-:W-:Y:S01]  /*3970*/  IMAD.MOV.U32 R2, RZ, RZ, R9 ;  /* 0x000000ffff027224 */ /* 0x001fe200078e0009 */
[----:B------:R-:W-:Y:S01]  /*3980*/  ISETP.GT.U32.AND P6, PT, R0, R5, PT ;  /* 0x000000050000720c */ /* 0x000fe20003fc4070 */
[----:B------:R-:W-:Y:S01]  /*3990*/  IMAD.HI.U32 R15, R24, R7, RZ ;  /* 0x00000007180f7227 */ /* 0x000fe200078e00ff */
[----:B------:R-:W-:-:S03]  /*39a0*/  LOP3.LUT R9, R10, 0xaa, RZ, 0xfc, !PT ;  /* 0x000000aa0a097812 */ /* 0x000fc600078efcff */
[----:B------:R-:W-:Y:S01]  /*39b0*/  @!P2 IMAD.MOV R2, RZ, RZ, -R2 ;  /* 0x000000ffff02a224 */ /* 0x000fe200078e0a02 */
[C---:B------:R-:W-:Y:S01]  /*39c0*/  ISETP.GT.U32.AND P2, PT, R0.reuse, R6, PT ;  /* 0x000000060000720c */ /* 0x040fe20003f44070 */
[----:B------:R-:W-:Y:S02]  /*39d0*/  IMAD.MOV R15, RZ, RZ, -R15 ;  /* 0x000000ffff0f7224 */ /* 0x000fe400078e0a0f */
[--C-:B------:R-:W-:Y:S01]  /*39e0*/  @!P0 IMAD.IADD R13, R13, 0x1, -R0.reuse ;  /* 0x000000010d0d8824 */ /* 0x100fe200078e0a00 */
[----:B------:R-:W-:Y:S01]  /*39f0*/  ISETP.GE.AND P0, PT, R3, RZ, PT ;  /* 0x000000ff0300720c */ /* 0x000fe20003f06270 */
[----:B------:R-:W-:Y:S01]  /*3a00*/  IMAD R7, R0, R15, R7 ;  /* 0x0000000f00077224 */ /* 0x000fe200078e0207 */
[----:B------:R-:W-:Y:S01]  /*3a10*/  IABS R3, R9 ;  /* 0x0000000900037213 */ /* 0x000fe20000000000 */
[----:B------:R-:W-:Y:S01]  /*3a20*/  @!P6 IMAD.IADD R5, R5, 0x1, -R0 ;  /* 0x000000010505e824 */ /* 0x000fe200078e0a00 */
[----:B------:R0:W-:Y:S01]  /*3a30*/  STL [R1+0x124], R2 ;  /* 0x0001240201007387 */ /* 0x0001e20000100800 */
[----:B------:R-:W-:Y:S01]  /*3a40*/  IMAD.HI.U32 R12, R24, R4, RZ ;  /* 0x00000004180c7227 */ /* 0x000fe200078e00ff */
[----:B------:R-:W-:-:S03]  /*3a50*/  ISETP.GT.U32.AND P3, PT, R0, R7, PT ;  /* 0x000000070000720c */ /* 0x000fc60003f64070 */
[----:B------:R-:W-:Y:S02]  /*3a60*/  @!P2 IMAD.IADD R6, R6, 0x1, -R0 ;  /* 0x000000010606a824 */ /* 0x000fe400078e0a00 */
[----:B-1----:R-:W-:-:S03]  /*3a70*/  IMAD.HI.U32 R14, R24, R3, RZ ;  /* 0x00000003180e7227 */ /* 0x002fc600078e00ff */
[C---:B------:R-:W-:Y:S01]  /*3a80*/  ISETP.GT.U32.AND P6, PT, R0.reuse, R6, PT ;  /* 0x000000060000720c */ /* 0x040fe20003fc4070 */
[----:B------:R-:W-:Y:S02]  /*3a90*/  IMAD.MOV R14, RZ, RZ, -R14 ;  /* 0x000000ffff0e7224 */ /* 0x000fe400078e0a0e */
[----:B0-----:R-:W-:Y:S02]  /*3aa0*/  IMAD.MOV.U32 R2, RZ, RZ, R13 ;  /* 0x000000ffff027224 */ /* 0x001fe400078e000d */
[----:B------:R-:W-:Y:S01]  /*3ab0*/  IMAD R3, R0, R14, R3 ;  /* 0x0000000e00037224 */ /* 0x000fe200078e0203 */
[C---:B------:R-:W-:Y:S01]  /*3ac0*/  LOP3.LUT R14, R10.reuse, 0xa4, RZ, 0xfc, !PT ;  /* 0x000000a40a0e7812 */ /* 0x040fe200078efcff */
[----:B------:R-:W-:Y:S01]  /*3ad0*/  @!P3 IMAD.IADD R7, R7, 0x1, -R0 ;  /* 0x000000010707b824 */ /* 0x000fe200078e0a00 */
[----:B------:R-:W-:Y:S01]  /*3ae0*/  ISETP.GE.AND P3, PT, R11, RZ, PT ;  /* 0x000000ff0b00720c */ /* 0x000fe20003f66270 */
[----:B------:R-:W-:Y:S01]  /*3af0*/  IMAD.MOV R12, RZ, RZ, -R12 ;  /* 0x000000ffff0c7224 */ /* 0x000fe200078e0a0c */
[----:B------:R-:W-:Y:S01]  /*3b00*/  LOP3.LUT R11, R10, 0xa8, RZ, 0xfc, !PT ;  /* 0x000000a80a0b7812 */ /* 0x000fe200078efcff */
[----:B------:R-:W-:Y:S01]  /*3b10*/  @!P4 IMAD.MOV R2, RZ, RZ, -R2 ;  /* 0x000000ffff02c224 */ /* 0x000fe200078e0a02 */
[----:B------:R-:W-:Y:S01]  /*3b20*/  ISETP.GT.U32.AND P2, PT, R0, R7, PT ;  /* 0x000000070000720c */ /* 0x000fe20003f44070 */
[----:B------:R-:W-:Y:S01]  /*3b30*/  @!P6 IMAD.IADD R6, R6, 0x1, -R0 ;  /* 0x000000010606e824 */ /* 0x000fe200078e0a00 */
[C---:B------:R-:W-:Y:S01]  /*3b40*/  ISETP.GT.U32.AND P6, PT, R0.reuse, R3, PT ;  /* 0x000000030000720c */ /* 0x040fe20003fc4070 */
[C---:B------:R-:W-:Y:S01]  /*3b50*/  IMAD R4, R0.reuse, R12, R4 ;  /* 0x0000000c00047224 */ /* 0x040fe200078e0204 */
[----:B------:R-:W-:Y:S01]  /*3b60*/  ISETP.GT.U32.AND P4, PT, R0, R5, PT ;  /* 0x000000050000720c */ /* 0x000fe20003f84070 */
[----:B------:R0:W-:Y:S01]  /*3b70*/  STL [R1+0x128], R2 ;  /* 0x0001280201007387 */ /* 0x0001e20000100800 */
[----:B------:R-:W-:Y:S01]  /*3b80*/  LOP3.LUT R12, R10, 0xa6, RZ, 0xfc, !PT ;  /* 0x000000a60a0c7812 */ /* 0x000fe200078efcff */
[----:B------:R-:W-:Y:S01]  /*3b90*/  @!P0 IMAD.MOV R6, RZ, RZ, -R6 ;  /* 0x000000ffff068224 */ /* 0x000fe200078e0a06 */
[----:B------:R-:W-:-:S02]  /*3ba0*/  IABS R13, R11 ;  /* 0x0000000b000d7213 */ /* 0x000fc40000000000 */
[----:B------:R-:W-:Y:S02]  /*3bb0*/  IABS R15, R12 ;  /* 0x0000000c000f7213 */ /* 0x000fe40000000000 */
[----:B------:R-:W-:Y:S01]  /*3bc0*/  ISETP.GE.AND P0, PT, R11, RZ, PT ;  /* 0x000000ff0b00720c */ /* 0x000fe20003f06270 */
[----:B------:R-:W-:Y:S01]  /*3bd0*/  IMAD.HI.U32 R17, R24, R13, RZ ;  /* 0x0000000d18117227 */ /* 0x000fe200078e00ff */
[----:B------:R-:W-:-:S03]  /*3be0*/  LOP3.LUT R11, R10, 0x9e, RZ, 0xfc, !PT ;  /* 0x0000009e0a0b7812 */ /* 0x000fc600078efcff */
[--C-:B------:R-:W-:Y:S02]  /*3bf0*/  @!P6 IMAD.IADD R3, R3, 0x1, -R0.reuse ;  /* 0x000000010303e824 */ /* 0x100fe400078e0a00 */
[----:B------:R-:W-:Y:S01]  /*3c00*/  @!P2 IMAD.IADD R7, R7, 0x1, -R0 ;  /* 0x000000010707a824 */ /* 0x000fe200078e0a00 */
[----:B------:R-:W-:Y:S01]  /*3c10*/  ISETP.GT.U32.AND P2, PT, R0, R4, PT ;  /* 0x000000040000720c */ /* 0x000fe20003f44070 */
[----:B------:R-:W-:Y:S01]  /*3c20*/  IMAD.HI.U32 R18, R24, R15, RZ ;  /* 0x0000000f18127227 */ /* 0x000fe200078e00ff */
[----:B------:R-:W-:-:S03]  /*3c30*/  ISETP.GT.U32.AND P6, PT, R0, R3, PT ;  /* 0x000000030000720c */ /* 0x000fc60003fc4070 */
[----:B------:R-:W-:Y:S01]  /*3c40*/  @!P4 IMAD.IADD R5, R5, 0x1, -R0 ;  /* 0x000000010505c824 */ /* 0x000fe200078e0a00 */
[----:B------:R-:W-:Y:S01]  /*3c50*/  ISETP.GE.AND P4, PT, R16, RZ, PT ;  /* 0x000000ff1000720c */ /* 0x000fe20003f86270 */
[----:B------:R-:W-:Y:S01]  /*3c60*/  IMAD.MOV R16, RZ, RZ, -R17 ;  /* 0x000000ffff107224 */ /* 0x000fe200078e0a11 */
[----:B------:R-:W-:Y:S01]  /*3c70*/  IABS R17, R14 ;  /* 0x0000000e00117213 */ /* 0x000fe20000000000 */
[----:B------:R-:W-:Y:S02]  /*3c80*/  IMAD.MOV R18, RZ, RZ, -R18 ;  /* 0x000000ffff127224 */ /* 0x000fe400078e0a12 */
[----:B------:R-:W-:Y:S01]  /*3c90*/  IMAD R13, R0, R16, R13 ;  /* 0x00000010000d7224 */ /* 0x000fe200078e020d */
[----:B------:R-:W-:Y:S01]  /*3ca0*/  LOP3.LUT R16, R10, 0x82, RZ, 0xfc, !PT ;  /* 0x000000820a107812 */ /* 0x000fe200078efcff */
[----:B0-----:R-:W-:Y:S02]  /*3cb0*/  IMAD.MOV.U32 R2, RZ, RZ, R8 ;  /* 0x000000ffff027224 */ /* 0x001fe400078e0008 */
[----:B------:R-:W-:Y:S01]  /*3cc0*/  IMAD R15, R0, R18, R15 ;  /* 0x00000012000f7224 */ /* 0x000fe200078e020f */
[----:B------:R-:W-:Y:S01]  /*3cd0*/  LOP3.LUT R18, R10, 0x7e, RZ, 0xfc, !PT ;  /* 0x0000007e0a127812 */ /* 0x000fe200078efcff */
[----:B------:R-:W-:-:S02]  /*3ce0*/  @!P1 IMAD.MOV R2, RZ, RZ, -R2 ;  /* 0x000000ffff029224 */ /* 0x000fc400078e0a02 */
[----:B------:R-:W-:Y:S01]  /*3cf0*/  @!P5 IMAD.MOV R7, RZ, RZ, -R7 ;  /* 0x000000ffff07d224 */ /* 0x000fe200078e0a07 */
[C---:B------:R-:W-:Y:S01]  /*3d00*/  ISETP.GT.U32.AND P5, PT, R0.reuse, R13, PT ;  /* 0x0000000d0000720c */ /* 0x040fe20003fa4070 */
[--C-:B------:R-:W-:Y:S01]  /*3d10*/  @!P6 IMAD.IADD R3, R3, 0x1, -R0.reuse ;  /* 0x000000010303e824 */ /* 0x100fe200078e0a00 */
[----:B------:R-:W-:Y:S01]  /*3d20*/  ISETP.GT.U32.AND P6, PT, R0, R15, PT ;  /* 0x0000000f0000720c */ /* 0x000fe20003fc4070 */
[----:B------:R-:W-:Y:S01]  /*3d30*/  @!P2 IMAD.IADD R4, R4, 0x1, -R0 ;  /* 0x000000010404a824 */ /* 0x000fe200078e0a00 */
[----:B------:R0:W-:Y:S01]  /*3d40*/  STL [R1+0x11c], R2 ;  /* 0x00011c0201007387 */ /* 0x0001e20000100800 */
[----:B------:R-:W-:-:S03]  /*3d50*/  ISETP.GE.AND P2, PT, R9, RZ, PT ;  /* 0x000000ff0900720c */ /* 0x000fc60003f46270 */
[----:B------:R-:W-:Y:S01]  /*3d60*/  STL [R1+0x118], R7 ;  /* 0x0001180701007387 */ /* 0x000fe20000100800 */
[----:B------:R-:W-:-:S03]  /*3d70*/  ISETP.GT.U32.AND P1, PT, R0, R4, PT ;  /* 0x000000040000720c */ /* 0x000fc60003f24070 */
[----:B------:R1:W-:Y:S01]  /*3d80*/  STL [R1+0x114], R6 ;  /* 0x0001140601007387 */ /* 0x0003e20000100800 */
[--C-:B------:R-:W-:Y:S02]  /*3d90*/  @!P5 IMAD.IADD R13, R13, 0x1, -R0.reuse ;  /* 0x000000010d0dd824 */ /* 0x100fe400078e0a00 */
[----:B0-----:R-:W-:Y:S01]  /*3da0*/  IMAD.MOV.U32 R2, RZ, RZ, R5 ;  /* 0x000000ffff027224 */ /* 0x001fe200078e0005 */
[----:B------:R-:W-:Y:S01]  /*3db0*/  LOP3.LUT R5, R10, 0xa2, RZ, 0xfc, !PT ;  /* 0x000000a20a057812 */ /* 0x000fe200078efcff */
[----:B------:R-:W-:Y:S01]  /*3dc0*/  @!P6 IMAD.IADD R15, R15, 0x1, -R0 ;  /* 0x000000010f0fe824 */ /* 0x000fe200078e0a00 */
[----:B------:R-:W-:Y:S01]  /*3dd0*/  ISETP.GT.U32.AND P5, PT, R0, R13, PT ;  /* 0x0000000d0000720c */ /* 0x000fe20003fa4070 */
[----:B------:R-:W-:Y:S01]  /*3de0*/  @!P3 IMAD.MOV R2, RZ, RZ, -R2 ;  /* 0x000000ffff02b224 */ /* 0x000fe200078e0a02 */
[----:B------:R-:W-:Y:S01]  /*3df0*/  IABS R8, R5 ;  /* 0x0000000500087213 */ /* 0x000fe20000000000 */
[----:B-1----:R-:W-:Y:S01]  /*3e00*/  IMAD.HI.U32 R6, R24, R17, RZ ;  /* 0x0000001118067227 */ /* 0x002fe200078e00ff */
[----:B------:R-:W-:-:S02]  /*3e10*/  ISETP.GT.U32.AND P6, PT, R0, R15, PT ;  /* 0x0000000f0000720c */ /* 0x000fc40003fc4070 */
[----:B------:R0:W-:Y:S01]  /*3e20*/  STL [R1+0x10c], R2 ;  /* 0x00010c0201007387 */ /* 0x0001e20000100800 */
[----:B------:R-:W-:Y:S01]  /*3e30*/  ISETP.GE.AND P3, PT, R12, RZ, PT ;  /* 0x000000ff0c00720c */ /* 0x000fe20003f66270 */
[----:B------:R-:W-:Y:S02]  /*3e40*/  IMAD.MOV R6, RZ, RZ, -R6 ;  /* 0x000000ffff067224 */ /* 0x000fe400078e0a06 */
[----:B------:R-:W-:Y:S01]  /*3e50*/  @!P1 IMAD.IADD R4, R4, 0x1, -R0 ;  /* 0x0000000104049824 */ /* 0x000fe200078e0a00 */
[----:B------:R-:W-:Y:S01]  /*3e60*/  ISETP.GE.AND P1, PT, R14, RZ, PT ;  /* 0x000000ff0e00720c */ /* 0x000fe20003f26270 */
[----:B------:R-:W-:Y:S01]  /*3e70*/  IMAD R6, R0, R6, R17 ;  /* 0x0000000600067224 */ /* 0x000fe200078e0211 */
[----:B------:R-:W-:Y:S01]  /*3e80*/  IABS R17, R18 ;  /* 0x0000001200117213 */ /* 0x000fe20000000000 */
[----:B------:R-:W-:Y:S01]  /*3e90*/  IMAD.MOV.U32 R7, RZ, RZ, R4 ;  /* 0x000000ffff077224 */ /* 0x000fe200078e0004 */
[----:B------:R-:W-:Y:S01]  /*3ea0*/  LOP3.LUT R4, R10, 0xa0, RZ, 0xfc, !PT ;  /* 0x000000a00a047812 */ /* 0x000fe200078efcff */
[----:B0-----:R-:W-:-:S02]  /*3eb0*/  IMAD.MOV.U32 R2, RZ, RZ, R3 ;  /* 0x000000ffff027224 */ /* 0x001fc400078e0003 */
[----:B------:R-:W-:-:S04]  /*3ec0*/  IMAD.HI.U32 R3, R24, R8, RZ ;  /* 0x0000000818037227 */ /* 0x000fc800078e00ff */
[----:B------:R-:W-:Y:S01]  /*3ed0*/  @!P2 IMAD.MOV R2, RZ, RZ, -R2 ;  /* 0x000000ffff02a224 */ /* 0x000fe200078e0a02 */
[C---:B------:R-:W-:Y:S01]  /*3ee0*/  ISETP.GT.U32.AND P2, PT, R0.reuse, R6, PT ;  /* 0x000000060000720c */ /* 0x040fe20003f44070 */
[----:B------:R-:W-:Y:S02]  /*3ef0*/  IMAD.MOV R3, RZ, RZ, -R3 ;  /* 0x000000ffff037224 */ /* 0x000fe400078e0a03 */
[----:B------:R-:W-:Y:S01]  /*3f00*/  @!P4 IMAD.MOV R7, RZ, RZ, -R7 ;  /* 0x000000ffff07c224 */ /* 0x000fe200078e0a07 */
[----:B------:R-:W-:Y:S01]  /*3f10*/  ISETP.GE.AND P4, PT, R5, RZ, PT ;  /* 0x000000ff0500720c */ /* 0x000fe20003f86270 */
[C---:B------:R-:W-:Y:S01]  /*3f20*/  IMAD R8, R0.reuse, R3, R8 ;  /* 0x0000000300087224 */ /* 0x040fe200078e0208 */
[----:B------:R-:W-:Y:S01]  /*3f30*/  IABS R5, R4 ;  /* 0x0000000400057213 */ /* 0x000fe20000000000 */
[--C-:B------:R-:W-:Y:S01]  /*3f40*/  @!P5 IMAD.IADD R13, R13, 0x1, -R0.reuse ;  /* 0x000000010d0dd824 */ /* 0x100fe200078e0a00 */
[----:B------:R0:W-:Y:S01]  /*3f50*/  STL [R1+0x104], R7 ;  /* 0x0001040701007387 */ /* 0x0001e20000100800 */
[----:B------:R-:W-:Y:S01]  /*3f60*/  @!P6 IMAD.IADD R15, R15, 0x1, -R0 ;  /* 0x000000010f0fe824 */ /* 0x000fe200078e0a00 */
[----:B------:R-:W-:Y:S01]  /*3f70*/  ISETP.GT.U32.AND P6, PT, R0, R8, PT ;  /* 0x000000080000720c */ /* 0x000fe20003fc4070 */
[----:B------:R-:W-:Y:S01]  /*3f80*/  IMAD.HI.U32 R9, R24, R5, RZ ;  /* 0x0000000518097227 */ /* 0x000fe200078e00ff */
[----:B------:R1:W-:Y:S01]  /*3f90*/  STL [R1+0xe0], R2 ;  /* 0x0000e00201007387 */ /* 0x0003e20000100800 */
[----:B------:R-:W-:-:S02]  /*3fa0*/  ISETP.GE.AND P5, PT, R4, RZ, PT ;  /* 0x000000ff0400720c */ /* 0x000fc40003fa6270 */
[----:B------:R-:W-:Y:S01]  /*3fb0*/  @!P2 IMAD.IADD R6, R6, 0x1, -R0 ;  /* 0x000000010606a824 */ /* 0x000fe200078e0a00 */
[----:B------:R-:W-:Y:S01]  /*3fc0*/  LOP3.LUT R4, R10, 0x9c, RZ, 0xfc, !PT ;  /* 0x0000009c0a047812 */ /* 0x000fe200078efcff */
[----:B------:R-:W-:Y:S01]  /*3fd0*/  IMAD.MOV R9, RZ, RZ, -R9 ;  /* 0x000000ffff097224 */ /* 0x000fe200078e0a09 */
[----:B0-----:R-:W-:Y:S01]  /*3fe0*/  IABS R7, R11 ;  /* 0x0000000b00077213 */ /* 0x001fe20000000000 */
[----:B------:R-:W-:Y:S01]  /*3ff0*/  IMAD.HI.U32 R19, R24, R17, RZ ;  /* 0x0000001118137227 */ /* 0x000fe200078e00ff */
[----:B------:R-:W-:Y:S02]  /*4000*/  ISETP.GT.U32.AND P2, PT, R0, R6, PT ;  /* 0x000000060000720c */ /* 0x000fe40003f44070 */
[----:B------:R-:W-:Y:S01]  /*4010*/  IABS R3, R4 ;  /* 0x0000000400037213 */ /* 0x000fe20000000000 */
[----:B-1----:R-:W-:Y:S02]  /*4020*/  IMAD.MOV.U32 R2, RZ, RZ, R13 ;  /* 0x000000ffff027224 */ /* 0x002fe400078e000d */
[----:B------:R-:W-:-:S04]  /*4030*/  IMAD.HI.U32 R12, R24, R7, RZ ;  /* 0x00000007180c7227 */ /* 0x000fc800078e00ff */
[----:B------:R-:W-:Y:S01]  /*4040*/  @!P0 IMAD.MOV R2, RZ, RZ, -R2 ;  /* 0x000000ffff028224 */ /* 0x000fe200078e0a02 */
[----:B------:R-:W-:Y:S01]  /*4050*/  ISETP.GE.AND P0, PT, R11, RZ, PT ;  /* 0x000000ff0b00720c */ /* 0x000fe20003f06270 */
[----:B------:R-:W-:Y:S02]  /*4060*/  @!P6 IMAD.IADD R8, R8, 0x1, -R0 ;  /* 0x000000010808e824 */ /* 0x000fe400078e0a00 */
[----:B------:R-:W-:Y:S01]  /*4070*/  IMAD.MOV R12, RZ, RZ, -R12 ;  /* 0x000000ffff0c7224 */ /* 0x000fe200078e0a0c */
[----:B------:R0:W-:Y:S01]  /*4080*/  STL [R1+0xd0], R2 ;  /* 0x0000d00201007387 */ /* 0x0001e20000100800 */
[C---:B------:R-:W-:Y:S01]  /*4090*/  IMAD R5, R0.reuse, R9, R5 ;  /* 0x0000000900057224 */ /* 0x040fe200078e0205 */
[----:B------:R-:W-:Y:S01]  /*40a0*/  ISETP.GT.U32.AND P6, PT, R0, R8, PT ;  /* 0x000000080000720c */ /* 0x000fe20003fc4070 */
[----:B------:R-:W-:Y:S02]  /*40b0*/  @!P2 IMAD.IADD R6, R6, 0x1, -R0 ;  /* 0x000000010606a824 */ /* 0x000fe400078e0a00 */
[----:B------:R-:W-:Y:S01]  /*40c0*/  IMAD.MOV R19, RZ, RZ, -R19 ;  /* 0x000000ffff137224 */ /* 0x000fe200078e0a13 */
[----:B------:R-:W-:-:S03]  /*40d0*/  ISETP.GT.U32.AND P2, PT, R0, R5, PT ;  /* 0x000000050000720c */ /* 0x000fc60003f44070 */
[----:B------:R-:W-:Y:S02]  /*40e0*/  IMAD R17, R0, R19, R17 ;  /* 0x0000001300117224 */ /* 0x000fe400078e0211 */
[----:B0-----:R-:W-:-:S04]  /*40f0*/  IMAD.MOV.U32 R2, RZ, RZ, R15 ;  /* 0x000000ffff027224 */ /* 0x001fc800078e000f */
[----:B------:R-:W-:Y:S01]  /*4100*/  @!P3 IMAD.MOV R2, RZ, RZ, -R2 ;  /* 0x000000ffff02b224 */ /* 0x000fe200078e0a02 */
[----:B------:R-:W-:Y:S01]  /*4110*/  ISETP.GE.AND P3, PT, R4, RZ, PT ;  /* 0x000000ff0400720c */ /* 0x000fe20003f66270 */
[----:B------:R-:W-:Y:S01]  /*4120*/  IMAD R4, R0, R12, R7 ;  /* 0x0000000c00047224 */ /* 0x000fe200078e0207 */
[----:B------:R-:W-:Y:S01]  /*4130*/  LOP3.LUT R12, R10, 0x9a, RZ, 0xfc, !PT ;  /* 0x0000009a0a0c7812 */ /* 0x000fe200078efcff */
[----:B------:R-:W-:Y:S01]  /*4140*/  IMAD.HI.U32 R7, R24, R3, RZ ;  /* 0x0000000318077227 */ /* 0x000fe200078e00ff */
[----:B------:R0:W-:Y:S02]  /*4150*/  STL [R1+0xf4], R2 ;  /* 0x0000f40201007387 */ /* 0x0001e40000100800 */
[----:B------:R-:W-:Y:S01]  /*4160*/  IABS R11, R12 ;  /* 0x0000000c000b7213 */ /* 0x000fe20000000000 */
[--C-:B------:R-:W-:Y:S02]  /*4170*/  @!P6 IMAD.IADD R8, R8, 0x1, -R0.reuse ;  /* 0x000000010808e824 */ /* 0x100fe400078e0a00 */
[----:B------:R-:W-:-:S02]  /*4180*/  @!P2 IMAD.IADD R5, R5, 0x1, -R0 ;  /* 0x000000010505a824 */ /* 0x000fc400078e0a00 */
[----:B------:R-:W-:-:S03]  /*4190*/  IMAD.HI.U32 R9, R24, R11, RZ ;  /* 0x0000000b18097227 */ /* 0x000fc600078e00ff */
[----:B------:R-:W-:Y:S01]  /*41a0*/  ISETP.GT.U32.AND P2, PT, R0, R5, PT ;  /* 0x000000050000720c */ /* 0x000fe20003f44070 */
[----:B0-----:R-:W-:Y:S02]  /*41b0*/  IMAD.MOV.U32 R2, RZ, RZ, R6 ;  /* 0x000000ffff027224 */ /* 0x001fe400078e0006 */
[----:B------:R-:W-:Y:S01]  /*41c0*/  IMAD.MOV R6, RZ, RZ, -R7 ;  /* 0x000000ffff067224 */ /* 0x000fe200078e0a07 */
[----:B------:R-:W-:Y:S01]  /*41d0*/  LOP3.LUT R7, R10, 0x98, RZ, 0xfc, !PT ;  /* 0x000000980a077812 */ /* 0x000fe200078efcff */
[----:B------:R-:W-:Y:S01]  /*41e0*/  @!P1 IMAD.MOV R2, RZ, RZ, -R2 ;  /* 0x000000ffff029224 */ /* 0x000fe200078e0a02 */
[C---:B------:R-:W-:Y:S01]  /*41f0*/  ISETP.GT.U32.AND P1, PT, R0.reuse, R4, PT ;  /* 0x000000040000720c */ /* 0x040fe20003f24070 */
[----:B------:R-:W-:Y:S01]  /*4200*/  IMAD R6, R0, R6, R3 ;  /* 0x0000000600067224 */ /* 0x000fe200078e0203 */
[----:B------:R-:W-:Y:S01]  /*4210*/  LOP3.LUT R3, R10, 0x96, RZ, 0xfc, !PT ;  /* 0x000000960a037812 */ /* 0x000fe200078efcff */
[----:B------:R-:W-:Y:S01]  /*4220*/  IMAD.MOV R9, RZ, RZ, -R9 ;  /* 0x000000ffff097224 */ /* 0x000fe200078e0a09 */
[----:B------:R-:W-:Y:S01]  /*4230*/  IABS R14, R7 ;  /* 0x00000007000e7213 */ /* 0x000fe20000000000 */
[----:B------:R0:W-:Y:S01]  /*4240*/  STL [R1+0x100], R2 ;  /* 0x0001000201007387 */ /* 0x0001e20000100800 */
[C---:B------:R-:W-:Y:S01]  /*4250*/  ISETP.GT.U32.AND P6, PT, R0.reuse, R6, PT ;  /* 0x000000060000720c */ /* 0x040fe20003fc4070 */
[--C-:B------:R-:W-:Y:S01]  /*4260*/  @!P2 IMAD.IADD R5, R5, 0x1, -R0.reuse ;  /* 0x000000010505a824 */ /* 0x100fe200078e0a00 */
[----:B------:R-:W-:Y:S01]  /*4270*/  IABS R13, R3 ;  /* 0x00000003000d7213 */ /* 0x000fe20000000000 */
[----:B------:R-:W-:Y:S01]  /*4280*/  IMAD R11, R0, R9, R11 ;  /* 0x00000009000b7224 */ /* 0x000fe200078e020b */
[----:B------:R-:W-:Y:S01]  /*4290*/  ISETP.GE.AND P2, PT, R7, RZ, PT ;  /* 0x000000ff0700720c */ /* 0x000fe20003f46270 */
[----:B------:R-:W-:Y:S01]  /*42a0*/  IMAD.MOV.U32 R15, RZ, RZ, R5 ;  /* 0x000000ffff0f7224 */ /* 0x000fe200078e0005 */
[----:B------:R-:W-:Y:S01]  /*42b0*/  LOP3.LUT R5, R10, 0x94, RZ, 0xfc, !PT ;  /* 0x000000940a057812 */ /* 0x000fe200078efcff */
[----:B------:R-:W-:-:S02]  /*42c0*/  @!P1 IMAD.IADD R4, R4, 0x1, -R0 ;  /* 0x0000000104049824 */ /* 0x000fc400078e0a00 */
[----:B0-----:R-:W-:Y:S02]  /*42d0*/  IMAD.MOV.U32 R2, RZ, RZ, R8 ;  /* 0x000000ffff027224 */ /* 0x001fe400078e0008 */
[----:B------:R-:W-:Y:S01]  /*42e0*/  IMAD.HI.U32 R8, R24, R14, RZ ;  /* 0x0000000e18087227 */ /* 0x000fe200078e00ff */
[----:B------:R-:W-:-:S03]  /*42f0*/  ISETP.GT.U32.AND P1, PT, R0, R4, PT ;  /* 0x000000040000720c */ /* 0x000fc60003f24070 */
[----:B------:R-:W-:Y:S02]  /*4300*/  @!P6 IMAD.IADD R6, R6, 0x1, -R0 ;  /* 0x000000010606e824 */ /* 0x000fe400078e0a00 */
[----:B------:R-:W-:Y:S01]  /*4310*/  @!P4 IMAD.MOV R2, RZ, RZ, -R2 ;  /* 0x000000ffff02c224 */ /* 0x000fe200078e0a02 */
[----:B------:R-:W-:Y:S01]  /*4320*/  ISETP.GE.AND P4, PT, R12, RZ, PT ;  /* 0x000000ff0c00720c */ /* 0x000fe20003f86270 */
[----:B------:R-:W-:Y:S01]  /*4330*/  IMAD.HI.U32 R12, R24, R13, RZ ;  /* 0x0000000d180c7227 */ /* 0x000fe200078e00ff */
[----:B------:R-:W-:Y:S02]  /*4340*/  ISETP.GT.U32.AND P6, PT, R0, R6, PT ;  /* 0x000000060000720c */ /* 0x000fe40003fc4070 */
[----:B------:R0:W-:Y:S01]  /*4350*/  STL [R1+0xfc], R2 ;  /* 0x0000fc0201007387 */ /* 0x0001e20000100800 */
[----:B------:R-:W-:Y:S02]  /*4360*/  IMAD.MOV R8, RZ, RZ, -R8 ;  /* 0x000000ffff087224 */ /* 0x000fe400078e0a08 */
[----:B------:R-:W-:Y:S01]  /*4370*/  IMAD.MOV R7, RZ, RZ, -R12 ;  /* 0x000000ffff077224 */ /* 0x000fe200078e0a0c */
[----:B------:R-:W-:Y:S01]  /*4380*/  LOP3.LUT R12, R10, 0x92, RZ, 0xfc, !PT ;  /* 0x000000920a0c7812 */ /* 0x000fe200078efcff */
[----:B------:R-:W-:Y:S01]  /*4390*/  IMAD R14, R0, R8, R14 ;  /* 0x00000008000e7224 */ /* 0x000fe200078e020e */
[----:B------:R-:W-:Y:S01]  /*43a0*/  LOP3.LUT R8, R10, 0x90, RZ, 0xfc, !PT ;  /* 0x000000900a087812 */ /* 0x000fe200078efcff */
[----:B------:R-:W-:-:S02]  /*43b0*/  IMAD R13, R0, R7, R13 ;  /* 0x00000007000d7224 */ /* 0x000fc400078e020d */
[----:B------:R-:W-:Y:S01]  /*43c0*/  @!P5 IMAD.MOV R15, RZ, RZ, -R15 ;  /* 0x000000ffff0fd224 */ /* 0x000fe200078e0a0f */
[----:B------:R-:W-:Y:S01]  /*43d0*/  ISETP.GT.U32.AND P5, PT, R0, R14, PT ;  /* 0x0000000e0000720c */ /* 0x000fe20003fa4070 */
[--C-:B------:R-:W-:Y:S01]  /*43e0*/  @!P6 IMAD.IADD R6, R6, 0x1, -R0.reuse ;  /* 0x000000010606e824 */ /* 0x100fe200078e0a00 */
[----:B------:R-:W-:Y:S01]  /*43f0*/  ISETP.GT.U32.AND P6, PT, R0, R13, PT ;  /* 0x0000000d0000720c */ /* 0x000fe20003fc4070 */
[----:B------:R-:W-:Y:S01]  /*4400*/  @!P1 IMAD.IADD R4, R4, 0x1, -R0 ;  /* 0x0000000104049824 */ /* 0x000fe200078e0a00 */
[----:B------:R-:W-:Y:S01]  /*4410*/  ISETP.GT.U32.AND P1, PT, R0, R11, PT ;  /* 0x0000000b0000720c */ /* 0x000fe20003f24070 */
[----:B------:R-:W-:Y:S01]  /*4420*/  STL [R1+0xe4], R15 ;  /* 0x0000e40f01007387 */ /* 0x000fe20000100800 */
[----:B------:R-:W-:Y:S01]  /*4430*/  IABS R7, R8 ;  /* 0x0000000800077213 */ /* 0x000fe20000000000 */
[----:B0-----:R-:W-:Y:S01]  /*4440*/  IMAD.MOV.U32 R2, RZ, RZ, R4 ;  /* 0x000000ffff027224 */ /* 0x001fe200078e0004 */
[----:B------:R-:W-:-:S03]  /*4450*/  IABS R4, R5 ;  /* 0x0000000500047213 */ /* 0x000fc60000000000 */
[----:B------:R-:W-:Y:S01]  /*4460*/  @!P0 IMAD.MOV R2, RZ, RZ, -R2 ;  /* 0x000000ffff028224 */ /* 0x000fe200078e0a02 */
[----:B------:R-:W-:Y:S01]  /*4470*/  ISETP.GE.AND P0, PT, R3, RZ, PT ;  /* 0x000000ff0300720c */ /* 0x000fe20003f06270 */
[--C-:B------:R-:W-:Y:S01]  /*4480*/  @!P5 IMAD.IADD R14, R14, 0x1, -R0.reuse ;  /* 0x000000010e0ed824 */ /* 0x100fe200078e0a00 */
[----:B------:R-:W-:Y:S01]  /*4490*/  IABS R3, R12 ;  /* 0x0000000c00037213 */ /* 0x000fe20000000000 */
[--C-:B------:R-:W-:Y:S01]  /*44a0*/  @!P6 IMAD.IADD R13, R13, 0x1, -R0.reuse ;  /* 0x000000010d0de824 */ /* 0x100fe200078e0a00 */
[----:B------:R0:W-:Y:S01]  /*44b0*/  STL [R1+0xec], R2 ;  /* 0x0000ec0201007387 */ /* 0x0001e20000100800 */
[----:B------:R-:W-:Y:S01]  /*44c0*/  @!P1 IMAD.IADD R11, R11, 0x1, -R0 ;  /* 0x000000010b0b9824 */ /* 0x000fe200078e0a00 */
[----:B------:R-:W-:Y:S01]  /*44d0*/  ISETP.GT.U32.AND P6, PT, R0, R14, PT ;  /* 0x0000000e0000720c */ /* 0x000fe20003fc4070 */
[----:B------:R-:W-:Y:S01]  /*44e0*/  IMAD.HI.U32 R9, R24, R7, RZ ;  /* 0x0000000718097227 */ /* 0x000fe200078e00ff */
[----:B------:R-:W-:Y:S02]  /*44f0*/  ISETP.GE.AND P1, PT, R5, RZ, PT ;  /* 0x000000ff0500720c */ /* 0x000fe40003f26270 */
[----:B------:R-:W-:Y:S01]  /*4500*/  ISETP.GT.U32.AND P5, PT, R0, R11, PT ;  /* 0x0000000b0000720c */ /* 0x000fe20003fa4070 */
[----:B------:R-:W-:-:S04]  /*4510*/  IMAD.HI.U32 R5, R24, R4, RZ ;  /* 0x0000000418057227 */ /* 0x000fc800078e00ff */
[----:B0-----:R-:W-:Y:S02]  /*4520*/  IMAD.MOV.U32 R2, RZ, RZ, R6 ;  /* 0x000000ffff027224 */ /* 0x001fe400078e0006 */
[----:B------:R-:W-:-:S04]  /*4530*/  IMAD.HI.U32 R6, R24, R3, RZ ;  /* 0x0000000318067227 */ /* 0x000fc800078e00ff */
[----:B------:R-:W-:Y:S02]  /*4540*/  IMAD.MOV R6, RZ, RZ, -R6 ;  /* 0x000000ffff067224 */ /* 0x000fe400078e0a06 */
[----:B------:R-:W-:Y:S01]  /*4550*/  @!P3 IMAD.MOV R2, RZ, RZ, -R2 ;  /* 0x000000ffff02b224 */ /* 0x000fe200078e0a02 */
[C---:B------:R-:W-:Y:S01]  /*4560*/  ISETP.GT.U32.AND P3, PT, R0.reuse, R13, PT ;  /* 0x0000000d0000720c */ /* 0x040fe20003f64070 */
[----:B------:R-:W-:Y:S01]  /*4570*/  IMAD R3, R0, R6, R3 ;  /* 0x0000000600037224 */ /* 0x000fe200078e0203 */
[----:B------:R-:W-:Y:S01]  /*4580*/  LOP3.LUT R6, R10, 0x8c, RZ, 0xfc, !PT ;  /* 0x0000008c0a067812 */ /* 0x000fe200078efcff */
[--C-:B------:R-:W-:Y:S01]  /*4590*/  @!P6 IMAD.IADD R14, R14, 0x1, -R0.reuse ;  /* 0x000000010e0ee824 */ /* 0x100fe200078e0a00 */
[----:B------:R0:W-:Y:S01]  /*45a0*/  STL [R1+0xf0], R2 ;  /* 0x0000f00201007387 */ /* 0x0001e20000100800 */
[----:B------:R-:W-:Y:S01]  /*45b0*/  IMAD.MOV R5, RZ, RZ, -R5 ;  /* 0x000000ffff057224 */ /* 0x000fe200078e0a05 */
[----:B------:R-:W-:Y:S01]  /*45c0*/  ISETP.GT.U32.AND P6, PT, R0, R3, PT ;  /* 0x000000030000720c */ /* 0x000fe20003fc4070 */
[----:B------:R-:W-:-:S02]  /*45d0*/  @!P5 IMAD.IADD R11, R11, 0x1, -R0 ;  /* 0x000000010b0bd824 */ /* 0x000fc400078e0a00 */
[----:B------:R-:W-:Y:S01]  /*45e0*/  IMAD R4, R0, R5, R4 ;  /* 0x0000000500047224 */ /* 0x000fe200078e0204 */
[----:B------:R-:W-:Y:S01]  /*45f0*/  LOP3.LUT R5, R10, 0x8e, RZ, 0xfc, !PT ;  /* 0x0000008e0a057812 */ /* 0x000fe200078efcff */
[----:B------:R-:W-:Y:S02]  /*4600*/  IMAD.MOV R9, RZ, RZ, -R9 ;  /* 0x000000ffff097224 */ /* 0x000fe400078e0a09 */
[--C-:B------:R-:W-:Y:S01]  /*4610*/  @!P3 IMAD.IADD R13, R13, 0x1, -R0.reuse ;  /* 0x000000010d0db824 */ /* 0x100fe200078e0a00 */
[----:B------:R-:W-:Y:S01]  /*4620*/  IABS R15, R5 ;  /* 0x00000005000f7213 */ /* 0x000fe20000000000 */
[----:B0-----:R-:W-:Y:S01]  /*4630*/  IMAD.MOV.U32 R2, RZ, RZ, R11 ;  /* 0x000000ffff027224 */ /* 0x001fe200078e000b */
[----:B------:R-:W-:Y:S01]  /*4640*/  ISETP.GE.AND P3, PT, R12, RZ, PT ;  /* 0x000000ff0c00720c */ /* 0x000fe20003f66270 */
[C---:B------:R-:W-:Y:S01]  /*4650*/  IMAD R7, R0.reuse, R9, R7 ;  /* 0x0000000900077224 */ /* 0x040fe200078e0207 */
[----:B------:R-:W-:Y:S01]  /*4660*/  IABS R12, R6 ;  /* 0x00000006000c7213 */ /* 0x000fe20000000000 */
[----:B------:R-:W-:Y:S01]  /*4670*/  @!P6 IMAD.IADD R3, R3, 0x1, -R0 ;  /* 0x000000010303e824 */ /* 0x000fe200078e0a00 */
[----:B------:R-:W-:Y:S01]  /*4680*/  ISETP.GT.U32.AND P5, PT, R0, R4, PT ;  /* 0x000000040000720c */ /* 0x000fe20003fa4070 */
[----:B------:R-:W-:-:S02]  /*4690*/  IMAD.MOV.U32 R11, RZ, RZ, R15 ;  /* 0x000000ffff0b7224 */ /* 0x000fc400078e000f */
[----:B------:R-:W-:Y:S01]  /*46a0*/  @!P4 IMAD.MOV R2, RZ, RZ, -R2 ;  /* 0x000000ffff02c224 */ /* 0x000fe200078e0a02 */
[----:B------:R-:W-:Y:S01]  /*46b0*/  ISETP.GE.AND P4, PT, R8, RZ, PT ;  /* 0x000000ff0800720c */ /* 0x000fe20003f86270 */
[----:B------:R-:W-:Y:S01]  /*46c0*/  IMAD.MOV.U32 R8, RZ, RZ, R12 ;  /* 0x000000ffff087224 */ /* 0x000fe200078e000c */
[----:B------:R-:W-:Y:S01]  /*46d0*/  ISETP.GT.U32.AND P6, PT, R0, R3, PT ;  /* 0x000000030000720c */ /* 0x000fe20003fc4070 */
[----:B------:R-:W-:Y:S01]  /*46e0*/  IMAD.HI.U32 R12, R24, R11, RZ ;  /* 0x0000000b180c7227 */ /* 0x000fe200078e00ff */
[----:B------:R0:W-:Y:S03]  /*46f0*/  STL [R1+0xe8], R2 ;  /* 0x0000e80201007387 */ /* 0x0001e60000100800 */
[----:B------:R-:W-:Y:S02]  /*4700*/  IMAD.MOV R12, RZ, RZ, -R12 ;  /* 0x000000ffff0c7224 */ /* 0x000fe400078e0a0c */
[----:B------:R-:W-:-:S02]  /*4710*/  @!P5 IMAD.IADD R4, R4, 0x1, -R0 ;  /* 0x000000010404d824 */ /* 0x000fc400078e0a00 */
[----:B------:R-:W-:Y:S01]  /*4720*/  IMAD R11, R0, R12, R11 ;  /* 0x0000000c000b7224 */ /* 0x000fe200078e020b */
[----:B------:R-:W-:Y:S01]  /*4730*/  LOP3.LUT R12, R10, 0x88, RZ, 0xfc, !PT ;  /* 0x000000880a0c7812 */ /* 0x000fe200078efcff */
[----:B------:R-:W-:Y:S01]  /*4740*/  @!P2 IMAD.MOV R14, RZ, RZ, -R14 ;  /* 0x000000ffff0ea224 */ /* 0x000fe200078e0a0e */
[C---:B------:R-:W-:Y:S01]  /*4750*/  ISETP.GT.U32.AND P5, PT, R0.reuse, R4, PT ;  /* 0x000000040000720c */ /* 0x040fe20003fa4070 */
[----:B------:R-:W-:Y:S01]  /*4760*/  @!P6 IMAD.IADD R3, R3, 0x1, -R0 ;  /* 0x000000010303e824 */ /* 0x000fe200078e0a00 */
[----:B------:R-:W-:Y:S01]  /*4770*/  ISETP.GT.U32.AND P6, PT, R0, R11, PT ;  /* 0x0000000b0000720c */ /* 0x000fe20003fc4070 */
[----:B------:R-:W-:Y:S01]  /*4780*/  IMAD.HI.U32 R9, R24, R8, RZ ;  /* 0x0000000818097227 */ /* 0x000fe200078e00ff */
[----:B------:R-:W-:Y:S01]  /*4790*/  ISETP.GT.U32.AND P2, PT, R0, R7, PT ;  /* 0x000000070000720c */ /* 0x000fe20003f44070 */
[----:B------:R-:W-:Y:S02]  /*47a0*/  STL [R1+0xd4], R14 ;  /* 0x0000d40e01007387 */ /* 0x000fe40000100800 */
[----:B0-----:R-:W-:Y:S01]  /*47b0*/  IMAD.MOV.U32 R2, RZ, RZ, R13 ;  /* 0x000000ffff027224 */ /* 0x001fe200078e000d */
[----:B------:R-:W-:Y:S01]  /*47c0*/  LOP3.LUT R13, R10, 0x8a, RZ, 0xfc, !PT ;  /* 0x0000008a0a0d7812 */ /* 0x000fe200078efcff */
[----:B------:R-:W-:-:S02]  /*47d0*/  IMAD.MOV R9, RZ, RZ, -R9 ;  /* 0x000000ffff097224 */ /* 0x000fc400078e0a09 */
[----:B------:R-:W-:Y:S01]  /*47e0*/  @!P0 IMAD.MOV R2, RZ, RZ, -R2 ;  /* 0x000000ffff028224 */ /* 0x000fe200078e0a02 */
[----:B------:R-:W-:Y:S01]  /*47f0*/  ISETP.GE.AND P0, PT, R5, RZ, PT ;  /* 0x000000ff0500720c */ /* 0x000fe20003f06270 */
[----:B------:R-:W-:Y:S01]  /*4800*/  IMAD R8, R0, R9, R8 ;  /* 0x0000000900087224 */ /* 0x000fe200078e0208 */
[----:B------:R-:W-:Y:S01]  /*4810*/  IABS R9, R13 ;  /* 0x0000000d00097213 */ /* 0x000fe20000000000 */
[--C-:B------:R-:W-:Y:S01]  /*4820*/  @!P6 IMAD.IADD R11, R11, 0x1, -R0.reuse ;  /* 0x000000010b0be824 */ /* 0x100fe200078e0a00 */
[----:B------:R0:W-:Y:S01]  /*4830*/  STL [R1+0xd8], R2 ;  /* 0x0000d80201007387 */ /* 0x0001e20000100800 */
[--C-:B------:R-:W-:Y:S01]  /*4840*/  @!P5 IMAD.IADD R4, R4, 0x1, -R0.reuse ;  /* 0x000000010404d824 */ /* 0x100fe200078e0a00 */
[----:B------:R-:W-:Y:S01]  /*4850*/  ISETP.GE.AND P5, PT, R6, RZ, PT ;  /* 0x000000ff0600720c */ /* 0x000fe20003fa6270 */
[----:B------:R-:W-:Y:S01]  /*4860*/  @!P2 IMAD.IADD R7, R7, 0x1, -R0 ;  /* 0x000000010707a824 */ /* 0x000fe200078e0a00 */
[----:B------:R-:W-:Y:S02]  /*4870*/  ISETP.GT.U32.AND P6, PT, R0, R11, PT ;  /* 0x0000000b0000720c */ /* 0x000fe40003fc4070 */
[----:B------:R-:W-:-:S02]  /*4880*/  IABS R6, R12 ;  /* 0x0000000c00067213 */ /* 0x000fc40000000000 */
[----:B------:R-:W-:Y:S01]  /*4890*/  ISETP.GT.U32.AND P2, PT, R0, R8, PT ;  /* 0x000000080000720c */ /* 0x000fe20003f44070 */
[----:B0-----:R-:W-:Y:S01]  /*48a0*/  IMAD.MOV.U32 R2, RZ, RZ, R4 ;  /* 0x000000ffff027224 */ /* 0x001fe200078e0004 */
[----:B------:R-:W-:Y:S01]  /*48b0*/  LOP3.LUT R5, R10, 0x86, RZ, 0xfc, !PT ;  /* 0x000000860a057812 */ /* 0x000fe200078efcff */
[----:B------:R-:W-:-:S04]  /*48c0*/  IMAD.HI.U32 R4, R24, R9, RZ ;  /* 0x0000000918047227 */ /* 0x000fc800078e00ff */
[----:B------:R-:W-:Y:S01]  /*48d0*/  @!P1 IMAD.MOV R2, RZ, RZ, -R2 ;  /* 0x000000ffff029224 */ /* 0x000fe200078e0a02 */
[C---:B------:R-:W-:Y:S01]  /*48e0*/  ISETP.GT.U32.AND P1, PT, R0.reuse, R7, PT ;  /* 0x000000070000720c */ /* 0x040fe20003f24070 */
[----:B------:R-:W-:Y:S02]  /*48f0*/  IMAD.MOV R4, RZ, RZ, -R4 ;  /* 0x000000ffff047224 */ /* 0x000fe400078e0a04 */
[--C-:B------:R-:W-:Y:S01]  /*4900*/  @!P6 IMAD.IADD R11, R11, 0x1, -R0.reuse ;  /* 0x000000010b0be824 */ /* 0x100fe200078e0a00 */
[----:B------:R0:W-:Y:S01]  /*4910*/  STL [R1+0xdc], R2 ;  /* 0x0000dc0201007387 */ /* 0x0001e20000100800 */
[----:B------:R-:W-:Y:S02]  /*4920*/  IMAD R9, R0, R4, R9 ;  /* 0x0000000400097224 */ /* 0x000fe400078e0209 */
[----:B------:R-:W-:-:S03]  /*4930*/  @!P2 IMAD.IADD R8, R8, 0x1, -R0 ;  /* 0x000000010808a824 */ /* 0x000fc600078e0a00 */
[C---:B------:R-:W-:Y:S02]  /*4940*/  ISETP.GT.U32.AND P6, PT, R0.reuse, R9, PT ;  /* 0x000000090000720c */ /* 0x040fe40003fc4070 */
[----:B------:R-:W-:Y:S01]  /*4950*/  ISETP.GT.U32.AND P2, PT, R0, R8, PT ;  /* 0x000000080000720c */ /* 0x000fe20003f44070 */
[----:B------:R-:W-:Y:S01]  /*4960*/  @!P1 IMAD.IADD R7, R7, 0x1, -R0 ;  /* 0x0000000107079824 */ /* 0x000fe200078e0a00 */
[----:B------:R-:W-:Y:S01]  /*4970*/  ISETP.GE.AND P1, PT, R12, RZ, PT ;  /* 0x000000ff0c00720c */ /* 0x000fe20003f26270 */
[----:B0-----:R-:W-:Y:S01]  /*4980*/  IMAD.MOV.U32 R2, RZ, RZ, R3 ;  /* 0x000000ffff027224 */ /* 0x001fe200078e0003 */
[----:B------:R-:W-:Y:S01]  /*4990*/  IABS R12, R16 ;  /* 0x00000010000c7213 */ /* 0x000fe20000000000 */
[----:B------:R-:W-:-:S04]  /*49a0*/  IMAD.HI.U32 R3, R24, R6, RZ ;  /* 0x0000000618037227 */ /* 0x000fc800078e00ff */
[----:B------:R-:W-:Y:S02]  /*49b0*/  IMAD.MOV R3, RZ, RZ, -R3 ;  /* 0x000000ffff037224 */ /* 0x000fe400078e0a03 */
[----:B------:R-:W-:Y:S02]  /*49c0*/  IMAD.MOV.U32 R14, RZ, RZ, R7 ;  /* 0x000000ffff0e7224 */ /* 0x000fe400078e0007 */
[----:B------:R-:W-:Y:S01]  /*49d0*/  IMAD R6, R0, R3, R6 ;  /* 0x0000000300067224 */ /* 0x000fe200078e0206 */
[----:B------:R-:W-:Y:S01]  /*49e0*/  LOP3.LUT R3, R10, 0x84, RZ, 0xfc, !PT ;  /* 0x000000840a037812 */ /* 0x000fe200078efcff */
[----:B------:R-:W-:Y:S01]  /*49f0*/  @!P3 IMAD.MOV R2, RZ, RZ, -R2 ;  /* 0x000000ffff02b224 */ /* 0x000fe200078e0a02 */
[----:B------:R-:W-:Y:S01]  /*4a00*/  ISETP.GE.AND P3, PT, R13, RZ, PT ;  /* 0x000000ff0d00720c */ /* 0x000fe20003f66270 */
[----:B------:R-:W-:Y:S01]  /*4a10*/  @!P4 IMAD.MOV R14, RZ, RZ, -R14 ;  /* 0x000000ffff0ec224 */ /* 0x000fe200078e0a0e */
[----:B------:R-:W-:Y:S01]  /*4a20*/  ISETP.GT.U32.AND P4, PT, R0, R6, PT ;  /* 0x000000060000720c */ /* 0x000fe20003f84070 */
[--C-:B------:R-:W-:Y:S01]  /*4a30*/  @!P6 IMAD.IADD R9, R9, 0x1, -R0.reuse ;  /* 0x000000010909e824 */ /* 0x100fe200078e0a00 */
[----:B------:R-:W-:Y:S01]  /*4a40*/  IABS R13, R5 ;  /* 0x00000005000d7213 */ /* 0x000fe20000000000 */
[----:B------:R-:W-:Y:S01]  /*4a50*/  @!P2 IMAD.IADD R8, R8, 0x1, -R0 ;  /* 0x000000010808a824 */ /* 0x000fe200078e0a00 */
[----:B------:R-:W-:Y:S01]  /*4a60*/  IABS R7, R3 ;  /* 0x0000000300077213 */ /* 0x000fe20000000000 */
[----:B------:R0:W-:Y:S01]  /*4a70*/  STL [R1+0x200], R2 ;  /* 0x0002000201007387 */ /* 0x0001e20000100800 */
[----:B------:R-:W-:Y:S01]  /*4a80*/  ISETP.GT.U32.AND P6, PT, R0, R9, PT ;  /* 0x000000090000720c */ /* 0x000fe20003fc4070 */
[----:B------:R-:W-:Y:S01]  /*4a90*/  IMAD.HI.U32 R4, R24, R13, RZ ;  /* 0x0000000d18047227 */ /* 0x000fe200078e00ff */
[----:B------:R-:W-:Y:S01]  /*4aa0*/  ISETP.GE.AND P2, PT, R3, RZ, PT ;  /* 0x000000ff0300720c */ /* 0x000fe20003f46270 */
[----:B------:R1:W-:Y:S02]  /*4ab0*/  STL [R1+0x1f8], R14 ;  /* 0x0001f80e01007387 */ /* 0x0003e40000100800 */
[----:B------:R-:W-:-:S02]  /*4ac0*/  IMAD.MOV R4, RZ, RZ, -R4 ;  /* 0x000000ffff047224 */ /* 0x000fc400078e0a04 */
[--C-:B------:R-:W-:Y:S02]  /*4ad0*/  @!P4 IMAD.IADD R6, R6, 0x1, -R0.reuse ;  /* 0x000000010606c824 */ /* 0x100fe400078e0a00 */
[C---:B------:R-:W-:Y:S02]  /*4ae0*/  IMAD R13, R0.reuse, R4, R13 ;  /* 0x00000004000d7224 */ /* 0x040fe400078e020d */
[----:B------:R-:W-:Y:S01]  /*4af0*/  IMAD.MOV.U32 R3, RZ, RZ, R7 ;  /* 0x000000ffff037224 */ /* 0x000fe200078e0007 */
[C---:B------:R-:W-:Y:S01]  /*4b00*/  ISETP.GT.U32.AND P4, PT, R0.reuse, R6, PT ;  /* 0x000000060000720c */ /* 0x040fe20003f84070 */
[----:B0-----:R-:W-:Y:S02]  /*4b10*/  IMAD.MOV.U32 R2, RZ, RZ, R11 ;  /* 0x000000ffff027224 */ /* 0x001fe400078e000b */
[----:B------:R-:W-:Y:S01]  /*4b20*/  @!P6 IMAD.IADD R9, R9, 0x1, -R0 ;  /* 0x000000010909e824 */ /* 0x000fe200078e0a00 */
[----:B------:R-:W-:Y:S01]  /*4b30*/  ISETP.GT.U32.AND P6, PT, R0, R13, PT ;  /* 0x0000000d0000720c */ /* 0x000fe20003fc4070 */
[----:B------:R-:W-:-:S04]  /*4b40*/  IMAD.HI.U32 R4, R24, R3, RZ ;  /* 0x0000000318047227 */ /* 0x000fc800078e00ff */
[----:B-1----:R-:W-:-:S04]  /*4b50*/  IMAD.HI.U32 R14, R24, R12, RZ ;  /* 0x0000000c180e7227 */ /* 0x002fc800078e00ff */
[----:B------:R-:W-:Y:S01]  /*4b60*/  @!P0 IMAD.MOV R2, RZ, RZ, -R2 ;  /* 0x000000ffff028224 */ /* 0x000fe200078e0a02 */
[----:B------:R-:W-:Y:S01]  /*4b70*/  ISETP.GE.AND P0, PT, R5, RZ, PT ;  /* 0x000000ff0500720c */ /* 0x000fe20003f06270 */
[----:B------:R-:W-:Y:S01]  /*4b80*/  IMAD.MOV R4, RZ, RZ, -R4 ;  /* 0x000000ffff047224 */ /* 0x000fe200078e0a04 */
[----:B------:R-:W-:Y:S01]  /*4b90*/  LOP3.LUT R5, R10, 0x80, RZ, 0xfc, !PT ;  /* 0x000000800a057812 */ /* 0x000fe200078efcff */
[----:B------:R-:W-:Y:S01]  /*4ba0*/  IMAD.MOV R14, RZ, RZ, -R14 ;  /* 0x000000ffff0e7224 */ /* 0x000fe200078e0a0e */
[----:B------:R0:W-:Y:S01]  /*4bb0*/  STL [R1+0x1fc], R2 ;  /* 0x0001fc0201007387 */ /* 0x0001e20000100800 */
[C---:B------:R-:W-:Y:S01]  /*4bc0*/  IMAD R3, R0.reuse, R4, R3 ;  /* 0x0000000400037224 */ /* 0x040fe200078e0203 */
[----:B------:R-:W-:Y:S01]  /*4bd0*/  IABS R11, R5 ;  /* 0x00000005000b7213 */ /* 0x000fe20000000000 */
[----:B------:R-:W-:Y:S01]  /*4be0*/  IMAD R12, R0, R14, R12 ;  /* 0x0000000e000c7224 */ /* 0x000fe200078e020c */
[----:B------:R-:W-:Y:S01]  /*4bf0*/  LOP3.LUT R4, R10, 0x7c, RZ, 0xfc, !PT ;  /* 0x0000007c0a047812 */ /* 0x000fe200078efcff */
[--C-:B------:R-:W-:Y:S01]  /*4c00*/  @!P4 IMAD.IADD R6, R6, 0x1, -R0.reuse ;  /* 0x000000010606c824 */ /* 0x100fe200078e0a00 */
[C---:B------:R-:W-:Y:S01]  /*4c10*/  ISETP.GT.U32.AND P4, PT, R0.reuse, R3, PT ;  /* 0x000000030000720c */ /* 0x040fe20003f84070 */
[----:B------:R-:W-:Y:S01]  /*4c20*/  @!P6 IMAD.IADD R13, R13, 0x1, -R0 ;  /* 0x000000010d0de824 */ /* 0x000fe200078e0a00 */
[----:B------:R-:W-:Y:S01]  /*4c30*/  ISETP.GT.U32.AND P6, PT, R0, R12, PT ;  /* 0x0000000c0000720c */ /* 0x000fe20003fc4070 */
[----:B------:R-:W-:Y:S01]  /*4c40*/  IMAD.HI.U32 R7, R24, R11, RZ ;  /* 0x0000000b18077227 */ /* 0x000fe200078e00ff */
[----:B------:R-:W-:-:S02]  /*4c50*/  IABS R15, R4 ;  /* 0x00000004000f7213 */ /* 0x000fc40000000000 */
[----:B------:R-:W-:Y:S01]  /*4c60*/  LOP3.LUT R14, R10, 0x78, RZ, 0xfc, !PT ;  /* 0x000000780a0e7812 */ /* 0x000fe200078efcff */
[----:B0-----:R-:W-:Y:S02]  /*4c70*/  IMAD.MOV.U32 R2, RZ, RZ, R8 ;  /* 0x000000ffff027224 */ /* 0x001fe400078e0008 */
[----:B------:R-:W-:Y:S01]  /*4c80*/  IMAD.MOV R7, RZ, RZ, -R7 ;  /* 0x000000ffff077224 */ /* 0x000fe200078e0a07 */
[----:B------:R-:W-:Y:S01]  /*4c90*/  IABS R8, R14 ;  /* 0x0000000e00087213 */ /* 0x000fe20000000000 */
[----:B------:R-:W-:Y:S02]  /*4ca0*/  @!P5 IMAD.MOV R2, RZ, RZ, -R2 ;  /* 0x000000ffff02d224 */ /* 0x000fe400078e0a02 */
[----:B------:R-:W-:Y:S01]  /*4cb0*/  IMAD R11, R0, R7, R11 ;  /* 0x00000007000b7224 */ /* 0x000fe200078e020b */
[----:B------:R-:W-:Y:S01]  /*4cc0*/  LOP3.LUT R7, R10, 0x7a, RZ, 0xfc, !PT ;  /* 0x0000007a0a077812 */ /* 0x000fe200078efcff */
[--C-:B------:R-:W-:Y:S01]  /*4cd0*/  @!P4 IMAD.IADD R3, R3, 0x1, -R0.reuse ;  /* 0x000000010303c824 */ /* 0x100fe200078e0a00 */
[----:B------:R0:W-:Y:S01]  /*4ce0*/  STL [R1+0xc8], R2 ;  /* 0x0000c80201007387 */ /* 0x0001e20000100800 */
[----:B------:R-:W-:Y:S01]  /*4cf0*/  @!P6 IMAD.IADD R12, R12, 0x1, -R0 ;  /* 0x000000010c0ce824 */ /* 0x000fe200078e0a00 */
[----:B------:R-:W-:Y:S01]  /*4d00*/  ISETP.GT.U32.AND P4, PT, R0, R11, PT ;  /* 0x0000000b0000720c */ /* 0x000fe20003f84070 */
[----:B------:R-:W-:Y:S01]  /*4d10*/  IMAD.HI.U32 R21, R24, R15, RZ ;  /* 0x0000000f18157227 */ /* 0x000fe200078e00ff */
[----:B------:R-:W-:-:S02]  /*4d20*/  IABS R20, R7 ;  /* 0x0000000700147213 */ /* 0x000fc40000000000 */
[C---:B------:R-:W-:Y:S01]  /*4d30*/  ISETP.GT.U32.AND P6, PT, R0.reuse, R13, PT ;  /* 0x0000000d0000720c */ /* 0x040fe20003fc4070 */
[----:B------:R-:W-:Y:S01]  /*4d40*/  IMAD.MOV R21, RZ, RZ, -R21 ;  /* 0x000000ffff157224 */ /* 0x000fe200078e0a15 */
[----:B------:R-:W-:Y:S01]  /*4d50*/  ISETP.GT.U32.AND P5, PT, R0, R3, PT ;  /* 0x000000030000720c */ /* 0x000fe20003fa4070 */
[----:B------:R-:W-:-:S04]  /*4d60*/  IMAD.HI.U32 R19, R24, R20, RZ ;  /* 0x0000001418137227 */ /* 0x000fc800078e00ff */
[----:B0-----:R-:W-:Y:S02]  /*4d70*/  IMAD.MOV.U32 R2, RZ, RZ, R9 ;  /* 0x000000ffff027224 */ /* 0x001fe400078e0009 */
[----:B------:R-:W-:Y:S02]  /*4d80*/  IMAD.MOV R19, RZ, RZ, -R19 ;  /* 0x000000ffff137224 */ /* 0x000fe400078e0a13 */
[----:B------:R-:W-:Y:S01]  /*4d90*/  @!P3 IMAD.MOV R2, RZ, RZ, -R2 ;  /* 0x000000ffff02b224 */ /* 0x000fe200078e0a02 */
[C---:B------:R-:W-:Y:S01]  /*4da0*/  ISETP.GT.U32.AND P3, PT, R0.reuse, R12, PT ;  /* 0x0000000c0000720c */ /* 0x040fe20003f64070 */
[----:B------:R-:W-:Y:S02]  /*4db0*/  @!P4 IMAD.IADD R11, R11, 0x1, -R0 ;  /* 0x000000010b0bc824 */ /* 0x000fe400078e0a00 */
[C---:B------:R-:W-:Y:S01]  /*4dc0*/  IMAD R20, R0.reuse, R19, R20 ;  /* 0x0000001300147224 */ /* 0x040fe200078e0214 */
[----:B------:R0:W-:Y:S01]  /*4dd0*/  STL [R1+0xc4], R2 ;  /* 0x0000c40201007387 */ /* 0x0001e20000100800 */
[C---:B------:R-:W-:Y:S01]  /*4de0*/  IMAD R15, R0.reuse, R21, R15 ;  /* 0x00000015000f7224 */ /* 0x040fe200078e020f */
[C---:B------:R-:W-:Y:S01]  /*4df0*/  ISETP.GT.U32.AND P4, PT, R0.reuse, R11, PT ;  /* 0x0000000b0000720c */ /* 0x040fe20003f84070 */
[--C-:B------:R-:W-:Y:S01]  /*4e00*/  @!P6 IMAD.IADD R13, R13, 0x1, -R0.reuse ;  /* 0x000000010d0de824 */ /* 0x100fe200078e0a00 */
[----:B------:R-:W-:Y:S01]  /*4e10*/  IABS R21, R27 ;  /* 0x0000001b00157213 */ /* 0x000fe20000000000 */
[----:B------:R-:W-:Y:S01]  /*4e20*/  @!P5 IMAD.IADD R3, R3, 0x1, -R0 ;  /* 0x000000010303d824 */ /* 0x000fe200078e0a00 */
[----:B------:R-:W-:Y:S01]  /*4e30*/  ISETP.GT.U32.AND P6, PT, R0, R15, PT ;  /* 0x0000000f0000720c */ /* 0x000fe20003fc4070 */
[----:B------:R-:W-:Y:S01]  /*4e40*/  IMAD.HI.U32 R9, R24, R8, RZ ;  /* 0x0000000818097227 */ /* 0x000fe200078e00ff */
[----:B------:R-:W-:-:S03]  /*4e50*/  ISETP.GE.AND P5, PT, R16, RZ, PT ;  /* 0x000000ff1000720c */ /* 0x000fc60003fa6270 */
[----:B------:R-:W-:Y:S01]  /*4e60*/  @!P3 IMAD.IADD R12, R12, 0x1, -R0 ;  /* 0x000000010c0cb824 */ /* 0x000fe200078e0a00 */
[----:B------:R-:W-:Y:S01]  /*4e70*/  ISETP.GT.U32.AND P3, PT, R0, R20, PT ;  /* 0x000000140000720c */ /* 0x000fe20003f64070 */
[----:B0-----:R-:W-:Y:S01]  /*4e80*/  IMAD.MOV.U32 R2, RZ, RZ, R6 ;  /* 0x000000ffff027224 */ /* 0x001fe200078e0006 */
[----:B------:R-:W-:Y:S01]  /*4e90*/  LOP3.LUT R6, R10, 0x76, RZ, 0xfc, !PT ;  /* 0x000000760a067812 */ /* 0x000fe200078efcff */
[----:B------:R-:W-:Y:S01]  /*4ea0*/  @!P4 IMAD.IADD R11, R11, 0x1, -R0 ;  /* 0x000000010b0bc824 */ /* 0x000fe200078e0a00 */
[----:B------:R-:W-:Y:S01]  /*4eb0*/  ISETP.GE.AND P4, PT, R5, RZ, PT ;  /* 0x000000ff0500720c */ /* 0x000fe20003f86270 */
[----:B------:R-:W-:Y:S01]  /*4ec0*/  @!P1 IMAD.MOV R2, RZ, RZ, -R2 ;  /* 0x000000ffff029224 */ /* 0x000fe200078e0a02 */
[----:B------:R-:W-:Y:S01]  /*4ed0*/  ISETP.GT.U32.AND P1, PT, R0, R17, PT ;  /* 0x000000110000720c */ /* 0x000fe20003f24070 */
[----:B------:R-:W-:Y:S01]  /*4ee0*/  IMAD.MOV.U32 R19, RZ, RZ, R13 ;  /* 0x000000ffff137224 */ /* 0x000fe200078e000d */
[----:B------:R-:W-:Y:S01]  /*4ef0*/  IABS R5, R6 ;  /* 0x0000000600057213 */ /* 0x000fe20000000000 */
[----:B------:R-:W-:Y:S01]  /*4f00*/  IMAD.MOV R9, RZ, RZ, -R9 ;  /* 0x000000ffff097224 */ /* 0x000fe200078e0a09 */
[----:B------:R0:W-:Y:S01]  /*4f10*/  STL [R1+0xc0], R2 ;  /* 0x0000c00201007387 */ /* 0x0001e20000100800 */
[--C-:B------:R-:W-:Y:S01]  /*4f20*/  @!P6 IMAD.IADD R15, R15, 0x1, -R0.reuse ;  /* 0x000000010f0fe824 */ /* 0x100fe200078e0a00 */
[----:B------:R-:W-:Y:S01]  /*4f30*/  ISETP.GE.AND P6, PT, R4, RZ, PT ;  /* 0x000000ff0400720c */ /* 0x000fe20003fc6270 */
[----:B------:R-:W-:Y:S01]  /*4f40*/  @!P3 IMAD.IADD R20, R20, 0x1, -R0 ;  /* 0x000000011414b824 */ /* 0x000fe200078e0a00 */
[----:B------:R-:W-:Y:S01]  /*4f50*/  LOP3.LUT R13, R10, 0x6e, RZ, 0xfc, !PT ;  /* 0x0000006e0a0d7812 */ /* 0x000fe200078efcff */
[----:B------:R-:W-:-:S02]  /*4f60*/  @!P0 IMAD.MOV R19, RZ, RZ, -R19 ;  /* 0x000000ffff138224 */ /* 0x000fc400078e0a13 */
[C---:B------:R-:W-:Y:S01]  /*4f70*/  IMAD R4, R0.reuse, R9, R8 ;  /* 0x0000000900047224 */ /* 0x040fe200078e0208 */
[----:B------:R-:W-:Y:S01]  /*4f80*/  ISETP.GT.U32.AND P3, PT, R0, R20, PT ;  /* 0x000000140000720c */ /* 0x000fe20003f64070 */
[----:B------:R-:W-:Y:S01]  /*4f90*/  @!P1 IMAD.IADD R17, R17, 0x1, -R0 ;  /* 0x0000000111119824 */ /* 0x000fe200078e0a00 */
[----:B------:R-:W-:Y:S01]  /*4fa0*/  STL [R1+0xb8], R19 ;  /* 0x0000b81301007387 */ /* 0x000fe20000100800 */
[----:B0-----:R-:W-:Y:S01]  /*4fb0*/  IMAD.MOV.U32 R2, RZ, RZ, R3 ;  /* 0x000000ffff027224 */ /* 0x001fe200078e0003 */
[----:B------:R-:W-:Y:S01]  /*4fc0*/  ISETP.GE.AND P1, PT, R18, RZ, PT ;  /* 0x000000ff1200720c */ /* 0x000fe20003f26270 */
[----:B------:R-:W-:Y:S01]  /*4fd0*/  IMAD.MOV.U32 R3, RZ, RZ, R12 ;  /* 0x000000ffff037224 */ /* 0x000fe200078e000c */
[----:B------:R-:W-:Y:S01]  /*4fe0*/  ISETP.GT.U32.AND P0, PT, R0, R17, PT ;  /* 0x000000110000720c */ /* 0x000fe20003f04070 */
[----:B------:R-:W-:Y:S01]  /*4ff0*/  @!P2 IMAD.MOV R2, RZ, RZ, -R2 ;  /* 0x000000ffff02a224 */ /* 0x000fe200078e0a02 */
[----:B------:R-:W-:Y:S01]  /*5000*/  LOP3.LUT R8, R10, 0x74, RZ, 0xfc, !PT ;  /* 0x000000740a087812 */ /* 0x000fe200078efcff */
[----:B------:R-:W-:Y:S01]  /*5010*/  IMAD.HI.U32 R9, R24, R5, RZ ;  /* 0x0000000518097227 */ /* 0x000fe200078e00ff */
[----:B------:R-:W-:-:S02]  /*5020*/  ISETP.GT.U32.AND P2, PT, R0, R15, PT ;  /* 0x0000000f0000720c */ /* 0x000fc40003f44070 */
[----:B------:R0:W-:Y:S01]  /*5030*/  STL [R1+0xb4], R2 ;  /* 0x0000b40201007387 */ /* 0x0001e20000100800 */
[----:B------:R-:W-:Y:S01]  /*5040*/  @!P5 IMAD.MOV R3, RZ, RZ, -R3 ;  /* 0x000000ffff03d224 */ /* 0x000fe200078e0a03 */
[----:B------:R-:W-:Y:S01]  /*5050*/  ISETP.GE.AND P5, PT, R7, RZ, PT ;  /* 0x000000ff0700720c */ /* 0x000fe20003fa6270 */
[----:B------:R-:W-:Y:S01]  /*5060*/  IMAD.MOV R9, RZ, RZ, -R9 ;  /* 0x000000ffff097224 */ /* 0x000fe200078e0a09 */
[----:B------:R-:W-:Y:S01]  /*5070*/  IABS R7, R8 ;  /* 0x0000000800077213 */ /* 0x000fe20000000000 */
[--C-:B------:R-:W-:Y:S01]  /*5080*/  @!P3 IMAD.IADD R20, R20, 0x1, -R0.reuse ;  /* 0x000000011414b824 */ /* 0x100fe200078e0a00 */
[----:B------:R1:W-:Y:S01]  /*5090*/  STL [R1+0xb0], R3 ;  /* 0x0000b00301007387 */ /* 0x0003e20000100800 */
[--C-:B------:R-:W-:Y:S01]  /*50a0*/  @!P0 IMAD.IADD R17, R17, 0x1, -R0.reuse ;  /* 0x0000000111118824 */ /* 0x100fe200078e0a00 */
[----:B------:R-:W-:Y:S01]  /*50b0*/  ISETP.GE.AND P0, PT, R14, RZ, PT ;  /* 0x000000ff0e00720c */ /* 0x000fe20003f06270 */
[----:B0-----:R-:W-:Y:S01]  /*50c0*/  IMAD.MOV.U32 R2, RZ, RZ, R11 ;  /* 0x000000ffff027224 */ /* 0x001fe200078e000b */
[C---:B------:R-:W-:Y:S01]  /*50d0*/  LOP3.LUT R14, R10.reuse, 0x72, RZ, 0xfc, !PT ;  /* 0x000000720a0e7812 */ /* 0x040fe200078efcff */
[----:B------:R-:W-:Y:S01]  /*50e0*/  @!P2 IMAD.IADD R15, R15, 0x1, -R0 ;  /* 0x000000010f0fa824 */ /* 0x000fe200078e0a00 */
[----:B------:R-:W-:Y:S01]  /*50f0*/  LOP3.LUT R12, R10, 0x6c, RZ, 0xfc, !PT ;  /* 0x0000006c0a0c7812 */ /* 0x000fe200078efcff */
[----:B------:R-:W-:Y:S01]  /*5100*/  @!P4 IMAD.MOV R2, RZ, RZ, -R2 ;  /* 0x000000ffff02c224 */ /* 0x000fe200078e0a02 */
[C---:B------:R-:W-:Y:S01]  /*5110*/  ISETP.GT.U32.AND P4, PT, R0.reuse, R4, PT ;  /* 0x000000040000720c */ /* 0x040fe20003f84070 */
[----:B-1----:R-:W-:Y:S01]  /*5120*/  IMAD R3, R0, R9, R5 ;  /* 0x0000000900037224 */ /* 0x002fe200078e0205 */
[----:B------:R-:W-:Y:S01]  /*5130*/  LOP3.LUT R9, R10, 0x70, RZ, 0xfc, !PT ;  /* 0x000000700a097812 */ /* 0x000fe200078efcff */
[----:B------:R-:W-:Y:S01]  /*5140*/  IMAD.HI.U32 R5, R24, R7, RZ ;  /* 0x0000000718057227 */ /* 0x000fe200078e00ff */
[----:B------:R0:W-:Y:S01]  /*5150*/  STL [R1+0xac], R2 ;  /* 0x0000ac0201007387 */ /* 0x0001e20000100800 */
[----:B------:R-:W-:-:S02]  /*5160*/  ISETP.GE.AND P2, PT, R6, RZ, PT ;  /* 0x000000ff0600720c */ /* 0x000fc40003f46270 */
[C---:B------:R-:W-:Y:S01]  /*5170*/  ISETP.GT.U32.AND P3, PT, R0.reuse, R3, PT ;  /* 0x000000030000720c */ /* 0x040fe20003f64070 */
[----:B------:R-:W-:Y:S01]  /*5180*/  IMAD.MOV R5, RZ, RZ, -R5 ;  /* 0x000000ffff057224 */ /* 0x000fe200078e0a05 */
[----:B------:R-:W-:Y:S01]  /*5190*/  IABS R6, R13 ;  /* 0x0000000d00067213 */ /* 0x000fe20000000000 */
[----:B------:R-:W-:Y:S02]  /*51a0*/  @!P6 IMAD.MOV R15, RZ, RZ, -R15 ;  /* 0x000000ffff0fe224 */ /* 0x000fe400078e0a0f */
[----:B------:R-:W-:Y:S01]  /*51b0*/  IMAD R5, R0, R5, R7 ;  /* 0x0000000500057224 */ /* 0x000fe200078e0207 */
[----:B------:R-:W-:Y:S01]  /*51c0*/  IABS R7, R12 ;  /* 0x0000000c00077213 */ /* 0x000fe20000000000 */
[----:B0-----:R-:W-:Y:S01]  /*51d0*/  IMAD.MOV.U32 R2, RZ, RZ, R17 ;  /* 0x000000ffff027224 */ /* 0x001fe200078e0011 */
[----:B------:R-:W-:Y:S01]  /*51e0*/  IABS R17, R9 ;  /* 0x0000000900117213 */ /* 0x000fe20000000000 */
[----:B------:R-:W-:Y:S02]  /*51f0*/  @!P4 IMAD.IADD R4, R4, 0x1, -R0 ;  /* 0x000000010404c824 */ /* 0x000fe400078e0a00 */
[----:B------:R-:W-:Y:S01]  /*5200*/  @!P1 IMAD.MOV R2, RZ, RZ, -R2 ;  /* 0x000000ffff029224 */ /* 0x000fe200078e0a02 */
[----:B------:R-:W-:Y:S01]  /*5210*/  ISETP.GE.AND P1, PT, R8, RZ, PT ;  /* 0x000000ff0800720c */ /* 0x000fe20003f26270 */
[----:B------:R-:W-:Y:S01]  /*5220*/  @!P3 IMAD.IADD R3, R3, 0x1, -R0 ;  /* 0x000000010303b824 */ /* 0x000fe200078e0a00 */
[----:B------:R-:W-:Y:S01]  /*5230*/  IABS R8, R14 ;  /* 0x0000000e00087213 */ /* 0x000fe20000000000 */
[----:B------:R-:W-:Y:S01]  /*5240*/  IMAD.HI.U32 R16, R24, R17, RZ ;  /* 0x0000001118107227 */ /* 0x000fe200078e00ff */
[C---:B------:R-:W-:Y:S01]  /*5250*/  ISETP.GT.U32.AND P4, PT, R0.reuse, R4, PT ;  /* 0x000000040000720c */ /* 0x040fe20003f84070 */
[----:B------:R0:W-:Y:S01]  /*5260*/  STL [R1+0xa8], R2 ;  /* 0x0000a80201007387 */ /* 0x0001e20000100800 */
[----:B------:R-:W-:Y:S01]  /*5270*/  ISETP.GT.U32.AND P3, PT, R0, R3, PT ;  /* 0x000000030000720c */ /* 0x000fe20003f64070 */
[----:B------:R-:W-:-:S02]  /*5280*/  IMAD.HI.U32 R11, R24, R8, RZ ;  /* 0x00000008180b7227 */ /* 0x000fc400078e00ff */
[----:B------:R1:W-:Y:S02]  /*5290*/  STL [R1+0xa4], R15 ;  /* 0x0000a40f01007387 */ /* 0x0003e40000100800 */
[----:B------:R-:W-:Y:S02]  /*52a0*/  IMAD.MOV R11, RZ, RZ, -R11 ;  /* 0x000000ffff0b7224 */ /* 0x000fe400078e0a0b */
[----:B------:R-:W-:-:S04]  /*52b0*/  IMAD.HI.U32 R19, R24, R6, RZ ;  /* 0x0000000618137227 */ /* 0x000fc800078e00ff */
[----:B------:R-:W-:Y:S01]  /*52c0*/  @!P4 IMAD.IADD R4, R4, 0x1, -R0 ;  /* 0x000000010404c824 */ /* 0x000fe200078e0a00 */
[C---:B------:R-:W-:Y:S01]  /*52d0*/  ISETP.GT.U32.AND P4, PT, R0.reuse, R5, PT ;  /* 0x000000050000720c */ /* 0x040fe20003f84070 */
[----:B------:R-:W-:Y:S01]  /*52e0*/  IMAD R8, R0, R11, R8 ;  /* 0x0000000b00087224 */ /* 0x000fe200078e0208 */
[----:B------:R-:W-:Y:S01]  /*52f0*/  LOP3.LUT R11, R10, 0x6a, RZ, 0xfc, !PT ;  /* 0x0000006a0a0b7812 */ /* 0x000fe200078efcff */
[----:B------:R-:W-:Y:S02]  /*5300*/  @!P3 IMAD.IADD R3, R3, 0x1, -R0 ;  /* 0x000000010303b824 */ /* 0x000fe400078e0a00 */
[----:B0-----:R-:W-:Y:S01]  /*5310*/  IMAD.MOV.U32 R2, RZ, RZ, R20 ;  /* 0x000000ffff027224 */ /* 0x001fe200078e0014 */
[----:B------:R-:W-:Y:S01]  /*5320*/  ISETP.GT.U32.AND P3, PT, R0, R8, PT ;  /* 0x000000080000720c */ /* 0x000fe20003f64070 */
[----:B------:R-:W-:Y:S02]  /*5330*/  IMAD.MOV R16, RZ, RZ, -R16 ;  /* 0x000000ffff107224 */ /* 0x000fe400078e0a10 */
[----:B------:R-:W-:-:S02]  /*5340*/  @!P5 IMAD.MOV R2, RZ, RZ, -R2 ;  /* 0x000000ffff02d224 */ /* 0x000fc400078e0a02 */
[----:B------:R-:W-:-:S03]  /*5350*/  IMAD.HI.U32 R18, R24, R7, RZ ;  /* 0x0000000718127227 */ /* 0x000fc600078e00ff */
[----:B------:R0:W-:Y:S01]  /*5360*/  STL [R1+0xa0], R2 ;  /* 0x0000a00201007387 */ /* 0x0001e20000100800 */
[--C-:B------:R-:W-:Y:S01]  /*5370*/  @!P4 IMAD.IADD R5, R5, 0x1, -R0.reuse ;  /* 0x000000010505c824 */ /* 0x100fe200078e0a00 */
[----:B------:R-:W-:Y:S01]  /*5380*/  ISETP.GE.AND P4, PT, R14, RZ, PT ;  /* 0x000000ff0e00720c */ /* 0x000fe20003f86270 */
[----:B------:R-:W-:Y:S01]  /*5390*/  IMAD.MOV R19, RZ, RZ, -R19 ;  /* 0x000000ffff137224 */ /* 0x000fe200078e0a13 */
[----:B------:R-:W-:Y:S01]  /*53a0*/  IABS R14, R11 ;  /* 0x0000000b000e7213 */ /* 0x000fe20000000000 */
[----:B------:R-:W-:Y:S01]  /*53b0*/  @!P3 IMAD.IADD R8, R8, 0x1, -R0 ;  /* 0x000000010808b824 */ /* 0x000fe200078e0a00 */
[C---:B------:R-:W-:Y:S01]  /*53c0*/  ISETP.GT.U32.AND P3, PT, R0.reuse, R5, PT ;  /* 0x000000050000720c */ /* 0x040fe20003f64070 */
[C---:B------:R-:W-:Y:S02]  /*53d0*/  IMAD R16, R0.reuse, R16, R17 ;  /* 0x0000001000107224 */ /* 0x040fe400078e0211 */
[----:B-1----:R-:W-:Y:S01]  /*53e0*/  IMAD.MOV.U32 R15, RZ, RZ, R4 ;  /* 0x000000ffff0f7224 */ /* 0x002fe200078e0004 */
[C---:B------:R-:W-:Y:S01]  /*53f0*/  ISETP.GT.U32.AND P6, PT, R0.reuse, R8, PT ;  /* 0x000000080000720c */ /* 0x040fe20003fc4070 */
[----:B------:R-:W-:Y:S01]  /*5400*/  IMAD.MOV R18, RZ, RZ, -R18 ;  /* 0x000000ffff127224 */ /* 0x000fe200078e0a12 */
[----:B------:R-:W-:Y:S01]  /*5410*/  ISETP.GT.U32.AND P5, PT, R0, R16, PT ;  /* 0x000000100000720c */ /* 0x000fe20003fa4070 */
[----:B0-----:R-:W-:Y:S01]  /*5420*/  IMAD.MOV.U32 R2, RZ, RZ, R3 ;  /* 0x000000ffff027224 */ /* 0x001fe200078e0003 */
[----:B------:R-:W-:Y:S01]  /*5430*/  LOP3.LUT R3, R10, 0x68, RZ, 0xfc, !PT ;  /* 0x000000680a037812 */ /* 0x000fe200078efcff */
[----:B------:R-:W-:-:S02]  /*5440*/  IMAD R6, R0, R19, R6 ;  /* 0x0000001300067224 */ /* 0x000fc400078e0206 */
[----:B------:R-:W-:Y:S02]  /*5450*/  @!P0 IMAD.MOV R15, RZ, RZ, -R15 ;  /* 0x000000ffff0f8224 */ /* 0x000fe400078e0a0f */
[C---:B------:R-:W-:Y:S01]  /*5460*/  IMAD R7, R0.reuse, R18, R7 ;  /* 0x0000001200077224 */ /* 0x040fe200078e0207 */
[C---:B------:R-:W-:Y:S01]  /*5470*/  ISETP.GT.U32.AND P0, PT, R0.reuse, R6, PT ;  /* 0x000000060000720c */ /* 0x040fe20003f04070 */
[----:B------:R-:W-:Y:S01]  /*5480*/  @!P2 IMAD.MOV R2, RZ, RZ, -R2 ;  /* 0x000000ffff02a224 */ /* 0x000fe200078e0a02 */
[----:B------:R-:W-:Y:S01]  /*5490*/  STL [R1+0x9c], R15 ;  /* 0x00009c0f01007387 */ /* 0x000fe20000100800 */
[----:B------:R-:W-:Y:S01]  /*54a0*/  @!P3 IMAD.IADD R5, R5, 0x1, -R0 ;  /* 0x000000010505b824 */ /* 0x000fe200078e0a00 */
[----:B------:R-:W-:Y:S01]  /*54b0*/  ISETP.GT.U32.AND P3, PT, R0, R7, PT ;  /* 0x000000070000720c */ /* 0x000fe20003f64070 */
[----:B------:R-:W-:Y:S01]  /*54c0*/  IMAD.HI.U32 R4, R24, R14, RZ ;  /* 0x0000000e18047227 */ /* 0x000fe200078e00ff */
[----:B------:R0:W-:Y:S01]  /*54d0*/  STL [R1+0x98], R2 ;  /* 0x0000980201007387 */ /* 0x0001e20000100800 */
[----:B------:R-:W-:-:S02]  /*54e0*/  ISETP.GE.AND P2, PT, R9, RZ, PT ;  /* 0x000000ff0900720c */ /* 0x000fc40003f46270 */
[----:B------:R-:W-:Y:S01]  /*54f0*/  IMAD.MOV R4, RZ, RZ, -R4 ;  /* 0x000000ffff047224 */ /* 0x000fe200078e0a04 */
[----:B------:R-:W-:Y:S01]  /*5500*/  LOP3.LUT R9, R10, 0x66, RZ, 0xfc, !PT ;  /* 0x000000660a097812 */ /* 0x000fe200078efcff */
[--C-:B------:R-:W-:Y:S01]  /*5510*/  @!P6 IMAD.IADD R8, R8, 0x1, -R0.reuse ;  /* 0x000000010808e824 */ /* 0x100fe200078e0a00 */
[----:B------:R-:W-:Y:S01]  /*5520*/  ISETP.GE.AND P6, PT, R13, RZ, PT ;  /* 0x000000ff0d00720c */ /* 0x000fe20003fc6270 */
[----:B------:R-:W-:Y:S01]  /*5530*/  @!P5 IMAD.IADD R16, R16, 0x1, -R0 ;  /* 0x000000011010d824 */ /* 0x000fe200078e0a00 */
[----:B------:R-:W-:Y:S01]  /*5540*/  IABS R13, R3 ;  /* 0x00000003000d7213 */ /* 0x000fe20000000000 */
[----:B------:R-:W-:Y:S01]  /*5550*/  IMAD R4, R0, R4, R14 ;  /* 0x0000000400047224 */ /* 0x000fe200078e020e */
[----:B------:R-:W-:Y:S01]  /*5560*/  ISETP.GE.AND P5, PT, R12, RZ, PT ;  /* 0x000000ff0c00720c */ /* 0x000fe20003fa6270 */
[----:B0-----:R-:W-:Y:S01]  /*5570*/  IMAD.MOV.U32 R2, RZ, RZ, R5 ;  /* 0x000000ffff027224 */ /* 0x001fe200078e0005 */
[----:B------:R-:W-:Y:S01]  /*5580*/  IABS R12, R9 ;  /* 0x00000009000c7213 */ /* 0x000fe20000000000 */
[----:B------:R-:W-:Y:S01]  /*5590*/  @!P0 IMAD.IADD R6, R6, 0x1, -R0 ;  /* 0x0000000106068824 */ /* 0x000fe200078e0a00 */
[----:B------:R-:W-:Y:S01]  /*55a0*/  ISETP.GT.U32.AND P0, PT, R0, R16, PT ;  /* 0x000000100000720c */ /* 0x000fe20003f04070 */
[----:B------:R-:W-:-:S02]  /*55b0*/  @!P1 IMAD.MOV R2, RZ, RZ, -R2 ;  /* 0x000000ffff029224 */ /* 0x000fc400078e0a02 */
[----:B------:R-:W-:Y:S01]  /*55c0*/  @!P3 IMAD.IADD R7, R7, 0x1, -R0 ;  /* 0x000000010707b824 */ /* 0x000fe200078e0a00 */
[----:B------:R-:W-:Y:S01]  /*55d0*/  ISETP.GT.U32.AND P1, PT, R0, R6, PT ;  /* 0x000000060000720c */ /* 0x000fe20003f24070 */
[----:B------:R-:W-:Y:S01]  /*55e0*/  IMAD.HI.U32 R5, R24, R13, RZ ;  /* 0x0000000d18057227 */ /* 0x000fe200078e00ff */
[----:B------:R0:W-:Y:S02]  /*55f0*/  STL [R1+0x94], R2 ;  /* 0x0000940201007387 */ /* 0x0001e40000100800 */
[----:B------:R-:W-:Y:S01]  /*5600*/  ISETP.GT.U32.AND P3, PT, R0, R7, PT ;  /* 0x000000070000720c */ /* 0x000fe20003f64070 */
[----:B------:R-:W-:-:S04]  /*5610*/  IMAD.MOV R5, RZ, RZ, -R5 ;  /* 0x000000ffff057224 */ /* 0x000fc800078e0a05 */
[----:B------:R-:W-:Y:S01]  /*5620*/  @!P0 IMAD.IADD R16, R16, 0x1, -R0 ;  /* 0x0000000110108824 */ /* 0x000fe200078e0a00 */
[----:B------:R-:W-:Y:S01]  /*5630*/  ISETP.GE.AND P0, PT, R11, RZ, PT ;  /* 0x000000ff0b00720c */ /* 0x000fe20003f06270 */
[----:B------:R-:W-:Y:S02]  /*5640*/  IMAD R5, R0, R5, R13 ;  /* 0x0000000500057224 */ /* 0x000fe400078e020d */
[----:B0-----:R-:W-:Y:S01]  /*5650*/  IMAD.MOV.U32 R2, RZ, RZ, R8 ;  /* 0x000000ffff027224 */ /* 0x001fe200078e0008 */
[----:B------:R-:W-:Y:S01]  /*5660*/  LOP3.LUT R8, R10, 0x64, RZ, 0xfc, !PT ;  /* 0x000000640a087812 */ /* 0x000fe200078efcff */
[----:B------:R-:W-:Y:S02]  /*5670*/  IMAD.MOV.U32 R17, RZ, RZ, R16 ;  /* 0x000000ffff117224 */ /* 0x000fe400078e0010 */
[----:B------:R-:W-:Y:S01]  /*5680*/  @!P4 IMAD.MOV R2, RZ, RZ, -R2 ;  /* 0x000000ffff02c224 */ /* 0x000fe200078e0a02 */
[----:B------:R-:W-:Y:S01]  /*5690*/  ISETP.GT.U32.AND P4, PT, R0, R4, PT ;  /* 0x000000040000720c */ /* 0x000fe20003f84070 */
[----:B------:R-:W-:Y:S01]  /*56a0*/  IMAD.HI.U32 R11, R24, R12, RZ ;  /* 0x0000000c180b7227 */ /* 0x000fe200078e00ff */
[----:B------:R-:W-:-:S02]  /*56b0*/  IABS R15, R8 ;  /* 0x00000008000f7213 */ /* 0x000fc40000000000 */
[----:B------:R0:W-:Y:S01]  /*56c0*/  STL [R1+0x90], R2 ;  /* 0x0000900201007387 */ /* 0x0001e20000100800 */
[--C-:B------:R-:W-:Y:S01]  /*56d0*/  @!P3 IMAD.IADD R7, R7, 0x1, -R0.reuse ;  /* 0x000000010707b824 */ /* 0x100fe200078e0a00 */
[----:B------:R-:W-:Y:S01]  /*56e0*/  ISETP.GT.U32.AND P3, PT, R0, R5, PT ;  /* 0x000000050000720c */ /* 0x000fe20003f64070 */
[--C-:B------:R-:W-:Y:S01]  /*56f0*/  @!P1 IMAD.IADD R6, R6, 0x1, -R0.reuse ;  /* 0x0000000106069824 */ /* 0x100fe200078e0a00 */
[----:B------:R-:W-:Y:S01]  /*5700*/  ISETP.GE.AND P1, PT, R3, RZ, PT ;  /* 0x000000ff0300720c */ /* 0x000fe20003f26270 */
[----:B------:R-:W-:Y:S02]  /*5710*/  @!P2 IMAD.MOV R17, RZ, RZ, -R17 ;  /* 0x000000ffff11a224 */ /* 0x000fe400078e0a11 */
[----:B------:R-:W-:Y:S01]  /*5720*/  IMAD.MOV R3, RZ, RZ, -R11 ;  /* 0x000000ffff037224 */ /* 0x000fe200078e0a0b */
[----:B------:R-:W-:Y:S01]  /*5730*/  LOP3.LUT R11, R10, 0x62, RZ, 0xfc, !PT ;  /* 0x000000620a0b7812 */ /* 0x000fe200078efcff */
[----:B------:R-:W-:Y:S01]  /*5740*/  @!P4 IMAD.IADD R4, R4, 0x1, -R0 ;  /* 0x000000010404c824 */ /* 0x000fe200078e0a00 */
[----:B------:R-:W-:Y:S01]  /*5750*/  STL [R1+0x8c], R17 ;  /* 0x00008c1101007387 */ /* 0x000fe20000100800 */
[----:B------:R-:W-:Y:S01]  /*5760*/  IMAD.HI.U32 R13, R24, R15, RZ ;  /* 0x0000000f180d7227 */ /* 0x000fe200078e00ff */
[----:B------:R-:W-:-:S02]  /*5770*/  ISETP.GE.AND P4, PT, R9, RZ, PT ;  /* 0x000000ff0900720c */ /* 0x000fc40003f86270 */
[----:B------:R-:W-:Y:S01]  /*5780*/  ISETP.GT.U32.AND P2, PT, R0, R4, PT ;  /* 0x000000040000720c */ /* 0x000fe20003f44070 */
[----:B0-----:R-:W-:Y:S01]  /*5790*/  IMAD.MOV.U32 R2, RZ, RZ, R6 ;  /* 0x000000ffff027224 */ /* 0x001fe200078e0006 */
[----:B------:R-:W-:Y:S01]  /*57a0*/  LOP3.LUT R9, R10, 0x60, RZ, 0xfc, !PT ;  /* 0x000000600a097812 */ /* 0x000fe200078efcff */
[C---:B------:R-:W-:Y:S01]  /*57b0*/  IMAD R3, R0.reuse, R3, R12 ;  /* 0x0000000300037224 */ /* 0x040fe200078e020c */
[----:B------:R-:W-:Y:S01]  /*57c0*/  IABS R14, R11 ;  /* 0x0000000b000e7213 */ /* 0x000fe20000000000 */
[----:B------:R-:W-:Y:S01]  /*57d0*/  IMAD.MOV R13, RZ, RZ, -R13 ;  /* 0x000000ffff0d7224 */ /* 0x000fe200078e0a0d */
[----:B------:R-:W-:Y:S01]  /*57e0*/  IABS R12, R9 ;  /* 0x00000009000c7213 */ /* 0x000fe20000000000 */
[----:B------:R-:W-:Y:S01]  /*57f0*/  @!P6 IMAD.MOV R2, RZ, RZ, -R2 ;  /* 0x000000ffff02e224 */ /* 0x000fe200078e0a02 */
[C---:B------:R-:W-:Y:S01]  /*5800*/  ISETP.GT.U32.AND P6, PT, R0.reuse, R3, PT ;  /* 0x000000030000720c */ /* 0x040fe20003fc4070 */
[----:B------:R-:W-:Y:S02]  /*5810*/  IMAD R15, R0, R13, R15 ;  /* 0x0000000d000f7224 */ /* 0x000fe400078e020f */
[--C-:B------:R-:W-:Y:S01]  /*5820*/  @!P3 IMAD.IADD R5, R5, 0x1, -R0.reuse ;  /* 0x000000010505b824 */ /* 0x100fe200078e0a00 */
[----:B------:R0:W-:Y:S01]  /*5830*/  STL [R1+0x78], R2 ;  /* 0x0000780201007387 */ /* 0x0001e20000100800 */
[----:B------:R-:W-:Y:S01]  /*5840*/  @!P2 IMAD.IADD R4, R4, 0x1, -R0 ;  /* 0x000000010404a824 */ /* 0x000fe200078e0a00 */
[C---:B------:R-:W-:Y:S01]  /*5850*/  ISETP.GT.U32.AND P2, PT, R0.reuse, R15, PT ;  /* 0x0000000f0000720c */ /* 0x040fe20003f44070 */
[----:B------:R-:W-:Y:S01]  /*5860*/  IMAD.MOV.U32 R6, RZ, RZ, R14 ;  /* 0x000000ffff067224 */ /* 0x000fe200078e000e */
[----:B------:R-:W-:-:S05]  /*5870*/  ISETP.GT.U32.AND P3, PT, R0, R5, PT ;  /* 0x000000050000720c */ /* 0x000fca0003f64070 */
[----:B------:R-:W-:Y:S01]  /*5880*/  @!P6 IMAD.IADD R3, R3, 0x1, -R0 ;  /* 0x000000010303e824 */ /* 0x000fe200078e0a00 */
[----:B------:R-:W-:Y:S01]  /*5890*/  ISETP.GE.AND P6, PT, R9, RZ, PT ;  /* 0x000000ff0900720c */ /* 0x000fe20003fc6270 */
[----:B0-----:R-:W-:Y:S02]  /*58a0*/  IMAD.MOV.U32 R2, RZ, RZ, R7 ;  /* 0x000000ffff027224 */ /* 0x001fe400078e0007 */
[----:B------:R-:W-:-:S04]  /*58b0*/  IMAD.HI.U32 R7, R24, R6, RZ ;  /* 0x0000000618077227 */ /* 0x000fc800078e00ff */
[----:B------:R-:W-:Y:S01]  /*58c0*/  @!P5 IMAD.MOV R2, RZ, RZ, -R2 ;  /* 0x000000ffff02d224 */ /* 0x000fe200078e0a02 */
[----:B------:R-:W-:Y:S01]  /*58d0*/  ISETP.GE.AND P5, PT, R8, RZ, PT ;  /* 0x000000ff0800720c */ /* 0x000fe20003fa6270 */
[----:B------:R-:W-:-:S03]  /*58e0*/  IMAD.HI.U32 R8, R24, R12, RZ ;  /* 0x0000000c18087227 */ /* 0x000fc600078e00ff */
[----:B------:R0:W-:Y:S01]  /*58f0*/  STL [R1+0x64], R2 ;  /* 0x0000640201007387 */ /* 0x0001e20000100800 */
[--C-:B------:R-:W-:Y:S01]  /*5900*/  @!P2 IMAD.IADD R15, R15, 0x1, -R0.reuse ;  /* 0x000000010f0fa824 */ /* 0x100fe200078e0a00 */
[----:B------:R-:W-:Y:S01]  /*5910*/  ISETP.GT.U32.AND P2, PT, R0, R3, PT ;  /* 0x000000030000720c */ /* 0x000fe20003f44070 */
[----:B------:R-:W-:Y:S02]  /*5920*/  IMAD.MOV R7, RZ, RZ, -R7 ;  /* 0x000000ffff077224 */ /* 0x000fe400078e0a07 */
[----:B------:R-:W-:Y:S01]  /*5930*/  @!P3 IMAD.IADD R5, R5, 0x1, -R0 ;  /* 0x000000010505b824 */ /* 0x000fe200078e0a00 */
[----:B------:R-:W-:Y:S01]  /*5940*/  ISETP.GE.AND P3, PT, R11, RZ, PT ;  /* 0x000000ff0b00720c */ /* 0x000fe20003f66270 */
[----:B------:R-:W-:Y:S01]  /*5950*/  IMAD.MOV R13, RZ, RZ, -R8 ;  /* 0x000000ffff0d7224 */ /* 0x000fe200078e0a08 */
[----:B------:R-:W-:Y:S01]  /*5960*/  LOP3.LUT R8, R10, 0x5e, RZ, 0xfc, !PT ;  /* 0x0000005e0a087812 */ /* 0x000fe200078efcff */
[----:B------:R-:W-:Y:S01]  /*5970*/  IMAD R11, R0, R7, R6 ;  /* 0x00000007000b7224 */ /* 0x000fe200078e0206 */
[----:B------:R-:W-:Y:S01]  /*5980*/  LOP3.LUT R6, R10, 0x58, RZ, 0xfc, !PT ;  /* 0x000000580a067812 */ /* 0x000fe200078efcff */
[----:B0-----:R-:W-:Y:S01]  /*5990*/  IMAD.MOV.U32 R2, RZ, RZ, R4 ;  /* 0x000000ffff027224 */ /* 0x001fe200078e0004 */
[----:B------:R-:W-:Y:S01]  /*59a0*/  IABS R14, R8 ;  /* 0x00000008000e7213 */ /* 0x000fe20000000000 */
[----:B------:R-:W-:Y:S01]  /*59b0*/  IMAD R7, R0, R13, R12 ;  /* 0x0000000d00077224 */ /* 0x000fe200078e020c */
[----:B------:R-:W-:Y:S01]  /*59c0*/  LOP3.LUT R12, R10, 0x5c, RZ, 0xfc, !PT ;  /* 0x0000005c0a0c7812 */ /* 0x000fe200078efcff */
[----:B------:R-:W-:Y:S01]  /*59d0*/  @!P0 IMAD.MOV R2, RZ, RZ, -R2 ;  /* 0x000000ffff028224 */ /* 0x000fe200078e0a02 */
[----:B------:R-:W-:Y:S01]  /*59e0*/  ISETP.GT.U32.AND P0, PT, R0, R15, PT ;  /* 0x0000000f0000720c */ /* 0x000fe20003f04070 */
[----:B------:R-:W-:Y:S01]  /*59f0*/  IMAD.HI.U32 R16, R24, R14, RZ ;  /* 0x0000000e18107227 */ /* 0x000fe200078e00ff */
[----:B------:R-:W-:-:S02]  /*5a00*/  LOP3.LUT R4, R10, 0x5a, RZ, 0xfc, !PT ;  /* 0x0000005a0a047812 */ /* 0x000fc400078efcff */
[----:B------:R0:W-:Y:S01]  /*5a10*/  STL [R1+0x88], R2 ;  /* 0x0000880201007387 */ /* 0x0001e20000100800 */
[----:B------:R-:W-:Y:S01]  /*5a20*/  @!P2 IMAD.IADD R3, R3, 0x1, -R0 ;  /* 0x000000010303a824 */ /* 0x000fe200078e0a00 */
[----:B------:R-:W-:Y:S01]  /*5a30*/  ISETP.GT.U32.AND P2, PT, R0, R7, PT ;  /* 0x000000070000720c */ /* 0x000fe20003f44070 */
[----:B------:R-:W-:Y:S01]  /*5a40*/  IMAD.MOV R16, RZ, RZ, -R16 ;  /* 0x000000ffff107224 */ /* 0x000fe200078e0a10 */
[----:B------:R-:W-:Y:S02]  /*5a50*/  IABS R13, R12 ;  /* 0x0000000c000d7213 */ /* 0x000fe40000000000 */
[----:B------:R-:W-:-:S03]  /*5a60*/  IABS R9, R6 ;  /* 0x0000000600097213 */ /* 0x000fc60000000000 */
[----:B------:R-:W-:Y:S01]  /*5a70*/  @!P0 IMAD.IADD R15, R15, 0x1, -R0 ;  /* 0x000000010f0f8824 */ /* 0x000fe200078e0a00 */
[----:B------:R-:W-:Y:S01]  /*5a80*/  ISETP.GE.AND P0, PT, R8, RZ, PT ;  /* 0x000000ff0800720c */ /* 0x000fe20003f06270 */
[----:B0-----:R-:W-:Y:S01]  /*5a90*/  IMAD.MOV.U32 R2, RZ, RZ, R5 ;  /* 0x000000ffff027224 */ /* 0x001fe200078e0005 */
[----:B------:R-:W-:Y:S01]  /*5aa0*/  IABS R5, R4 ;  /* 0x0000000400057213 */ /* 0x000fe20000000000 */
[C---:B------:R-:W-:Y:S02]  /*5ab0*/  IMAD R8, R0.reuse, R16, R14 ;  /* 0x0000001000087224 */ /* 0x040fe400078e020e */
[----:B------:R-:W-:Y:S01]  /*5ac0*/  @!P1 IMAD.MOV R2, RZ, RZ, -R2 ;  /* 0x000000ffff029224 */ /* 0x000fe200078e0a02 */
[----:B------:R-:W-:Y:S01]  /*5ad0*/  ISETP.GT.U32.AND P1, PT, R0, R11, PT ;  /* 0x0000000b0000720c */ /* 0x000fe20003f24070 */
[----:B------:R-:W-:Y:S02]  /*5ae0*/  @!P2 IMAD.IADD R7, R7, 0x1, -R0 ;  /* 0x000000010707a824 */ /* 0x000fe400078e0a00 */
[----:B------:R-:W-:Y:S01]  /*5af0*/  IMAD.HI.U32 R16, R24, R13, RZ ;  /* 0x0000000d18107227 */ /* 0x000fe200078e00ff */
[----:B------:R0:W-:Y:S02]  /*5b00*/  STL [R1+0x84], R2 ;  /* 0x0000840201007387 */ /* 0x0001e40000100800 */
[----:B------:R-:W-:Y:S01]  /*5b10*/  ISETP.GT.U32.AND P2, PT, R0, R7, PT ;  /* 0x000000070000720c */ /* 0x000fe20003f44070 */
[----:B------:R-:W-:-:S04]  /*5b20*/  IMAD.HI.U32 R14, R24, R5, RZ ;  /* 0x00000005180e7227 */ /* 0x000fc800078e00ff */
[----:B------:R-:W-:Y:S02]  /*5b30*/  IMAD.MOV R16, RZ, RZ, -R16 ;  /* 0x000000ffff107224 */ /* 0x000fe400078e0a10 */
[----:B------:R-:W-:Y:S01]  /*5b40*/  @!P1 IMAD.IADD R11, R11, 0x1, -R0 ;  /* 0x000000010b0b9824 */ /* 0x000fe200078e0a00 */
[----:B------:R-:W-:Y:S01]  /*5b50*/  ISETP.GT.U32.AND P1, PT, R0, R8, PT ;  /* 0x000000080000720c */ /* 0x000fe20003f24070 */
[----:B0-----:R-:W-:Y:S02]  /*5b60*/  IMAD.MOV.U32 R2, RZ, RZ, R3 ;  /* 0x000000ffff027224 */ /* 0x001fe400078e0003 */
[----:B------:R-:W-:-:S04]  /*5b70*/  IMAD.HI.U32 R3, R24, R9, RZ ;  /* 0x0000000918037227 */ /* 0x000fc800078e00ff */
[----:B------:R-:W-:Y:S01]  /*5b80*/  @!P4 IMAD.MOV R2, RZ, RZ, -R2 ;  /* 0x000000ffff02c224 */ /* 0x000fe200078e0a02 */
[C---:B------:R-:W-:Y:S01]  /*5b90*/  ISETP.GT.U32.AND P4, PT, R0.reuse, R11, PT ;  /* 0x0000000b0000720c */ /* 0x040fe20003f84070 */
[----:B------:R-:W-:Y:S02]  /*5ba0*/  IMAD.MOV R14, RZ, RZ, -R14 ;  /* 0x000000ffff0e7224 */ /* 0x000fe400078e0a0e */
[----:B------:R-:W-:Y:S01]  /*5bb0*/  IMAD R13, R0, R16, R13 ;  /* 0x00000010000d7224 */ /* 0x000fe200078e020d */
[----:B------:R0:W-:Y:S01]  /*5bc0*/  STL [R1+0x80], R2 ;  /* 0x0000800201007387 */ /* 0x0001e20000100800 */
[--C-:B------:R-:W-:Y:S01]  /*5bd0*/  @!P1 IMAD.IADD R8, R8, 0x1, -R0.reuse ;  /* 0x0000000108089824 */ /* 0x100fe200078e0a00 */
[----:B------:R-:W-:Y:S01]  /*5be0*/  LOP3.LUT R16, R10, 0x44, RZ, 0xfc, !PT ;  /* 0x000000440a107812 */ /* 0x000fe200078efcff */
[C---:B------:R-:W-:Y:S02]  /*5bf0*/  IMAD R5, R0.reuse, R14, R5 ;  /* 0x0000000e00057224 */ /* 0x040fe400078e0205 */
[----:B------:R-:W-:Y:S01]  /*5c00*/  @!P2 IMAD.IADD R7, R7, 0x1, -R0 ;  /* 0x000000010707a824 */ /* 0x000fe200078e0a00 */
[----:B------:R-:W-:-:S02]  /*5c10*/  ISETP.GT.U32.AND P1, PT, R0, R8, PT ;  /* 0x000000080000720c */ /* 0x000fc40003f24070 */
[C---:B------:R-:W-:Y:S01]  /*5c20*/  ISETP.GT.U32.AND P2, PT, R0.reuse, R5, PT ;  /* 0x000000050000720c */ /* 0x040fe20003f44070 */
[----:B------:R-:W-:Y:S01]  /*5c30*/  @!P4 IMAD.IADD R11, R11, 0x1, -R0 ;  /* 0x000000010b0bc824 */ /* 0x000fe200078e0a00 */
[----:B------:R-:W-:Y:S01]  /*5c40*/  ISETP.GT.U32.AND P4, PT, R0, R13, PT ;  /* 0x0000000d0000720c */ /* 0x000fe20003f84070 */
[----:B0-----:R-:W-:Y:S02]  /*5c50*/  IMAD.MOV.U32 R2, RZ, RZ, R15 ;  /* 0x000000ffff027224 */ /* 0x001fe400078e000f */
[----:B------:R-:W-:Y:S02]  /*5c60*/  IMAD.MOV.U32 R15, RZ, RZ, R11 ;  /* 0x000000ffff0f7224 */ /* 0x000fe400078e000b */
[----:B------:R-:W-:Y:S01]  /*5c70*/  @!P5 IMAD.MOV R2, RZ, RZ, -R2 ;  /* 0x000000ffff02d224 */ /* 0x000fe200078e0a02 */
[----:B------:R-:W-:Y:S01]  /*5c80*/  ISETP.GE.AND P5, PT, R12, RZ, PT ;  /* 0x000000ff0c00720c */ /* 0x000fe20003fa6270 */
[----:B------:R-:W-:Y:S01]  /*5c90*/  IMAD.MOV R12, RZ, RZ, -R3 ;  /* 0x000000ffff0c7224 */ /* 0x000fe200078e0a03 */
[----:B------:R-:W-:Y:S01]  /*5ca0*/  LOP3.LUT R3, R10, 0x56, RZ, 0xfc, !PT ;  /* 0x000000560a037812 */ /* 0x000fe200078efcff */
[----:B------:R-:W-:Y:S01]  /*5cb0*/  @!P3 IMAD.MOV R15, RZ, RZ, -R15 ;  /* 0x000000ffff0fb224 */ /* 0x000fe200078e0a0f */
[----:B------:R0:W-:Y:S01]  /*5cc0*/  STL [R1+0x7c], R2 ;  /* 0x00007c0201007387 */ /* 0x0001e20000100800 */
[----:B------:R-:W-:Y:S01]  /*5cd0*/  IMAD R9, R0, R12, R9 ;  /* 0x0000000c00097224 */ /* 0x000fe200078e0209 */
[----:B------:R-:W-:Y:S01]  /*5ce0*/  IABS R12, R3 ;  /* 0x00000003000c7213 */ /* 0x000fe20000000000 */
[--C-:B------:R-:W-:Y:S01]  /*5cf0*/  @!P1 IMAD.IADD R8, R8, 0x1, -R0.reuse ;  /* 0x0000000108089824 */ /* 0x100fe200078e0a00 */
[----:B------:R-:W-:Y:S01]  /*5d00*/  ISETP.GE.AND P1, PT, R6, RZ, PT ;  /* 0x000000ff0600720c */ /* 0x000fe20003f26270 */
[----:B------:R-:W-:Y:S01]  /*5d10*/  @!P4 IMAD.IADD R13, R13, 0x1, -R0 ;  /* 0x000000010d0dc824 */ /* 0x000fe200078e0a00 */
[----:B------:R-:W-:Y:S01]  /*5d20*/  ISETP.GE.AND P3, PT, R4, RZ, PT ;  /* 0x000000ff0400720c */ /* 0x000fe20003f66270 */
[----:B------:R-:W-:Y:S01]  /*5d30*/  IMAD.MOV.U32 R11, RZ, RZ, R12 ;  /* 0x000000ffff0b7224 */ /* 0x000fe200078e000c */
[----:B------:R-:W-:Y:S01]  /*5d40*/  STL [R1+0x68], R15 ;  /* 0x0000680f01007387 */ /* 0x000fe20000100800 */
[----:B------:R-:W-:Y:S01]  /*5d50*/  LOP3.LUT R4, R10, 0x54, RZ, 0xfc, !PT ;  /* 0x000000540a047812 */ /* 0x000fe200078efcff */
[----:B0-----:R-:W-:Y:S01]  /*5d60*/  IMAD.MOV.U32 R2, RZ, RZ, R7 ;  /* 0x000000ffff027224 */ /* 0x001fe200078e0007 */
[----:B------:R-:W-:Y:S01]  /*5d70*/  ISETP.GT.U32.AND P4, PT, R0, R13, PT ;  /* 0x0000000d0000720c */ /* 0x000fe20003f84070 */
[----:B------:R-:W-:Y:S01]  /*5d80*/  IMAD.HI.U32 R7, R24, R11, RZ ;  /* 0x0000000b18077227 */ /* 0x000fe200078e00ff */
[----:B------:R-:W-:-:S03]  /*5d90*/  IABS R14, R4 ;  /* 0x00000004000e7213 */ /* 0x000fc60000000000 */
[----:B------:R-:W-:Y:S01]  /*5da0*/  @!P6 IMAD.MOV R2, RZ, RZ, -R2 ;  /* 0x000000ffff02e224 */ /* 0x000fe200078e0a02 */
[----:B------:R-:W-:Y:S01]  /*5db0*/  ISETP.GT.U32.AND P6, PT, R0, R9, PT ;  /* 0x000000090000720c */ /* 0x000fe20003fc4070 */
[----:B------:R-:W-:Y:S01]  /*5dc0*/  IMAD.MOV R6, RZ, RZ, -R7 ;  /* 0x000000ffff067224 */ /* 0x000fe200078e0a07 */
[----:B------:R-:W-:Y:S01]  /*5dd0*/  LOP3.LUT R7, R10, 0x52, RZ, 0xfc, !PT ;  /* 0x000000520a077812 */ /* 0x000fe200078efcff */
[----:B------:R-:W-:Y:S01]  /*5de0*/  @!P2 IMAD.IADD R5, R5, 0x1, -R0 ;  /* 0x000000010505a824 */ /* 0x000fe200078e0a00 */
[----:B------:R0:W-:Y:S01]  /*5df0*/  STL [R1+0x6c], R2 ;  /* 0x00006c0201007387 */ /* 0x0001e20000100800 */
[C---:B------:R-:W-:Y:S01]  /*5e00*/  IMAD R6, R0.reuse, R6, R11 ;  /* 0x0000000600067224 */ /* 0x040fe200078e020b */
[----:B------:R-:W-:Y:S01]  /*5e10*/  IABS R12, R7 ;  /* 0x00000007000c7213 */ /* 0x000fe20000000000 */
[----:B------:R-:W-:Y:S01]  /*5e20*/  IMAD.MOV.U32 R11, RZ, RZ, R14 ;  /* 0x000000ffff0b7224 */ /* 0x000fe200078e000e */
[----:B------:R-:W-:Y:S01]  /*5e30*/  ISETP.GT.U32.AND P2, PT, R0, R5, PT ;  /* 0x000000050000720c */ /* 0x000fe20003f44070 */
[----:B------:R-:W-:Y:S01]  /*5e40*/  @!P4 IMAD.IADD R13, R13, 0x1, -R0 ;  /* 0x000000010d0dc824 */ /* 0x000fe200078e0a00 */
[----:B------:R-:W-:Y:S01]  /*5e50*/  ISETP.GE.AND P4, PT, R3, RZ, PT ;  /* 0x000000ff0300720c */ /* 0x000fe20003f86270 */
[----:B------:R-:W-:Y:S01]  /*5e60*/  IMAD.HI.U32 R14, R24, R11, RZ ;  /* 0x0000000b180e7227 */ /* 0x000fe200078e00ff */
[----:B------:R-:W-:-:S03]  /*5e70*/  LOP3.LUT R3, R10, 0x50, RZ, 0xfc, !PT ;  /* 0x000000500a037812 */ /* 0x000fc600078efcff */
[----:B0-----:R-:W-:Y:S02]  /*5e80*/  IMAD.MOV.U32 R2, RZ, RZ, R8 ;  /* 0x000000ffff027224 */ /* 0x001fe400078e0008 */
[----:B------:R-:W-:Y:S02]  /*5e90*/  @!P6 IMAD.IADD R9, R9, 0x1, -R0 ;  /* 0x000000010909e824 */ /* 0x000fe400078e0a00 */
[----:B------:R-:W-:Y:S01]  /*5ea0*/  @!P0 IMAD.MOV R2, RZ, RZ, -R2 ;  /* 0x000000ffff028224 */ /* 0x000fe200078e0a02 */
[C---:B------:R-:W-:Y:S01]  /*5eb0*/  ISETP.GT.U32.AND P0, PT, R0.reuse, R6, PT ;  /* 0x000000060000720c */ /* 0x040fe20003f04070 */
[----:B------:R-:W-:Y:S01]  /*5ec0*/  IMAD.MOV R14, RZ, RZ, -R14 ;  /* 0x000000ffff0e7224 */ /* 0x000fe200078e0a0e */
[----:B------:R-:W-:Y:S01]  /*5ed0*/  ISETP.GT.U32.AND P6, PT, R0, R9, PT ;  /* 0x000000090000720c */ /* 0x000fe20003fc4070 */
[----:B------:R-:W-:Y:S01]  /*5ee0*/  @!P2 IMAD.IADD R5, R5, 0x1, -R0 ;  /* 0x000000010505a824 */ /* 0x000fe200078e0a00 */
[----:B------:R0:W-:Y:S01]  /*5ef0*/  STL [R1+0x74], R2 ;  /* 0x0000740201007387 */ /* 0x0001e20000100800 */
[----:B------:R-:W-:Y:S01]  /*5f00*/  ISETP.GE.AND P2, PT, R4, RZ, PT ;  /* 0x000000ff0400720c */ /* 0x000fe20003f46270 */
[----:B------:R-:W-:-:S04]  /*5f10*/  IMAD.HI.U32 R8, R24, R12, RZ ;  /* 0x0000000c18087227 */ /* 0x000fc800078e00ff */
[----:B------:R-:W-:Y:S01]  /*5f20*/  IMAD R4, R0, R14, R11 ;  /* 0x0000000e00047224 */ /* 0x000fe200078e020b */
[----:B------:R-:W-:Y:S01]  /*5f30*/  IABS R11, R3 ;  /* 0x00000003000b7213 */ /* 0x000fe20000000000 */
[----:B------:R-:W-:Y:S02]  /*5f40*/  IMAD.MOV R8, RZ, RZ, -R8 ;  /* 0x000000ffff087224 */ /* 0x000fe400078e0a08 */
[----:B0-----:R-:W-:Y:S02]  /*5f50*/  IMAD.MOV.U32 R2, RZ, RZ, R13 ;  /* 0x000000ffff027224 */ /* 0x001fe400078e000d */
[----:B------:R-:W-:Y:S01]  /*5f60*/  @!P0 IMAD.IADD R6, R6, 0x1, -R0 ;  /* 0x0000000106068824 */ /* 0x000fe200078e0a00 */
[----:B------:R-:W-:Y:S01]  /*5f70*/  ISETP.GE.AND P0, PT, R7, RZ, PT ;  /* 0x000000ff0700720c */ /* 0x000fe20003f06270 */
[----:B------:R-:W-:Y:S02]  /*5f80*/  @!P5 IMAD.MOV R2, RZ, RZ, -R2 ;  /* 0x000000ffff02d224 */ /* 0x000fe400078e0a02 */
[----:B------:R-:W-:Y:S01]  /*5f90*/  @!P6 IMAD.IADD R9, R9, 0x1, -R0 ;  /* 0x000000010909e824 */ /* 0x000fe200078e0a00 */
[C---:B------:R-:W-:Y:S01]  /*5fa0*/  ISETP.GT.U32.AND P5, PT, R0.reuse, R6, PT ;  /* 0x000000060000720c */ /* 0x040fe20003fa4070 */
[----:B------:R-:W-:Y:S01]  /*5fb0*/  IMAD.MOV.U32 R7, RZ, RZ, R11 ;  /* 0x000000ffff077224 */ /* 0x000fe200078e000b */
[C---:B------:R-:W-:Y:S01]  /*5fc0*/  ISETP.GT.U32.AND P6, PT, R0.reuse, R4, PT ;  /* 0x000000040000720c */ /* 0x040fe20003fc4070 */
[----:B------:R-:W-:Y:S01]  /*5fd0*/  IMAD R12, R0, R8, R12 ;  /* 0x00000008000c7224 */ /* 0x000fe200078e020c */
[----:B------:R0:W-:Y:S01]  /*5fe0*/  STL [R1+0x1d8], R2 ;  /* 0x0001d80201007387 */ /* 0x0001e20000100800 */
[----:B------:R-:W-:Y:S01]  /*5ff0*/  IMAD.MOV.U32 R13, RZ, RZ, R5 ;  /* 0x000000ffff0d7224 */ /* 0x000fe200078e0005 */
[----:B------:R-:W-:Y:S01]  /*6000*/  LOP3.LUT R5, R10, 0x4e, RZ, 0xfc, !PT ;  /* 0x0000004e0a057812 */ /* 0x000fe200078efcff */
[----:B------:R-:W-:Y:S01]  /*6010*/  IMAD.HI.U32 R8, R24, R7, RZ ;  /* 0x0000000718087227 */ /* 0x000fe200078e00ff */
[----:B------:R-:W-:-:S03]  /*6020*/  LOP3.LUT R11, R10, 0x4c, RZ, 0xfc, !PT ;  /* 0x0000004c0a0b7812 */ /* 0x000fc600078efcff */
[----:B------:R-:W-:Y:S01]  /*6030*/  @!P3 IMAD.MOV R13, RZ, RZ, -R13 ;  /* 0x000000ffff0db224 */ /* 0x000fe200078e0a0d */
[----:B------:R-:W-:Y:S01]  /*6040*/  ISETP.GT.U32.AND P3, PT, R0, R12, PT ;  /* 0x0000000c0000720c */ /* 0x000fe20003f64070 */
[----:B------:R-:W-:Y:S02]  /*6050*/  IMAD.MOV R8, RZ, RZ, -R8 ;  /* 0x000000ffff087224 */ /* 0x000fe400078e0a08 */
[----:B0-----:R-:W-:Y:S01]  /*6060*/  IMAD.MOV.U32 R2, RZ, RZ, R9 ;  /* 0x000000ffff027224 */ /* 0x001fe200078e0009 */
[----:B------:R0:W-:Y:S01]  /*6070*/  STL [R1+0x1ec], R13 ;  /* 0x0001ec0d01007387 */ /* 0x0001e20000100800 */
[----:B------:R-:W-:Y:S01]  /*6080*/  @!P5 IMAD.IADD R6, R6, 0x1, -R0 ;  /* 0x000000010606d824 */ /* 0x000fe200078e0a00 */
[----:B------:R-:W-:Y:S01]  /*6090*/  IABS R9, R5 ;  /* 0x0000000500097213 */ /* 0x000fe20000000000 */
[----:B------:R-:W-:Y:S01]  /*60a0*/  @!P1 IMAD.MOV R2, RZ, RZ, -R2 ;  /* 0x000000ffff029224 */ /* 0x000fe200078e0a02 */
[----:B------:R-:W-:Y:S01]  /*60b0*/  ISETP.GE.AND P5, PT, R5, RZ, PT ;  /* 0x000000ff0500720c */ /* 0x000fe20003fa6270 */
[--C-:B------:R-:W-:Y:S01]  /*60c0*/  @!P6 IMAD.IADD R4, R4, 0x1, -R0.reuse ;  /* 0x000000010404e824 */ /* 0x100fe200078e0a00 */
[----:B------:R-:W-:Y:S01]  /*60d0*/  ISETP.GE.AND P6, PT, R3, RZ, PT ;  /* 0x000000ff0300720c */ /* 0x000fe20003fc6270 */
[----:B------:R-:W-:Y:S01]  /*60e0*/  IMAD R5, R0, R8, R7 ;  /* 0x0000000800057224 */ /* 0x000fe200078e0207 */
[----:B------:R1:W-:Y:S01]  /*60f0*/  STL [R1+0x1f0], R2 ;  /* 0x0001f00201007387 */ /* 0x0003e20000100800 */
[----:B------:R-:W-:Y:S01]  /*6100*/  @!P3 IMAD.IADD R12, R12, 0x1, -R0 ;  /* 0x000000010c0cb824 */ /* 0x000fe200078e0a00 */
[----:B------:R-:W-:Y:S01]  /*6110*/  ISETP.GT.U32.AND P1, PT, R0, R4, PT ;  /* 0x000000040000720c */ /* 0x000fe20003f24070 */
[----:B------:R-:W-:Y:S01]  /*6120*/  IMAD.MOV.U32 R3, RZ, RZ, R9 ;  /* 0x000000ffff037224 */ /* 0x000fe200078e0009 */
[----:B0-----:R-:W-:-:S02]  /*6130*/  LOP3.LUT R13, R10, 0x4a, RZ, 0xfc, !PT ;  /* 0x0000004a0a0d7812 */ /* 0x001fc400078efcff */
[----:B------:R-:W-:Y:S01]  /*6140*/  ISETP.GT.U32.AND P3, PT, R0, R12, PT ;  /* 0x0000000c0000720c */ /* 0x000fe20003f64070 */
[----:B------:R-:W-:Y:S01]  /*6150*/  IMAD.HI.U32 R8, R24, R3, RZ ;  /* 0x0000000318087227 */ /* 0x000fe200078e00ff */
[----:B------:R-:W-:-:S03]  /*6160*/  LOP3.LUT R7, R10, 0x48, RZ, 0xfc, !PT ;  /* 0x000000480a077812 */ /* 0x000fc600078efcff */
[----:B-1----:R-:W-:Y:S01]  /*6170*/  IMAD.MOV.U32 R2, RZ, RZ, R6 ;  /* 0x000000ffff027224 */ /* 0x002fe200078e0006 */
[----:B------:R-:W-:Y:S01]  /*6180*/  IABS R6, R13 ;  /* 0x0000000d00067213 */ /* 0x000fe20000000000 */
[----:B------:R-:W-:Y:S01]  /*6190*/  IMAD.MOV R8, RZ, RZ, -R8 ;  /* 0x000000ffff087224 */ /* 0x000fe200078e0a08 */
[----:B------:R-:W-:Y:S01]  /*61a0*/  IABS R9, R7 ;  /* 0x0000000700097213 */ /* 0x000fe20000000000 */
[----:B------:R-:W-:Y:S01]  /*61b0*/  @!P4 IMAD.MOV R2, RZ, RZ, -R2 ;  /* 0x000000ffff02c224 */ /* 0x000fe200078e0a02 */
[----:B------:R-:W-:Y:S01]  /*61c0*/  ISETP.GT.U32.AND P4, PT, R0, R5, PT ;  /* 0x000000050000720c */ /* 0x000fe20003f84070 */
[--C-:B------:R-:W-:Y:S01]  /*61d0*/  @!P1 IMAD.IADD R4, R4, 0x1, -R0.reuse ;  /* 0x0000000104049824 */ /* 0x100fe200078e0a00 */
[----:B------:R-:W-:Y:S01]  /*61e0*/  ISETP.GE.AND P1, PT, R11, RZ, PT ;  /* 0x000000ff0b00720c */ /* 0x000fe20003f26270 */
[----:B------:R-:W-:Y:S01]  /*61f0*/  IMAD R3, R0, R8, R3 ;  /* 0x0000000800037224 */ /* 0x000fe200078e0203 */
[----:B------:R0:W-:Y:S01]  /*6200*/  STL [R1+0x1f4], R2 ;  /* 0x0001f40201007387 */ /* 0x0001e20000100800 */
[----:B------:R-:W-:Y:S01]  /*6210*/  IABS R11, R11 ;  /* 0x0000000b000b7213 */ /* 0x000fe20000000000 */
[----:B------:R-:W-:-:S02]  /*6220*/  @!P3 IMAD.IADD R12, R12, 0x1, -R0 ;  /* 0x000000010c0cb824 */ /* 0x000fc400078e0a00 */
[----:B------:R-:W-:Y:S01]  /*6230*/  ISETP.GT.U32.AND P3, PT, R0, R3, PT ;  /* 0x000000030000720c */ /* 0x000fe20003f64070 */
[----:B------:R-:W-:-:S04]  /*6240*/  IMAD.HI.U32 R8, R24, R9, RZ ;  /* 0x0000000918087227 */ /* 0x000fc800078e00ff */
[----:B------:R-:W-:Y:S02]  /*6250*/  @!P4 IMAD.IADD R5, R5, 0x1, -R0 ;  /* 0x000000010505c824 */ /* 0x000fe400078e0a00 */
[----:B0-----:R-:W-:Y:S02]  /*6260*/  IMAD.MOV.U32 R2, RZ, RZ, R4 ;  /* 0x000000ffff027224 */ /* 0x001fe400078e0004 */
[----:B------:R-:W-:Y:S01]  /*6270*/  IMAD.HI.U32 R14, R24, R11, RZ ;  /* 0x0000000b180e7227 */ /* 0x000fe200078e00ff */
[----:B------:R-:W-:-:S03]  /*6280*/  ISETP.GT.U32.AND P4, PT, R0, R5, PT ;  /* 0x000000050000720c */ /* 0x000fc60003f84070 */
[----:B------:R-:W-:Y:S01]  /*6290*/  @!P2 IMAD.MOV R2, RZ, RZ, -R2 ;  /* 0x000000ffff02a224 */ /* 0x000fe200078e0a02 */
[----:B------:R-:W-:Y:S01]  /*62a0*/  ISETP.GE.AND P2, PT, R13, RZ, PT ;  /* 0x000000ff0d00720c */ /* 0x000fe20003f46270 */
[----:B------:R-:W-:Y:S01]  /*62b0*/  IMAD.HI.U32 R4, R24, R6, RZ ;  /* 0x0000000618047227 */ /* 0x000fe200078e00ff */
[C---:B------:R-:W-:Y:S02]  /*62c0*/  LOP3.LUT R13, R10.reuse, 0x42, RZ, 0xfc, !PT ;  /* 0x000000420a0d7812 */ /* 0x040fe400078efcff */
[----:B------:R0:W-:Y:S01]  /*62d0*/  STL [R1+0x1e4], R2 ;  /* 0x0001e40201007387 */ /* 0x0001e20000100800 */
[----:B------:R-:W-:Y:S01]  /*62e0*/  IMAD.MOV R14, RZ, RZ, -R14 ;  /* 0x000000ffff0e7224 */ /* 0x000fe200078e0a0e */
[----:B------:R-:W-:Y:S01]  /*62f0*/  IABS R18, R13 ;  /* 0x0000000d00127213 */ /* 0x000fe20000000000 */
[--C-:B------:R-:W-:Y:S01]  /*6300*/  @!P3 IMAD.IADD R3, R3, 0x1, -R0.reuse ;  /* 0x000000010303b824 */ /* 0x100fe200078e0a00 */
[----:B------:R-:W-:Y:S01]  /*6310*/  ISETP.GE.AND P3, PT, R7, RZ, PT ;  /* 0x000000ff0700720c */ /* 0x000fe20003f66270 */
[----:B------:R-:W-:Y:S01]  /*6320*/  @!P4 IMAD.IADD R5, R5, 0x1, -R0 ;  /* 0x000000010505c824 */ /* 0x000fe200078e0a00 */
[----:B------:R-:W-:Y:S01]  /*6330*/  LOP3.LUT R7, R10, 0x3e, RZ, 0xfc, !PT ;  /* 0x0000003e0a077812 */ /* 0x000fe200078efcff */
[----:B------:R-:W-:-:S02]  /*6340*/  IMAD.MOV R8, RZ, RZ, -R8 ;  /* 0x000000ffff087224 */ /* 0x000fc400078e0a08 */
[----:B0-----:R-:W-:Y:S02]  /*6350*/  IMAD.MOV.U32 R2, RZ, RZ, R12 ;  /* 0x000000ffff027224 */ /* 0x001fe400078e000c */
[----:B------:R-:W-:Y:S02]  /*6360*/  IMAD.MOV R12, RZ, RZ, -R4 ;  /* 0x000000ffff0c7224 */ /* 0x000fe400078e0a04 */
[C---:B------:R-:W-:Y:S01]  /*6370*/  IMAD R4, R0.reuse, R14, R11 ;  /* 0x0000000e00047224 */ /* 0x040fe200078e020b */
[----:B------:R-:W-:Y:S01]  /*6380*/  IABS R11, R7 ;  /* 0x00000007000b7213 */ /* 0x000fe20000000000 */
[----:B------:R-:W-:Y:S01]  /*6390*/  @!P0 IMAD.MOV R2, RZ, RZ, -R2 ;  /* 0x000000ffff028224 */ /* 0x000fe200078e0a02 */
[C---:B------:R-:W-:Y:S01]  /*63a0*/  ISETP.GT.U32.AND P0, PT, R0.reuse, R3, PT ;  /* 0x000000030000720c */ /* 0x040fe20003f04070 */
[C---:B------:R-:W-:Y:S01]  /*63b0*/  IMAD R9, R0.reuse, R8, R9 ;  /* 0x0000000800097224 */ /* 0x040fe200078e0209 */
[C---:B------:R-:W-:Y:S01]  /*63c0*/  ISETP.GT.U32.AND P4, PT, R0.reuse, R4, PT ;  /* 0x000000040000720c */ /* 0x040fe20003f84070 */
[----:B------:R-:W-:Y:S01]  /*63d0*/  IMAD R6, R0, R12, R6 ;  /* 0x0000000c00067224 */ /* 0x000fe200078e0206 */
[----:B------:R0:W-:Y:S01]  /*63e0*/  STL [R1+0x1dc], R2 ;  /* 0x0001dc0201007387 */ /* 0x0001e20000100800 */
[----:B------:R-:W-:-:S02]  /*63f0*/  LOP3.LUT R8, R10, 0x46, RZ, 0xfc, !PT ;  /* 0x000000460a087812 */ /* 0x000fc400078efcff */
[----:B------:R-:W-:-:S04]  /*6400*/  LOP3.LUT R12, R10, 0x40, RZ, 0xfc, !PT ;  /* 0x000000400a0c7812 */ /* 0x000fc800078efcff */
[----:B------:R-:W-:Y:S02]  /*6410*/  IABS R20, R12 ;  /* 0x0000000c00147213 */ /* 0x000fe40000000000 */
[--C-:B------:R-:W-:Y:S01]  /*6420*/  @!P0 IMAD.IADD R3, R3, 0x1, -R0.reuse ;  /* 0x0000000103038824 */ /* 0x100fe200078e0a00 */
[----:B------:R-:W-:Y:S01]  /*6430*/  ISETP.GE.AND P0, PT, R16, RZ, PT ;  /* 0x000000ff1000720c */ /* 0x000fe20003f06270 */
[----:B0-----:R-:W-:Y:S01]  /*6440*/  IMAD.MOV.U32 R2, RZ, RZ, R5 ;  /* 0x000000ffff027224 */ /* 0x001fe200078e0005 */
[----:B------:R-:W-:Y:S01]  /*6450*/  IABS R16, R16 ;  /* 0x0000001000107213 */ /* 0x000fe20000000000 */
[----:B------:R-:W-:Y:S02]  /*6460*/  @!P4 IMAD.IADD R4, R4, 0x1, -R0 ;  /* 0x000000010404c824 */ /* 0x000fe400078e0a00 */
[----:B------:R-:W-:Y:S01]  /*6470*/  @!P6 IMAD.MOV R2, RZ, RZ, -R2 ;  /* 0x000000ffff02e224 */ /* 0x000fe200078e0a02 */
[----:B------:R-:W-:Y:S01]  /*6480*/  ISETP.GE.AND P6, PT, R8, RZ, PT ;  /* 0x000000ff0800720c */ /* 0x000fe20003fc6270 */
[----:B------:R-:W-:Y:S01]  /*6490*/  IMAD.HI.U32 R15, R24, R20, RZ ;  /* 0x00000014180f7227 */ /* 0x000fe200078e00ff */
[----:B------:R-:W-:-:S02]  /*64a0*/  ISETP.GT.U32.AND P4, PT, R0, R4, PT ;  /* 0x000000040000720c */ /* 0x000fc40003f84070 */
[----:B------:R0:W-:Y:S01]  /*64b0*/  STL [R1+0x1c0], R2 ;  /* 0x0001c00201007387 */ /* 0x0001e20000100800 */
[----:B------:R-:W-:Y:S01]  /*64c0*/  IABS R8, R8 ;  /* 0x0000000800087213 */ /* 0x000fe20000000000 */
[----:B------:R-:W-:-:S04]  /*64d0*/  IMAD.HI.U32 R5, R24, R16, RZ ;  /* 0x0000001018057227 */ /* 0x000fc800078e00ff */
[----:B------:R-:W-:-:S04]  /*64e0*/  IMAD.HI.U32 R14, R24, R8, RZ ;  /* 0x00000008180e7227 */ /* 0x000fc800078e00ff */
[----:B0-----:R-:W-:Y:S02]  /*64f0*/  IMAD.MOV.U32 R2, RZ, RZ, R3 ;  /* 0x000000ffff027224 */ /* 0x001fe400078e0003 */
[----:B------:R-:W-:Y:S01]  /*6500*/  @!P4 IMAD.IADD R4, R4, 0x1, -R0 ;  /* 0x000000010404c824 */ /* 0x000fe200078e0a00 */
[C---:B------:R-:W-:Y:S01]  /*6510*/  ISETP.GT.U32.AND P4, PT, R0.reuse, R9, PT ;  /* 0x000000090000720c */ /* 0x040fe20003f84070 */
[----:B------:R-:W-:Y:S01]  /*6520*/  @!P5 IMAD.MOV R2, RZ, RZ, -R2 ;  /* 0x000000ffff02d224 */ /* 0x000fe200078e0a02 */
[----:B------:R-:W-:Y:S01]  /*6530*/  ISETP.GT.U32.AND P5, PT, R0, R6, PT ;  /* 0x000000060000720c */ /* 0x000fe20003fa4070 */
[----:B------:R-:W-:Y:S02]  /*6540*/  IMAD.MOV R14, RZ, RZ, -R14 ;  /* 0x000000ffff0e7224 */ /* 0x000fe400078e0a0e */
[----:B------:R-:W-:Y:S01]  /*6550*/  IMAD.HI.U32 R3, R24, R18, RZ ;  /* 0x0000001218037227 */ /* 0x000fe200078e00ff */
[----:B------:R0:W-:Y:S03]  /*6560*/  STL [R1+0x1b0], R2 ;  /* 0x0001b00201007387 */ /* 0x0001e60000100800 */
[----:B------:R-:W-:-:S02]  /*6570*/  IMAD R8, R0, R14, R8 ;  /* 0x0000000e00087224 */ /* 0x000fc400078e0208 */
[----:B------:R-:W-:Y:S02]  /*6580*/  IMAD.MOV R3, RZ, RZ, -R3 ;  /* 0x000000ffff037224 */ /* 0x000fe400078e0a03 */
[--C-:B------:R-:W-:Y:S02]  /*6590*/  @!P4 IMAD.IADD R9, R9, 0x1, -R0.reuse ;  /* 0x000000010909c824 */ /* 0x100fe400078e0a00 */
[----:B------:R-:W-:Y:S01]  /*65a0*/  @!P5 IMAD.IADD R6, R6, 0x1, -R0 ;  /* 0x000000010606d824 */ /* 0x000fe200078e0a00 */
[----:B------:R-:W-:Y:S01]  /*65b0*/  ISETP.GT.U32.AND P5, PT, R0, R8, PT ;  /* 0x000000080000720c */ /* 0x000fe20003fa4070 */
[----:B0-----:R-:W-:Y:S01]  /*65c0*/  IMAD.MOV.U32 R2, RZ, RZ, R4 ;  /* 0x000000ffff027224 */ /* 0x001fe200078e0004 */
[----:B------:R-:W-:Y:S01]  /*65d0*/  LOP3.LUT R4, R10, 0x38, RZ, 0xfc, !PT ;  /* 0x000000380a047812 */ /* 0x000fe200078efcff */
[C---:B------:R-:W-:Y:S01]  /*65e0*/  IMAD R18, R0.reuse, R3, R18 ;  /* 0x0000000300127224 */ /* 0x040fe200078e0212 */
[----:B------:R-:W-:Y:S01]  /*65f0*/  ISETP.GT.U32.AND P4, PT, R0, R6, PT ;  /* 0x000000060000720c */ /* 0x000fe20003f84070 */
[----:B------:R-:W-:Y:S01]  /*6600*/  @!P1 IMAD.MOV R2, RZ, RZ, -R2 ;  /* 0x000000ffff029224 */ /* 0x000fe200078e0a02 */
[----:B------:R-:W-:Y:S01]  /*6610*/  LOP3.LUT R3, R10, 0x3a, RZ, 0xfc, !PT ;  /* 0x0000003a0a037812 */ /* 0x000fe200078efcff */
[----:B------:R-:W-:-:S02]  /*6620*/  IMAD.MOV R15, RZ, RZ, -R15 ;  /* 0x000000ffff0f7224 */ /* 0x000fc400078e0a0f */
[----:B------:R-:W-:Y:S01]  /*6630*/  IMAD.MOV R5, RZ, RZ, -R5 ;  /* 0x000000ffff057224 */ /* 0x000fe200078e0a05 */
[----:B------:R0:W-:Y:S01]  /*6640*/  STL [R1+0x184], R2 ;  /* 0x0001840201007387 */ /* 0x0001e20000100800 */
[----:B------:R-:W-:Y:S01]  /*6650*/  IMAD R20, R0, R15, R20 ;  /* 0x0000000f00147224 */ /* 0x000fe200078e0214 */
[----:B------:R-:W-:Y:S01]  /*6660*/  IABS R23, R3 ;  /* 0x0000000300177213 */ /* 0x000fe20000000000 */
[----:B------:R-:W-:Y:S01]  /*6670*/  @!P5 IMAD.IADD R8, R8, 0x1, -R0 ;  /* 0x000000010808d824 */ /* 0x000fe200078e0a00 */
[C---:B------:R-:W-:Y:S01]  /*6680*/  ISETP.GT.U32.AND P5, PT, R0.reuse, R9, PT ;  /* 0x000000090000720c */ /* 0x040fe20003fa4070 */
[----:B------:R-:W-:Y:S01]  /*6690*/  IMAD R16, R0, R5, R16 ;  /* 0x0000000500107224 */ /* 0x000fe200078e0210 */
[----:B------:R-:W-:Y:S01]  /*66a0*/  LOP3.LUT R5, R10, 0x3c, RZ, 0xfc, !PT ;  /* 0x0000003c0a057812 */ /* 0x000fe200078efcff */
[----:B------:R-:W-:Y:S01]  /*66b0*/  @!P4 IMAD.IADD R6, R6, 0x1, -R0 ;  /* 0x000000010606c824 */ /* 0x000fe200078e0a00 */
[----:B------:R-:W-:Y:S01]  /*66c0*/  ISETP.GT.U32.AND P1, PT, R0, R8, PT ;  /* 0x000000080000720c */ /* 0x000fe20003f24070 */
[----:B------:R-:W-:Y:S01]  /*66d0*/  IMAD.HI.U32 R14, R24, R11, RZ ;  /* 0x0000000b180e7227 */ /* 0x000fe200078e00ff */
[----:B------:R-:W-:-:S02]  /*66e0*/  ISETP.GT.U32.AND P4, PT, R0, R16, PT ;  /* 0x000000100000720c */ /* 0x000fc40003f84070 */
[----:B------:R-:W-:Y:S01]  /*66f0*/  IABS R15, R5 ;  /* 0x00000005000f7213 */ /* 0x000fe20000000000 */
[----:B0-----:R-:W-:Y:S02]  /*6700*/  IMAD.MOV.U32 R2, RZ, RZ, R6 ;  /* 0x000000ffff027224 */ /* 0x001fe400078e0006 */
[----:B------:R-:W-:Y:S02]  /*6710*/  IMAD.MOV R14, RZ, RZ, -R14 ;  /* 0x000000ffff0e7224 */ /* 0x000fe400078e0a0e */
[----:B------:R-:W-:Y:S01]  /*6720*/  @!P2 IMAD.MOV R2, RZ, RZ, -R2 ;  /* 0x000000ffff02a224 */ /* 0x000fe200078e0a02 */
[C---:B------:R-:W-:Y:S01]  /*6730*/  ISETP.GT.U32.AND P2, PT, R0.reuse, R18, PT ;  /* 0x000000120000720c */ /* 0x040fe20003f44070 */
[----:B------:R-:W-:Y:S01]  /*6740*/  @!P5 IMAD.IADD R9, R9, 0x1, -R0 ;  /* 0x000000010909d824 */ /* 0x000fe200078e0a00 */
[C---:B------:R-:W-:Y:S01]  /*6750*/  ISETP.GT.U32.AND P5, PT, R0.reuse, R20, PT ;  /* 0x000000140000720c */ /* 0x040fe20003fa4070 */
[----:B------:R-:W-:Y:S01]  /*6760*/  IMAD R11, R0, R14, R11 ;  /* 0x0000000e000b7224 */ /* 0x000fe200078e020b */
[----:B------:R0:W-:Y:S01]  /*6770*/  STL [R1+0x180], R2 ;  /* 0x0001800201007387 */ /* 0x0001e20000100800 */
[----:B------:R-:W-:Y:S01]  /*6780*/  IMAD.HI.U32 R6, R24, R23, RZ ;  /* 0x0000001718067227 */ /* 0x000fe200078e00ff */
[----:B------:R-:W-:-:S03]  /*6790*/  IABS R14, R4 ;  /* 0x00000004000e7213 */ /* 0x000fc60000000000 */
[--C-:B------:R-:W-:Y:S01]  /*67a0*/  @!P1 IMAD.IADD R8, R8, 0x1, -R0.reuse ;  /* 0x0000000108089824 */ /* 0x100fe200078e0a00 */
[----:B------:R-:W-:Y:S01]  /*67b0*/  ISETP.GT.U32.AND P1, PT, R0, R11, PT ;  /* 0x0000000b0000720c */ /* 0x000fe20003f24070 */
[--C-:B------:R-:W-:Y:S01]  /*67c0*/  @!P4 IMAD.IADD R16, R16, 0x1, -R0.reuse ;  /* 0x000000011010c824 */ /* 0x100fe200078e0a00 */
[----:B------:R-:W-:Y:S01]  /*67d0*/  ISETP.GE.AND P4, PT, R13, RZ, PT ;  /* 0x000000ff0d00720c */ /* 0x000fe20003f86270 */
[--C-:B------:R-:W-:Y:S02]  /*67e0*/  @!P2 IMAD.IADD R18, R18, 0x1, -R0.reuse ;  /* 0x000000011212a824 */ /* 0x100fe400078e0a00 */
[----:B------:R-:W-:Y:S01]  /*67f0*/  @!P5 IMAD.IADD R20, R20, 0x1, -R0 ;  /* 0x000000011414d824 */ /* 0x000fe200078e0a00 */
[C---:B------:R-:W-:Y:S01]  /*6800*/  ISETP.GT.U32.AND P2, PT, R0.reuse, R16, PT ;  /* 0x000000100000720c */ /* 0x040fe20003f44070 */
[----:B0-----:R-:W-:Y:S01]  /*6810*/  IMAD.MOV.U32 R2, RZ, RZ, R9 ;  /* 0x000000ffff027224 */ /* 0x001fe200078e0009 */
[----:B------:R-:W-:Y:S01]  /*6820*/  ISETP.GT.U32.AND P5, PT, R0, R18, PT ;  /* 0x000000120000720c */ /* 0x000fe20003fa4070 */
[----:B------:R-:W-:-:S04]  /*6830*/  IMAD.HI.U32 R17, R24, R15, RZ ;  /* 0x0000000f18117227 */ /* 0x000fc800078e00ff */
[----:B------:R-:W-:Y:S02]  /*6840*/  IMAD.MOV R6, RZ, RZ, -R6 ;  /* 0x000000ffff067224 */ /* 0x000fe400078e0a06 */
[----:B------:R-:W-:Y:S01]  /*6850*/  @!P3 IMAD.MOV R2, RZ, RZ, -R2 ;  /* 0x000000ffff02b224 */ /* 0x000fe200078e0a02 */
[C---:B------:R-:W-:Y:S01]  /*6860*/  ISETP.GT.U32.AND P3, PT, R0.reuse, R20, PT ;  /* 0x000000140000720c */ /* 0x040fe20003f64070 */
[----:B------:R-:W-:Y:S02]  /*6870*/  IMAD.MOV R17, RZ, RZ, -R17 ;  /* 0x000000ffff117224 */ /* 0x000fe400078e0a11 */
[----:B------:R-:W-:Y:S01]  /*6880*/  IMAD R23, R0, R6, R23 ;  /* 0x0000000600177224 */ /* 0x000fe200078e0217 */
[----:B------:R-:W-:Y:S01]  /*6890*/  LOP3.LUT R6, R10, 0x36, RZ, 0xfc, !PT ;  /* 0x000000360a067812 */ /* 0x000fe200078efcff */
[----:B------:R-:W-:Y:S01]  /*68a0*/  IMAD R13, R0, R17, R15 ;  /* 0x00000011000d7224 */ /* 0x000fe200078e020f */
[----:B------:R0:W-:Y:S01]  /*68b0*/  STL [R1+0x174], R2 ;  /* 0x0001740201007387 */ /* 0x0001e20000100800 */
[----:B------:R-:W-:Y:S01]  /*68c0*/  IMAD.HI.U32 R15, R24, R14, RZ ;  /* 0x0000000e180f7227 */ /* 0x000fe200078e00ff */
[----:B------:R-:W-:-:S03]  /*68d0*/  LOP3.LUT R17, R10, 0x30, RZ, 0xfc, !PT ;  /* 0x000000300a117812 */ /* 0x000fc600078efcff */
[--C-:B------:R-:W-:Y:S01]  /*68e0*/  @!P5 IMAD.IADD R18, R18, 0x1, -R0.reuse ;  /* 0x000000011212d824 */ /* 0x100fe200078e0a00 */
[----:B------:R-:W-:Y:S01]  /*68f0*/  ISETP.GT.U32.AND P5, PT, R0, R23, PT ;  /* 0x000000170000720c */ /* 0x000fe20003fa4070 */
[----:B------:R-:W-:Y:S02]  /*6900*/  @!P1 IMAD.IADD R11, R11, 0x1, -R0 ;  /* 0x000000010b0b9824 */ /* 0x000fe400078e0a00 */
[----:B------:R-:W-:Y:S02]  /*6910*/  IMAD.MOV R15, RZ, RZ, -R15 ;  /* 0x000000ffff0f7224 */ /* 0x000fe400078e0a0f */
[----:B0-----:R-:W-:Y:S01]  /*6920*/  IMAD.MOV.U32 R2, RZ, RZ, R8 ;  /* 0x000000ffff027224 */ /* 0x001fe200078e0008 */
[----:B------:R-:W-:Y:S01]  /*6930*/  IABS R8, R6 ;  /* 0x0000000600087213 */ /* 0x000fe20000000000 */
[----:B------:R-:W-:Y:S01]  /*6940*/  @!P2 IMAD.IADD R16, R16, 0x1, -R0 ;  /* 0x000000011010a824 */ /* 0x000fe200078e0a00 */
[C---:B------:R-:W-:Y:S01]  /*6950*/  ISETP.GT.U32.AND P1, PT, R0.reuse, R11, PT ;  /* 0x0000000b0000720c */ /* 0x040fe20003f24070 */
[----:B------:R-:W-:Y:S01]  /*6960*/  IMAD R9, R0, R15, R14 ;  /* 0x0000000f00097224 */ /* 0x000fe200078e020e */
[----:B------:R-:W-:Y:S01]  /*6970*/  ISETP.GE.AND P2, PT, R12, RZ, PT ;  /* 0x000000ff0c00720c */ /* 0x000fe20003f46270 */
[----:B------:R-:W-:Y:S01]  /*6980*/  @!P3 IMAD.IADD R20, R20, 0x1, -R0 ;  /* 0x000000011414b824 */ /* 0x000fe200078e0a00 */
[----:B------:R-:W-:Y:S01]  /*6990*/  ISETP.GE.AND P3, PT, R7, RZ, PT ;  /* 0x000000ff0700720c */ /* 0x000fe20003f66270 */
[----:B------:R-:W-:Y:S01]  /*69a0*/  IMAD.HI.U32 R14, R24, R8, RZ ;  /* 0x00000008180e7227 */ /* 0x000fe200078e00ff */
[----:B------:R-:W-:-:S03]  /*69b0*/  LOP3.LUT R7, R10, 0x34, RZ, 0xfc, !PT ;  /* 0x000000340a077812 */ /* 0x000fc600078efcff */
[----:B------:R-:W-:Y:S01]  /*69c0*/  IMAD.MOV R14, RZ, RZ, -R14 ;  /* 0x000000ffff0e7224 */ /* 0x000fe200078e0a0e */
[----:B------:R-:W-:Y:S01]  /*69d0*/  IABS R12, R7 ;  /* 0x00000007000c7213 */ /* 0x000fe20000000000 */
[----:B------:R-:W-:Y:S01]  /*69e0*/  @!P6 IMAD.MOV R2, RZ, RZ, -R2 ;  /* 0x000000ffff02e224 */ /* 0x000fe200078e0a02 */
[C---:B------:R-:W-:Y:S01]  /*69f0*/  ISETP.GT.U32.AND P6, PT, R0.reuse, R13, PT ;  /* 0x0000000d0000720c */ /* 0x040fe20003fc4070 */
[----:B------:R-:W-:Y:S01]  /*6a00*/  @!P5 IMAD.IADD R23, R23, 0x1, -R0 ;  /* 0x000000011717d824 */ /* 0x000fe200078e0a00 */
[----:B------:R-:W-:Y:S01]  /*6a10*/  ISETP.GE.AND P5, PT, R3, RZ, PT ;  /* 0x000000ff0300720c */ /* 0x000fe20003fa6270 */
[----:B------:R-:W-:Y:S01]  /*6a20*/  IMAD R3, R0, R14, R8 ;  /* 0x0000000e00037224 */ /* 0x000fe200078e0208 */
[----:B------:R0:W-:Y:S01]  /*6a30*/  STL [R1+0x16c], R2 ;  /* 0x00016c0201007387 */ /* 0x0001e20000100800 */
[----:B------:R-:W-:Y:S01]  /*6a40*/  IMAD.MOV.U32 R8, RZ, RZ, R12 ;  /* 0x000000ffff087224 */ /* 0x000fe200078e000c */
[----:B------:R-:W-:Y:S01]  /*6a50*/  LOP3.LUT R14, R10, 0x2a, RZ, 0xfc, !PT ;  /* 0x0000002a0a0e7812 */ /* 0x000fe200078efcff */
[----:B------:R-:W-:Y:S01]  /*6a60*/  @!P1 IMAD.IADD R11, R11, 0x1, -R0 ;  /* 0x000000010b0b9824 */ /* 0x000fe200078e0a00 */
[C---:B------:R-:W-:Y:S01]  /*6a70*/  ISETP.GT.U32.AND P1, PT, R0.reuse, R9, PT ;  /* 0x000000090000720c */ /* 0x040fe20003f24070 */
[----:B------:R-:W-:Y:S01]  /*6a80*/  @!P2 IMAD.MOV R20, RZ, RZ, -R20 ;  /* 0x000000ffff14a224 */ /* 0x000fe200078e0a14 */
[----:B------:R-:W-:Y:S01]  /*6a90*/  ISETP.GT.U32.AND P2, PT, R0, R3, PT ;  /* 0x000000030000720c */ /* 0x000fe20003f44070 */
[----:B------:R-:W-:-:S04]  /*6aa0*/  IMAD.HI.U32 R12, R24, R8, RZ ;  /* 0x00000008180c7227 */ /* 0x000fc800078e00ff */
[----:B0-----:R-:W-:Y:S02]  /*6ab0*/  IMAD.MOV.U32 R2, RZ, RZ, R11 ;  /* 0x000000ffff027224 */ /* 0x001fe400078e000b */
[----:B------:R-:W-:Y:S02]  /*6ac0*/  IMAD.MOV R12, RZ, RZ, -R12 ;  /* 0x000000ffff0c7224 */ /* 0x000fe400078e0a0c */
[----:B------:R-:W-:Y:S01]  /*6ad0*/  @!P6 IMAD.IADD R13, R13, 0x1, -R0 ;  /* 0x000000010d0de824 */ /* 0x000fe200078e0a00 */
[----:B------:R-:W-:Y:S01]  /*6ae0*/  ISETP.GE.AND P6, PT, R5, RZ, PT ;  /* 0x000000ff0500720c */ /* 0x000fe20003fc6270 */
[----:B------:R-:W-:Y:S01]  /*6af0*/  @!P3 IMAD.MOV R2, RZ, RZ, -R2 ;  /* 0x000000ffff02b224 */ /* 0x000fe200078e0a02 */
[----:B------:R-:W-:Y:S01]  /*6b00*/  ISETP.GE.AND P3, PT, R4, RZ, PT ;  /* 0x000000ff0400720c */ /* 0x000fe20003f66270 */
[----:B------:R-:W-:Y:S01]  /*6b10*/  IMAD R4, R0, R12, R8 ;  /* 0x0000000c00047224 */ /* 0x000fe200078e0208 */
[----:B------:R-:W-:Y:S01]  /*6b20*/  LOP3.LUT R5, R10, 0x32, RZ, 0xfc, !PT ;  /* 0x000000320a057812 */ /* 0x000fe200078efcff */
[----:B------:R-:W-:Y:S01]  /*6b30*/  @!P0 IMAD.MOV R16, RZ, RZ, -R16 ;  /* 0x000000ffff108224 */ /* 0x000fe200078e0a10 */
[C---:B------:R-:W-:Y:S01]  /*6b40*/  ISETP.GT.U32.AND P0, PT, R0.reuse, R13, PT ;  /* 0x0000000d0000720c */ /* 0x040fe20003f04070 */
[----:B------:R-:W-:Y:S01]  /*6b50*/  @!P2 IMAD.IADD R3, R3, 0x1, -R0 ;  /* 0x000000010303a824 */ /* 0x000fe200078e0a00 */
[C---:B------:R-:W-:Y:S01]  /*6b60*/  ISETP.GT.U32.AND P2, PT, R0.reuse, R4, PT ;  /* 0x000000040000720c */ /* 0x040fe20003f44070 */
[----:B------:R-:W-:Y:S01]  /*6b70*/  @!P4 IMAD.MOV R18, RZ, RZ, -R18 ;  /* 0x000000ffff12c224 */ /* 0x000fe200078e0a12 */
[----:B------:R-:W-:Y:S01]  /*6b80*/  IABS R15, R5 ;  /* 0x00000005000f7213 */ /* 0x000fe20000000000 */
[--C-:B------:R-:W-:Y:S01]  /*6b90*/  @!P1 IMAD.IADD R9, R9, 0x1, -R0.reuse ;  /* 0x0000000109099824 */ /* 0x100fe200078e0a00 */
[----:B------:R-:W-:Y:S01]  /*6ba0*/  ISETP.GT.U32.AND P4, PT, R0, R23, PT ;  /* 0x000000170000720c */ /* 0x000fe20003f84070 */
[----:B------:R-:W-:Y:S01]  /*6bb0*/  STL [R1+0x1624], R16 ;  /* 0x0016241001007387 */ /* 0x000fe20000100800 */
[----:B------:R-:W-:Y:S01]  /*6bc0*/  IABS R12, R17 ;  /* 0x00000011000c7213 */ /* 0x000fe20000000000 */
[----:B------:R-:W-:Y:S01]  /*6bd0*/  IMAD.HI.U32 R11, R24, R15, RZ ;  /* 0x0000000f180b7227 */ /* 0x000fe200078e00ff */
[----:B------:R-:W-:Y:S01]  /*6be0*/  ISETP.GT.U32.AND P1, PT, R0, R9, PT ;  /* 0x000000090000720c */ /* 0x000fe20003f24070 */
[----:B------:R-:W-:Y:S01]  /*6bf0*/  STL [R1+0x1628], R18 ;  /* 0x0016281201007387 */ /* 0x000fe20000100800 */
[----:B------:R-:W-:Y:S01]  /*6c00*/  LOP3.LUT R8, R10, 0x2c, RZ, 0xfc, !PT ;  /* 0x0000002c0a087812 */ /* 0x000fe200078efcff */
[--C-:B------:R-:W-:Y:S01]  /*6c10*/  @!P0 IMAD.IADD R13, R13, 0x1, -R0.reuse ;  /* 0x000000010d0d8824 */ /* 0x100fe200078e0a00 */
[----:B------:R-:W-:Y:S01]  /*6c20*/  ISETP.GE.AND P0, PT, R6, RZ, PT ;  /* 0x000000ff0600720c */ /* 0x000fe20003f06270 */
[----:B------:R-:W-:Y:S01]  /*6c30*/  STL [R1+0x162c], R20 ;  /* 0x00162c1401007387 */ /* 0x000fe20000100800 */
[--C-:B------:R-:W-:Y:S01]  /*6c40*/  @!P2 IMAD.IADD R4, R4, 0x1, -R0.reuse ;  /* 0x000000010404a824 */ /* 0x100fe200078e0a00 */
[C---:B------:R-:W-:Y:S01]  /*6c50*/  ISETP.GT.U32.AND P2, PT, R0.reuse, R3, PT ;  /* 0x000000030000720c */ /* 0x040fe20003f44070 */
[----:B------:R-:W-:Y:S01]  /*6c60*/  IMAD.MOV R11, RZ, RZ, -R11 ;  /* 0x000000ffff0b7224 */ /* 0x000fe200078e0a0b */
[----:B------:R0:W-:Y:S01]  /*6c70*/  STL [R1+0x110], R2 ;  /* 0x0001100201007387 */ /* 0x0001e20000100800 */
[--C-:B------:R-:W-:Y:S01]  /*6c80*/  @!P4 IMAD.IADD R23, R23, 0x1, -R0.reuse ;  /* 0x000000011717c824 */ /* 0x100fe200078e0a00 */
[----:B------:R-:W-:Y:S01]  /*6c90*/  ISETP.GE.AND P4, PT, R7, RZ, PT ;  /* 0x000000ff0700720c */ /* 0x000fe20003f86270 */
[C---:B------:R-:W-:Y:S01]  /*6ca0*/  IMAD R15, R0.reuse, R11, R15 ;  /* 0x0000000b000f7224 */ /* 0x040fe200078e020f */
[----:B------:R-:W-:Y:S01]  /*6cb0*/  IABS R11, R8 ;  /* 0x00000008000b7213 */ /* 0x000fe20000000000 */
[----:B------:R-:W-:Y:S01]  /*6cc0*/  @!P5 IMAD.MOV R23, RZ, RZ, -R23 ;  /* 0x000000ffff17d224 */ /* 0x000fe200078e0a17 */
[----:B------:R-:W-:Y:S01]  /*6cd0*/  IABS R7, R14 ;  /* 0x0000000e00077213 */ /* 0x000fe20000000000 */
[----:B------:R-:W-:Y:S01]  /*6ce0*/  @!P1 IMAD.IADD R9, R9, 0x1, -R0 ;  /* 0x0000000109099824 */ /* 0x000fe200078e0a00 */
[----:B------:R-:W-:Y:S01]  /*6cf0*/  ISETP.GT.U32.AND P5, PT, R0, R15, PT ;  /* 0x0000000f0000720c */ /* 0x000fe20003fa4070 */
[----:B0-----:R-:W-:Y:S01]  /*6d00*/  IMAD.MOV.U32 R2, RZ, RZ, R13 ;  /* 0x000000ffff027224 */ /* 0x001fe200078e000d */
[----:B------:R-:W-:Y:S01]  /*6d10*/  ISETP.GE.AND P1, PT, R5, RZ, PT ;  /* 0x000000ff0500720c */ /* 0x000fe20003f26270 */
[----:B------:R-:W-:Y:S01]  /*6d20*/  IMAD.HI.U32 R13, R24, R12, RZ ;  /* 0x0000000c180d7227 */ /* 0x000fe200078e00ff */
[----:B------:R-:W-:-:S02]  /*6d30*/  LOP3.LUT R5, R10, 0x2e, RZ, 0xfc, !PT ;  /* 0x0000002e0a057812 */ /* 0x000fc400078efcff */
[----:B------:R-:W-:Y:S01]  /*6d40*/  LOP3.LUT R18, R10, 0xe, RZ, 0xfc, !PT ;  /* 0x0000000e0a127812 */ /* 0x000fe200078efcff */
[----:B------:R-:W-:Y:S01]  /*6d50*/  IMAD.MOV R13, RZ, RZ, -R13 ;  /* 0x000000ffff0d7224 */ /* 0x000fe200078e0a0d */
[----:B------:R-:W-:Y:S01]  /*6d60*/  IABS R6, R5 ;  /* 0x0000000500067213 */ /* 0x000fe20000000000 */
[----:B------:R-:W-:Y:S01]  /*6d70*/  @!P6 IMAD.MOV R2, RZ, RZ, -R2 ;  /* 0x000000ffff02e224 */ /* 0x000fe200078e0a02 */
[C---:B------:R-:W-:Y:S01]  /*6d80*/  ISETP.GT.U32.AND P6, PT, R0.reuse, R4, PT ;  /* 0x000000040000720c */ /* 0x040fe20003fc4070 */
[----:B------:R-:W-:Y:S01]  /*6d90*/  IMAD R13, R0, R13, R12 ;  /* 0x0000000d000d7224 */ /* 0x000fe200078e020c */
[----:B------:R-:W-:Y:S01]  /*6da0*/  LOP3.LUT R20, R10, 0xa, RZ, 0xfc, !PT ;  /* 0x0000000a0a147812 */ /* 0x000fe200078efcff */
[--C-:B------:R-:W-:Y:S01]  /*6db0*/  @!P2 IMAD.IADD R3, R3, 0x1, -R0.reuse ;  /* 0x000000010303a824 */ /* 0x100fe200078e0a00 */
[----:B------:R0:W-:Y:S01]  /*6dc0*/  STL [R1+0x108], R2 ;  /* 0x0001080201007387 */ /* 0x0001e20000100800 */
[----:B------:R-:W-:Y:S01]  /*6dd0*/  @!P5 IMAD.IADD R15, R15, 0x1, -R0 ;  /* 0x000000010f0fd824 */ /* 0x000fe200078e0a00 */
[C---:B------:R-:W-:Y:S01]  /*6de0*/  ISETP.GT.U32.AND P2, PT, R0.reuse, R13, PT ;  /* 0x0000000d0000720c */ /* 0x040fe20003f44070 */
[----:B------:R-:W-:Y:S01]  /*6df0*/  @!P0 IMAD.MOV R3, RZ, RZ, -R3 ;  /* 0x000000ffff038224 */ /* 0x000fe200078e0a03 */
[----:B------:R1:W-:Y:S02]  /*6e00*/  STL [R1+0x1620], R23 ;  /* 0x0016201701007387 */ /* 0x0003e40000100800 */
[----:B------:R-:W-:-:S03]  /*6e10*/  ISETP.GT.U32.AND P5, PT, R0, R15, PT ;  /* 0x0000000f0000720c */ /* 0x000fc60003fa4070 */
[----:B------:R-:W-:Y:S01]  /*6e20*/  @!P6 IMAD.IADD R4, R4, 0x1, -R0 ;  /* 0x000000010404e824 */ /* 0x000fe200078e0a00 */
[----:B------:R-:W-:Y:S01]  /*6e30*/  ISETP.GE.AND P6, PT, R5, RZ, PT ;  /* 0x000000ff0500720c */ /* 0x000fe20003fc6270 */
[----:B0-----:R-:W-:Y:S02]  /*6e40*/  IMAD.MOV.U32 R2, RZ, RZ, R9 ;  /* 0x000000ffff027224 */ /* 0x001fe400078e0009 */
[----:B------:R-:W-:Y:S01]  /*6e50*/  IMAD.HI.U32 R9, R24, R6, RZ ;  /* 0x0000000618097227 */ /* 0x000fe200078e00ff */
[----:B-1----:R-:W-:-:S03]  /*6e60*/  LOP3.LUT R23, R10, 0xc, RZ, 0xfc, !PT ;  /* 0x0000000c0a177812 */ /* 0x002fc600078efcff */
[----:B------:R-:W-:Y:S01]  /*6e70*/  @!P2 IMAD.IADD R13, R13, 0x1, -R0 ;  /* 0x000000010d0da824 */ /* 0x000fe200078e0a00 */
[----:B------:R-:W-:Y:S01]  /*6e80*/  ISETP.GE.AND P2, PT, R8, RZ, PT ;  /* 0x000000ff0800720c */ /* 0x000fe20003f46270 */
[----:B------:R-:W-:Y:S01]  /*6e90*/  IMAD.MOV R12, RZ, RZ, -R9 ;  /* 0x000000ffff0c7224 */ /* 0x000fe200078e0a09 */
[----:B------:R-:W-:Y:S01]  /*6ea0*/  LOP3.LUT R8, R10, 0x26, RZ, 0xfc, !PT ;  /* 0x000000260a087812 */ /* 0x000fe200078efcff */
[----:B------:R-:W-:-:S04]  /*6eb0*/  IMAD.HI.U32 R9, R24, R11, RZ ;  /* 0x0000000b18097227 */ /* 0x000fc800078e00ff */
[----:B------:R-:W-:Y:S01]  /*6ec0*/  @!P4 IMAD.MOV R4, RZ, RZ, -R4 ;  /* 0x000000ffff04c224 */ /* 0x000fe200078e0a04 */
[----:B------:R-:W-:Y:S01]  /*6ed0*/  ISETP.GT.U32.AND P4, PT, R0, R13, PT ;  /* 0x0000000d0000720c */ /* 0x000fe20003f84070 */
[----:B------:R-:W-:-:S04]  /*6ee0*/  IMAD.HI.U32 R5, R24, R7, RZ ;  /* 0x0000000718057227 */ /* 0x000fc800078e00ff */
[----:B------:R-:W-:Y:S02]  /*6ef0*/  IMAD.MOV R9, RZ, RZ, -R9 ;  /* 0x000000ffff097224 */ /* 0x000fe400078e0a09 */
[----:B------:R-:W-:Y:S02]  /*6f00*/  IMAD.MOV R5, RZ, RZ, -R5 ;  /* 0x000000ffff057224 */ /* 0x000fe400078e0a05 */
[----:B------:R-:W-:Y:S01]  /*6f10*/  IMAD R11, R0, R9, R11 ;  /* 0x00000009000b7224 */ /* 0x000fe200078e020b */
[----:B------:R-:W-:Y:S01]  /*6f20*/  LOP3.LUT R9, R10, 0x28, RZ, 0xfc, !PT ;  /* 0x000000280a097812 */ /* 0x000fe200078efcff */
[C---:B------:R-:W-:Y:S02]  /*6f30*/  IMAD R6, R0.reuse, R12, R6 ;  /* 0x0000000c00067224 */ /* 0x040fe400078e0206 */
[--C-:B------:R-:W-:Y:S01]  /*6f40*/  @!P5 IMAD.IADD R15, R15, 0x1, -R0.reuse ;  /* 0x000000010f0fd824 */ /* 0x100fe200078e0a00 */
[C---:B------:R-:W-:Y:S01]  /*6f50*/  ISETP.GT.U32.AND P5, PT, R0.reuse, R11, PT ;  /* 0x0000000b0000720c */ /* 0x040fe20003fa4070 */
[C---:B------:R-:W-:Y:S01]  /*6f60*/  IMAD R7, R0.reuse, R5, R7 ;  /* 0x0000000500077224 */ /* 0x040fe200078e0207 */
[C---:B------:R-:W-:Y:S01]  /*6f70*/  ISETP.GT.U32.AND P0, PT, R0.reuse, R6, PT ;  /* 0x000000060000720c */ /* 0x040fe20003f04070 */
[----:B------:R-:W-:Y:S01]  /*6f80*/  @!P4 IMAD.IADD R13, R13, 0x1, -R0 ;  /* 0x000000010d0dc824 */ /* 0x000fe200078e0a00 */
[----:B------:R-:W-:Y:S01]  /*6f90*/  IABS R12, R9 ;  /* 0x00000009000c7213 */ /* 0x000fe20000000000 */
[----:B------:R-:W-:Y:S01]  /*6fa0*/  @!P3 IMAD.MOV R2, RZ, RZ, -R2 ;  /* 0x000000ffff02b224 */ /* 0x000fe200078e0a02 */
[----:B------:R-:W-:Y:S01]  /*6fb0*/  ISETP.GT.U32.AND P4, PT, R0, R7, PT ;  /* 0x000000070000720c */ /* 0x000fe20003f84070 */
[----:B------:R-:W-:Y:S01]  /*6fc0*/  IMAD.MOV.U32 R16, RZ, RZ, R13 ;  /* 0x000000ffff107224 */ /* 0x000fe200078e000d */
[----:B------:R-:W-:-:S02]  /*6fd0*/  IABS R5, R8 ;  /* 0x0000000800057213 */ /* 0x000fc40000000000 */
[----:B------:R0:W-:Y:S01]  /*6fe0*/  STL [R1+0xf8], R2 ;  /* 0x0000f80201007387 */ /* 0x0001e20000100800 */
[----:B------:R-:W-:Y:S02]  /*6ff0*/  ISETP.GE.AND P3, PT, R17, RZ, PT ;  /* 0x000000ff1100720c */ /* 0x000fe40003f66270 */
[--C-:B------:R-:W-:Y:S01]  /*7000*/  @!P5 IMAD.IADD R11, R11, 0x1, -R0.reuse ;  /* 0x000000010b0bd824 */ /* 0x100fe200078e0a00 */
[----:B------:R-:W-:Y:S01]  /*7010*/  STL [R1+0x1630], R3 ;  /* 0x0016300301007387 */ /* 0x000fe20000100800 */
[----:B------:R-:W-:Y:S02]  /*7020*/  @!P0 IMAD.IADD R6, R6, 0x1, -R0 ;  /* 0x0000000106068824 */ /* 0x000fe400078e0a00 */
[----:B------:R-:W-:Y:S01]  /*7030*/  IMAD.HI.U32 R13, R24, R5, RZ ;  /* 0x00000005180d7227 */ /* 0x000fe200078e00ff */
[C---:B------:R-:W-:Y:S01]  /*7040*/  ISETP.GT.U32.AND P5, PT, R0.reuse, R11, PT ;  /* 0x0000000b0000720c */ /* 0x040fe20003fa4070 */
[----:B------:R1:W-:Y:S01]  /*7050*/  STL [R1+0x1634], R4 ;  /* 0x0016340401007387 */ /* 0x0003e20000100800 */
[----:B------:R-:W-:Y:S01]  /*7060*/  ISETP.GT.U32.AND P0, PT, R0, R6, PT ;  /* 0x000000060000720c */ /* 0x000fe20003f04070 */
[----:B0-----:R-:W-:-:S02]  /*7070*/  IMAD.MOV.U32 R2, RZ, RZ, R15 ;  /* 0x000000ffff027224 */ /* 0x001fc400078e000f */
[----:B------:R-:W-:Y:S02]  /*7080*/  @!P4 IMAD.IADD R7, R7, 0x1, -R0 ;  /* 0x000000010707c824 */ /* 0x000fe400078e0a00 */
[----:B------:R-:W-:Y:S01]  /*7090*/  @!P1 IMAD.MOV R2, RZ, RZ, -R2 ;  /* 0x000000ffff029224 */ /* 0x000fe200078e0a02 */
[----:B------:R-:W-:Y:S01]  /*70a0*/  ISETP.GE.AND P1, PT, R14, RZ, PT ;  /* 0x000000ff0e00720c */ /* 0x000fe20003f26270 */
[----:B------:R-:W-:Y:S01]  /*70b0*/  IMAD.HI.U32 R14, R24, R12, RZ ;  /* 0x0000000c180e7227 */ /* 0x000fe200078e00ff */
[----:B------:R-:W-:Y:S02]  /*70c0*/  ISETP.GT.U32.AND P4, PT, R0, R7, PT ;  /* 0x000000070000720c */ /* 0x000fe40003f84070 */
[----:B------:R0:W-:Y:S01]  /*70d0*/  STL [R1+0x1638], R2 ;  /* 0x0016380201007387 */ /* 0x0001e20000100800 */
[----:B------:R-:W-:Y:S01]  /*70e0*/  IMAD.MOV R14, RZ, RZ, -R14 ;  /* 0x000000ffff0e7224 */ /* 0x000fe200078e0a0e */
[----:B-1----:R-:W-:Y:S01]  /*70f0*/  LOP3.LUT R4, R10, 0x6, RZ, 0xfc, !PT ;  /* 0x000000060a047812 */ /* 0x002fe200078efcff */
[----:B------:R-:W-:-:S02]  /*7100*/  IMAD.MOV R13, RZ, RZ, -R13 ;  /* 0x000000ffff0d7224 */ /* 0x000fc400078e0a0d */
[C---:B------:R-:W-:Y:S01]  /*7110*/  IMAD R12, R0.reuse, R14, R12 ;  /* 0x0000000e000c7224 */ /* 0x040fe200078e020c */
[----:B------:R-:W-:Y:S01]  /*7120*/  IABS R29, R4 ;  /* 0x00000004001d7213 */ /* 0x000fe20000000000 */
[----:B------:R-:W-:Y:S01]  /*7130*/  IMAD R5, R0, R13, R5 ;  /* 0x0000000d00057224 */ /* 0x000fe200078e0205 */
[----:B------:R-:W-:Y:S01]  /*7140*/  LOP3.LUT R13, R10, 0x20, RZ, 0xfc, !PT ;  /* 0x000000200a0d7812 */ /* 0x000fe200078efcff */
[--C-:B------:R-:W-:Y:S01]  /*7150*/  @!P5 IMAD.IADD R11, R11, 0x1, -R0.reuse ;  /* 0x000000010b0bd824 */ /* 0x100fe200078e0a00 */
[----:B------:R-:W-:Y:S01]  /*7160*/  ISETP.GT.U32.AND P5, PT, R0, R12, PT ;  /* 0x0000000c0000720c */ /* 0x000fe20003fa4070 */
[--C-:B------:R-:W-:Y:S01]  /*7170*/  @!P0 IMAD.IADD R6, R6, 0x1, -R0.reuse ;  /* 0x0000000106068824 */ /* 0x100fe200078e0a00 */
[----:B------:R-:W-:Y:S01]  /*7180*/  ISETP.GE.AND P0, PT, R8, RZ, PT ;  /* 0x000000ff0800720c */ /* 0x000fe20003f06270 */
[----:B------:R-:W-:Y:S01]  /*7190*/  @!P4 IMAD.IADD R7, R7, 0x1, -R0 ;  /* 0x000000010707c824 */ /* 0x000fe200078e0a00 */
[----:B------:R-:W-:Y:S01]  /*71a0*/  ISETP.GT.U32.AND P4, PT, R0, R5, PT ;  /* 0x000000050000720c */ /* 0x000fe20003f84070 */
[----:B------:R-:W-:Y:S01]  /*71b0*/  @!P3 IMAD.MOV R16, RZ, RZ, -R16 ;  /* 0x000000ffff10b224 */ /* 0x000fe200078e0a10 */
[----:B------:R-:W-:Y:S01]  /*71c0*/  ISETP.GE.AND P3, PT, R9, RZ, PT ;  /* 0x000000ff0900720c */ /* 0x000fe20003f66270 */
[----:B------:R-:W-:Y:S01]  /*71d0*/  IMAD.MOV.U32 R3, RZ, RZ, R6 ;  /* 0x000000ffff037224 */ /* 0x000fe200078e0006 */
[C---:B------:R-:W-:Y:S01]  /*71e0*/  LOP3.LUT R9, R10.reuse, 0x24, RZ, 0xfc, !PT ;  /* 0x000000240a097812 */ /* 0x040fe200078efcff */
[----:B0-----:R-:W-:Y:S01]  /*71f0*/  IMAD.MOV.U32 R2, RZ, RZ, R11 ;  /* 0x000000ffff027224 */ /* 0x001fe200078e000b */
[----:B------:R-:W-:Y:S01]  /*7200*/  LOP3.LUT R8, R10, 0x22, RZ, 0xfc, !PT ;  /* 0x000000220a087812 */ /* 0x000fe200078efcff */
[----:B------:R-:W-:Y:S01]  /*7210*/  @!P6 IMAD.MOV R3, RZ, RZ, -R3 ;  /* 0x000000ffff03e224 */ /* 0x000fe200078e0a03 */
[----:B------:R-:W-:Y:S01]  /*7220*/  ISETP.GE.AND P6, PT, R9, RZ, PT ;  /* 0x000000ff0900720c */ /* 0x000fe20003fc6270 */
[----:B------:R-:W-:Y:S01]  /*7230*/  @!P2 IMAD.MOV R2, RZ, RZ, -R2 ;  /* 0x000000ffff02a224 */ /* 0x000fe200078e0a02 */
[----:B------:R-:W-:Y:S01]  /*7240*/  IABS R9, R9 ;  /* 0x0000000900097213 */ /* 0x000fe20000000000 */
[--C-:B------:R-:W-:Y:S01]  /*7250*/  @!P5 IMAD.IADD R12, R12, 0x1, -R0.reuse ;  /* 0x000000010c0cd824 */ /* 0x100fe200078e0a00 */
[----:B------:R0:W-:Y:S01]  /*7260*/  STL [R1+0x1c], R16 ;  /* 0x00001c1001007387 */ /* 0x0001e20000100800 */
[----:B------:R-:W-:Y:S01]  /*7270*/  ISETP.GE.AND P2, PT, R8, RZ, PT ;  /* 0x000000ff0800720c */ /* 0x000fe20003f46270 */
[----:B------:R-:W-:Y:S01]  /*7280*/  @!P4 IMAD.IADD R5, R5, 0x1, -R0 ;  /* 0x000000010505c824 */ /* 0x000fe200078e0a00 */
[----:B------:R-:W-:Y:S01]  /*7290*/  IABS R8, R8 ;  /* 0x0000000800087213 */ /* 0x000fe20000000000 */
[----:B------:R1:W-:Y:S01]  /*72a0*/  STL [R1+0x34], R3 ;  /* 0x0000340301007387 */ /* 0x0003e20000100800 */
[----:B------:R-:W-:-:S02]  /*72b0*/  ISETP.GT.U32.AND P5, PT, R0, R12, PT ;  /* 0x0000000c0000720c */ /* 0x000fc40003fa4070 */
[----:B------:R-:W-:Y:S01]  /*72c0*/  ISETP.GT.U32.AND P4, PT, R0, R5, PT ;  /* 0x000000050000720c */ /* 0x000fe20003f84070 */
[----:B------:R2:W-:Y:S01]  /*72d0*/  STL [R1+0x3c], R2 ;  /* 0x00003c0201007387 */ /* 0x0005e20000100800 */
[----:B------:R-:W-:Y:S01]  /*72e0*/  IMAD.HI.U32 R11, R24, R8, RZ ;  /* 0x00000008180b7227 */ /* 0x000fe200078e00ff */
[C---:B------:R-:W-:Y:S02]  /*72f0*/  LOP3.LUT R6, R10.reuse, 0x1e, RZ, 0xfc, !PT ;  /* 0x0000001e0a067812 */ /* 0x040fe400078efcff */
[C---:B0-----:R-:W-:Y:S01]  /*7300*/  LOP3.LUT R16, R10.reuse, 0x8, RZ, 0xfc, !PT ;  /* 0x000000080a107812 */ /* 0x041fe200078efcff */
[----:B------:R-:W-:Y:S01]  /*7310*/  IMAD.MOV R11, RZ, RZ, -R11 ;  /* 0x000000ffff0b7224 */ /* 0x000fe200078e0a0b */
[----:B------:R-:W-:Y:S02]  /*7320*/  IABS R14, R6 ;  /* 0x00000006000e7213 */ /* 0x000fe40000000000 */
[----:B-1----:R-:W-:Y:S01]  /*7330*/  LOP3.LUT R3, R10, 0x4, RZ, 0xfc, !PT ;  /* 0x000000040a037812 */ /* 0x002fe200078efcff */
[----:B------:R-:W-:-:S02]  /*7340*/  IMAD R11, R0, R11, R8 ;  /* 0x0000000b000b7224 */ /* 0x000fc400078e0208 */
[----:B--2---:R-:W-:Y:S02]  /*7350*/  IMAD.MOV.U32 R2, RZ, RZ, R7 ;  /* 0x000000ffff027224 */ /* 0x004fe400078e0007 */
[----:B------:R-:W-:-:S04]  /*7360*/  IMAD.HI.U32 R7, R24, R9, RZ ;  /* 0x0000000918077227 */ /* 0x000fc800078e00ff */
[----:B------:R-:W-:Y:S02]  /*7370*/  IMAD.MOV R7, RZ, RZ, -R7 ;  /* 0x000000ffff077224 */ /* 0x000fe400078e0a07 */
[----:B------:R-:W-:Y:S01]  /*7380*/  @!P1 IMAD.MOV R2, RZ, RZ, -R2 ;  /* 0x000000ffff029224 */ /* 0x000fe200078e0a02 */
[----:B------:R-:W-:Y:S01]  /*7390*/  ISETP.GE.AND P1, PT, R13, RZ, PT ;  /* 0x000000ff0d00720c */ /* 0x000fe20003f26270 */
[----:B------:R-:W-:Y:S01]  /*73a0*/  IMAD R9, R0, R7, R9 ;  /* 0x0000000700097224 */ /* 0x000fe200078e0209 */
[----:B------:R-:W-:Y:S01]  /*73b0*/  IABS R13, R13 ;  /* 0x0000000d000d7213 */ /* 0x000fe20000000000 */
[--C-:B------:R-:W-:Y:S01]  /*73c0*/  @!P5 IMAD.IADD R12, R12, 0x1, -R0.reuse ;  /* 0x000000010c0cd824 */ /* 0x100fe200078e0a00 */
[----:B------:R0:W-:Y:S01]  /*73d0*/  STL [R1+0x70], R2 ;  /* 0x0000700201007387 */ /* 0x0001e20000100800 */
[----:B------:R-:W-:Y:S01]  /*73e0*/  @!P4 IMAD.IADD R5, R5, 0x1, -R0 ;  /* 0x000000010505c824 */ /* 0x000fe200078e0a00 */
[----:B------:R-:W-:Y:S01]  /*73f0*/  ISETP.GT.U32.AND P5, PT, R0, R9, PT ;  /* 0x000000090000720c */ /* 0x000fe20003fa4070 */
[----:B------:R-:W-:Y:S01]  /*7400*/  IMAD.HI.U32 R15, R24, R13, RZ ;  /* 0x0000000d180f7227 */ /* 0x000fe200078e00ff */
[----:B------:R-:W-:-:S03]  /*7410*/  ISETP.GT.U32.AND P4, PT, R0, R11, PT ;  /* 0x0000000b0000720c */ /* 0x000fc60003f84070 */
[----:B------:R-:W-:Y:S02]  /*7420*/  IMAD.MOV R15, RZ, RZ, -R15 ;  /* 0x000000ffff0f7224 */ /* 0x000fe400078e0a0f */
[----:B------:R-:W-:-:S04]  /*7430*/  IMAD.HI.U32 R7, R24, R14, RZ ;  /* 0x0000000e18077227 */ /* 0x000fc800078e00ff */
[C---:B------:R-:W-:Y:S02]  /*7440*/  IMAD R13, R0.reuse, R15, R13 ;  /* 0x0000000f000d7224 */ /* 0x040fe400078e020d */
[--C-:B------:R-:W-:Y:S02]  /*7450*/  @!P5 IMAD.IADD R9, R9, 0x1, -R0.reuse ;  /* 0x000000010909d824 */ /* 0x100fe400078e0a00 */
[----:B------:R-:W-:Y:S01]  /*7460*/  IMAD.MOV R7, RZ, RZ, -R7 ;  /* 0x000000ffff077224 */ /* 0x000fe200078e0a07 */
[C---:B------:R-:W-:Y:S01]  /*7470*/  ISETP.GT.U32.AND P5, PT, R0.reuse, R13, PT ;  /* 0x0000000d0000720c */ /* 0x040fe20003fa4070 */
[----:B------:R-:W-:Y:S01]  /*7480*/  @!P4 IMAD.IADD R11, R11, 0x1, -R0 ;  /* 0x000000010b0bc824 */ /* 0x000fe200078e0a00 */
[----:B------:R-:W-:Y:S01]  /*7490*/  ISETP.GT.U32.AND P4, PT, R0, R9, PT ;  /* 0x000000090000720c */ /* 0x000fe20003f84070 */
[----:B0-----:R-:W-:Y:S01]  /*74a0*/  IMAD.MOV.U32 R2, RZ, RZ, R12 ;  /* 0x000000ffff027224 */ /* 0x001fe200078e000c */
[----:B------:R-:W-:Y:S01]  /*74b0*/  LOP3.LUT R12, R10, 0x1a, RZ, 0xfc, !PT ;  /* 0x0000001a0a0c7812 */ /* 0x000fe200078efcff */
[----:B------:R-:W-:Y:S01]  /*74c0*/  IMAD R14, R0, R7, R14 ;  /* 0x00000007000e7224 */ /* 0x000fe200078e020e */
[----:B------:R-:W-:Y:S01]  /*74d0*/  LOP3.LUT R7, R10, 0x1c, RZ, 0xfc, !PT ;  /* 0x0000001c0a077812 */ /* 0x000fe200078efcff */
[----:B------:R-:W-:Y:S01]  /*74e0*/  @!P3 IMAD.MOV R2, RZ, RZ, -R2 ;  /* 0x000000ffff02b224 */ /* 0x000fe200078e0a02 */
[----:B------:R-:W-:-:S02]  /*74f0*/  IABS R17, R12 ;  /* 0x0000000c00117213 */ /* 0x000fc40000000000 */
[----:B------:R-:W-:Y:S02]  /*7500*/  IABS R15, R7 ;  /* 0x00000007000f7213 */ /* 0x000fe40000000000 */
[----:B------:R0:W-:Y:S01]  /*7510*/  STL [R1+0x38], R2 ;  /* 0x0000380201007387 */ /* 0x0001e20000100800 */
[--C-:B------:R-:W-:Y:S01]  /*7520*/  @!P5 IMAD.IADD R13, R13, 0x1, -R0.reuse ;  /* 0x000000010d0dd824 */ /* 0x100fe200078e0a00 */
[C---:B------:R-:W-:Y:S01]  /*7530*/  ISETP.GT.U32.AND P5, PT, R0.reuse, R11, PT ;  /* 0x0000000b0000720c */ /* 0x040fe20003fa4070 */
[----:B------:R-:W-:Y:S01]  /*7540*/  @!P4 IMAD.IADD R9, R9, 0x1, -R0 ;  /* 0x000000010909c824 */ /* 0x000fe200078e0a00 */
[----:B------:R-:W-:Y:S01]  /*7550*/  ISETP.GT.U32.AND P4, PT, R0, R14, PT ;  /* 0x0000000e0000720c */ /* 0x000fe20003f84070 */
[----:B------:R-:W-:Y:S01]  /*7560*/  IMAD.HI.U32 R8, R24, R17, RZ ;  /* 0x0000001118087227 */ /* 0x000fe200078e00ff */
[----:B------:R-:W-:-:S03]  /*7570*/  ISETP.GE.AND P3, PT, R6, RZ, PT ;  /* 0x000000ff0600720c */ /* 0x000fc60003f66270 */
[----:B------:R-:W-:Y:S02]  /*7580*/  IMAD.MOV R8, RZ, RZ, -R8 ;  /* 0x000000ffff087224 */ /* 0x000fe400078e0a08 */
[----:B0-----:R-:W-:Y:S02]  /*7590*/  IMAD.MOV.U32 R2, RZ, RZ, R5 ;  /* 0x000000ffff027224 */ /* 0x001fe400078e0005 */
[----:B------:R-:W-:-:S04]  /*75a0*/  IMAD.HI.U32 R5, R24, R15, RZ ;  /* 0x0000000f18057227 */ /* 0x000fc800078e00ff */
[----:B------:R-:W-:Y:S02]  /*75b0*/  IMAD.MOV R5, RZ, RZ, -R5 ;  /* 0x000000ffff057224 */ /* 0x000fe400078e0a05 */
[----:B------:R-:W-:Y:S02]  /*75c0*/  @!P5 IMAD.IADD R11, R11, 0x1, -R0 ;  /* 0x000000010b0bd824 */ /* 0x000fe400078e0a00 */
[C---:B------:R-:W-:Y:S02]  /*75d0*/  IMAD R15, R0.reuse, R5, R15 ;  /* 0x00000005000f7224 */ /* 0x040fe400078e020f */
[C---:B------:R-:W-:Y:S02]  /*75e0*/  IMAD R17, R0.reuse, R8, R17 ;  /* 0x0000000800117224 */ /* 0x040fe400078e0211 */
[----:B------:R-:W-:Y:S01]  /*75f0*/  @!P0 IMAD.MOV R2, RZ, RZ, -R2 ;  /* 0x000000ffff028224 */ /* 0x000fe200078e0a02 */
[----:B------:R-:W-:Y:S01]  /*7600*/  ISETP.GT.U32.AND P5, PT, R0, R15, PT ;  /* 0x0000000f0000720c */ /* 0x000fe20003fa4070 */
[----:B------:R-:W-:Y:S01]  /*7610*/  @!P4 IMAD.IADD R14, R14, 0x1, -R0 ;  /* 0x000000010e0ec824 */ /* 0x000fe200078e0a00 */
[----:B------:R-:W-:Y:S01]  /*7620*/  ISETP.GT.U32.AND P0, PT, R0, R13, PT ;  /* 0x0000000d0000720c */ /* 0x000fe20003f04070 */
[----:B------:R-:W-:Y:S01]  /*7630*/  IMAD.HI.U32 R6, R24, R21, RZ ;  /* 0x0000001518067227 */ /* 0x000fe200078e00ff */
[----:B------:R-:W-:Y:S01]  /*7640*/  ISETP.GT.U32.AND P4, PT, R0, R17, PT ;  /* 0x000000110000720c */ /* 0x000fe20003f84070 */
[----:B------:R0:W-:Y:S02]  /*7650*/  STL [R1+0x24], R2 ;  /* 0x0000240201007387 */ /* 0x0001e40000100800 */
[----:B------:R-:W-:-:S02]  /*7660*/  IMAD.MOV R6, RZ, RZ, -R6 ;  /* 0x000000ffff067224 */ /* 0x000fc400078e0a06 */
[----:B------:R-:W-:-:S04]  /*7670*/  IMAD.HI.U32 R5, R24, R22, RZ ;  /* 0x0000001618057227 */ /* 0x000fc800078e00ff */
[----:B------:R-:W-:Y:S01]  /*7680*/  IMAD R21, R0, R6, R21 ;  /* 0x0000000600157224 */ /* 0x000fe200078e0215 */
[----:B0-----:R-:W-:Y:S01]  /*7690*/  LOP3.LUT R2, R10, 0x14, RZ, 0xfc, !PT ;  /* 0x000000140a027812 */ /* 0x001fe200078efcff */
[--C-:B------:R-:W-:Y:S02]  /*76a0*/  @!P5 IMAD.IADD R15, R15, 0x1, -R0.reuse ;  /* 0x000000010f0fd824 */ /* 0x100fe400078e0a00 */
[--C-:B------:R-:W-:Y:S01]  /*76b0*/  @!P0 IMAD.IADD R13, R13, 0x1, -R0.reuse ;  /* 0x000000010d0d8824 */ /* 0x100fe200078e0a00 */
[----:B------:R-:W-:Y:S01]  /*76c0*/  IABS R19, R2 ;  /* 0x0000000200137213 */ /* 0x000fe20000000000 */
[----:B------:R-:W-:Y:S01]  /*76d0*/  @!P4 IMAD.IADD R17, R17, 0x1, -R0 ;  /* 0x000000011111c824 */ /* 0x000fe200078e0a00 */
[----:B------:R-:W-:Y:S01]  /*76e0*/  ISETP.GE.AND P0, PT, R7, RZ, PT ;  /* 0x000000ff0700720c */ /* 0x000fe20003f06270 */
[----:B------:R-:W-:Y:S01]  /*76f0*/  @!P6 IMAD.MOV R9, RZ, RZ, -R9 ;  /* 0x000000ffff09e224 */ /* 0x000fe200078e0a09 */
[C---:B------:R-:W-:Y:S01]  /*7700*/  ISETP.GT.U32.AND P5, PT, R0.reuse, R21, PT ;  /* 0x000000150000720c */ /* 0x040fe20003fa4070 */
[----:B------:R-:W-:Y:S01]  /*7710*/  IMAD.MOV R5, RZ, RZ, -R5 ;  /* 0x000000ffff057224 */ /* 0x000fe200078e0a05 */
[----:B------:R-:W-:Y:S01]  /*7720*/  ISETP.GT.U32.AND P6, PT, R0, R15, PT ;  /* 0x0000000f0000720c */ /* 0x000fe20003fc4070 */
[----:B------:R-:W-:Y:S01]  /*7730*/  IMAD.HI.U32 R7, R24, R19, RZ ;  /* 0x0000001318077227 */ /* 0x000fe200078e00ff */
[----:B------:R-:W-:Y:S01]  /*7740*/  STL [R1+0x58], R2 ;  /* 0x0000580201007387 */ /* 0x000fe20000100800 */
[----:B------:R-:W-:-:S02]  /*7750*/  ISETP.GT.U32.AND P4, PT, R0, R14, PT ;  /* 0x0000000e0000720c */ /* 0x000fc40003f84070 */
[----:B------:R-:W-:Y:S01]  /*7760*/  @!P2 IMAD.MOV R11, RZ, RZ, -R11 ;  /* 0x000000ffff0ba224 */ /* 0x000fe200078e0a0b */
[----:B------:R0:W-:Y:S01]  /*7770*/  STL [R1+0x1684], R25 ;  /* 0x0016841901007387 */ /* 0x0001e20000100800 */
[C---:B------:R-:W-:Y:S01]  /*7780*/  IMAD R22, R0.reuse, R5, R22 ;  /* 0x0000000500167224 */ /* 0x040fe200078e0216 */
[C---:B------:R-:W-:Y:S01]  /*7790*/  ISETP.GT.U32.AND P2, PT, R0.reuse, R17, PT ;  /* 0x000000110000720c */ /* 0x040fe20003f44070 */
[----:B------:R-:W-:Y:S01]  /*77a0*/  IMAD.MOV R7, RZ, RZ, -R7 ;  /* 0x000000ffff077224 */ /* 0x000fe200078e0a07 */
[----:B------:R-:W-:Y:S01]  /*77b0*/  IABS R5, R25 ;  /* 0x0000001900057213 */ /* 0x000fe20000000000 */
[----:B------:R1:W-:Y:S01]  /*77c0*/  STL [R1+0x163c], R9 ;  /* 0x00163c0901007387 */ /* 0x0003e20000100800 */
[--C-:B------:R-:W-:Y:S02]  /*77d0*/  @!P5 IMAD.IADD R21, R21, 0x1, -R0.reuse ;  /* 0x000000011515d824 */ /* 0x100fe400078e0a00 */
[----:B------:R-:W-:Y:S01]  /*77e0*/  IMAD R19, R0, R7, R19 ;  /* 0x0000000700137224 */ /* 0x000fe200078e0213 */
[----:B------:R-:W-:Y:S01]  /*77f0*/  IABS R7, R18 ;  /* 0x0000001200077213 */ /* 0x000fe20000000000 */
[----:B------:R-:W-:Y:S01]  /*7800*/  IMAD.HI.U32 R8, R24, R5, RZ ;  /* 0x0000000518087227 */ /* 0x000fe200078e00ff */
[----:B------:R-:W-:Y:S01]  /*7810*/  ISETP.GT.U32.AND P5, PT, R0, R21, PT ;  /* 0x000000150000720c */ /* 0x000fe20003fa4070 */
[----:B------:R2:W-:Y:S01]  /*7820*/  STL [R1+0x1640], R11 ;  /* 0x0016400b01007387 */ /* 0x0005e20000100800 */
[----:B0-----:R-:W-:Y:S01]  /*7830*/  IABS R25, R3 ;  /* 0x0000000300197213 */ /* 0x001fe20000000000 */
[----:B------:R-:W-:Y:S01]  /*7840*/  @!P6 IMAD.IADD R15, R15, 0x1, -R0 ;  /* 0x000000010f0fe824 */ /* 0x000fe200078e0a00 */
[----:B-1----:R-:W-:Y:S01]  /*7850*/  LOP3.LUT R9, R10, 0x10, RZ, 0xfc, !PT ;  /* 0x000000100a097812 */ /* 0x002fe200078efcff */
[----:B------:R-:W-:Y:S01]  /*7860*/  IMAD.MOV R8, RZ, RZ, -R8 ;  /* 0x000000ffff087224 */ /* 0x000fe200078e0a08 */
[C---:B------:R-:W-:Y:S01]  /*7870*/  ISETP.GT.U32.AND P6, PT, R0.reuse, R19, PT ;  /* 0x000000130000720c */ /* 0x040fe20003fc4070 */
[----:B------:R-:W-:Y:S01]  /*7880*/  @!P2 IMAD.IADD R17, R17, 0x1, -R0 ;  /* 0x000000011111a824 */ /* 0x000fe200078e0a00 */
[----:B------:R-:W-:Y:S01]  /*7890*/  IABS R6, R9 ;  /* 0x0000000900067213 */ /* 0x000fe20000000000 */
[----:B------:R-:W-:Y:S01]  /*78a0*/  IMAD R5, R0, R8, R5 ;  /* 0x0000000800057224 */ /* 0x000fe200078e0205 */
[----:B------:R-:W-:Y:S01]  /*78b0*/  ISETP.GE.AND P2, PT, R12, RZ, PT ;  /* 0x000000ff0c00720c */ /* 0x000fe20003f46270 */
[----:B------:R-:W-:-:S04]  /*78c0*/  IMAD.HI.U32 R12, R24, R7, RZ ;  /* 0x00000007180c7227 */ /* 0x000fc800078e00ff */
[----:B------:R-:W-:-:S04]  /*78d0*/  IMAD.HI.U32 R26, R24, R6, RZ ;  /* 0x00000006181a7227 */ /* 0x000fc800078e00ff */
[----:B------:R-:W-:Y:S01]  /*78e0*/  IMAD.MOV R8, RZ, RZ, -R26 ;  /* 0x000000ffff087224 */ /* 0x000fe200078e0a1a */
[----:B------:R-:W-:Y:S01]  /*78f0*/  IABS R26, R23 ;  /* 0x00000017001a7213 */ /* 0x000fe20000000000 */
[----:B------:R-:W-:Y:S02]  /*7900*/  IMAD.MOV R12, RZ, RZ, -R12 ;  /* 0x000000ffff0c7224 */ /* 0x000fe400078e0a0c */
[----:B------:R-:W-:Y:S02]  /*7910*/  IMAD R6, R0, R8, R6 ;  /* 0x0000000800067224 */ /* 0x000fe400078e0206 */
[----:B------:R-:W-:Y:S02]  /*7920*/  IMAD.MOV.U32 R8, RZ, RZ, R26 ;  /* 0x000000ffff087224 */ /* 0x000fe400078e001a */
[----:B------:R-:W-:Y:S01]  /*7930*/  @!P6 IMAD.IADD R19, R19, 0x1, -R0 ;  /* 0x000000011313e824 */ /* 0x000fe200078e0a00 */
[----:B------:R-:W-:Y:S01]  /*7940*/  ISETP.GE.AND P6, PT, R28, RZ, PT ;  /* 0x000000ff1c00720c */ /* 0x000fe20003fc6270 */
[----:B------:R-:W-:Y:S01]  /*7950*/  IMAD R7, R0, R12, R7 ;  /* 0x0000000c00077224 */ /* 0x000fe200078e0207 */
[----:B------:R-:W-:Y:S01]  /*7960*/  IABS R12, R20 ;  /* 0x00000014000c7213 */ /* 0x000fe20000000000 */
[----:B------:R-:W-:Y:S01]  /*7970*/  IMAD.HI.U32 R26, R24, R8, RZ ;  /* 0x00000008181a7227 */ /* 0x000fe200078e00ff */
[----:B------:R-:W-:-:S03]  /*7980*/  IABS R28, R16 ;  /* 0x00000010001c7213 */ /* 0x000fc60000000000 */
[----:B------:R-:W-:Y:S01]  /*7990*/  @!P5 IMAD.IADD R21, R21, 0x1, -R0 ;  /* 0x000000011515d824 */ /* 0x000fe200078e0a00 */
[----:B------:R-:W-:Y:S01]  /*79a0*/  ISETP.GE.AND P5, PT, R27, RZ, PT ;  /* 0x000000ff1b00720c */ /* 0x000fe20003fa6270 */
[----:B------:R-:W-:Y:S02]  /*79b0*/  IMAD.MOV R27, RZ, RZ, -R26 ;  /* 0x000000ffff1b7224 */ /* 0x000fe400078e0a1a */
[----:B------:R-:W-:-:S04]  /*79c0*/  IMAD.HI.U32 R2, R24, R12, RZ ;  /* 0x0000000c18027227 */ /* 0x000fc800078e00ff */
[----:B------:R-:W-:Y:S02]  /*79d0*/  IMAD.MOV.U32 R26, RZ, RZ, R28 ;  /* 0x000000ffff1a7224 */ /* 0x000fe400078e001c */
[----:B------:R-:W-:Y:S02]  /*79e0*/  IMAD R8, R0, R27, R8 ;  /* 0x0000001b00087224 */ /* 0x000fe400078e0208 */
[----:B--2---:R-:W-:Y:S01]  /*79f0*/  IMAD.MOV R11, RZ, RZ, -R2 ;  /* 0x000000ffff0b7224 */ /* 0x004fe200078e0a02 */
[----:B------:R-:W-:Y:S01]  /*7a00*/  LOP3.LUT R2, R10, 0x2, RZ, 0xfc, !PT ;  /* 0x000000020a027812 */ /* 0x000fe200078efcff */
[----:B------:R-:W-:-:S04]  /*7a10*/  IMAD.HI.U32 R27, R24, R26, RZ ;  /* 0x0000001a181b7227 */ /* 0x000fc800078e00ff */
[----:B------:R-:W-:Y:S01]  /*7a20*/  @!P4 IMAD.IADD R14, R14, 0x1, -R0 ;  /* 0x000000010e0ec824 */ /* 0x000fe200078e0a00 */
[C---:B------:R-:W-:Y:S01]  /*7a30*/  ISETP.GT.U32.AND P4, PT, R0.reuse, R22, PT ;  /* 0x000000160000720c */ /* 0x040fe20003f84070 */
[----:B------:R-:W-:Y:S02]  /*7a40*/  IMAD R10, R0, R11, R12 ;  /* 0x0000000b000a7224 */ /* 0x000fe400078e020c */
[----:B------:R-:W-:Y:S02]  /*7a50*/  IMAD.MOV R27, RZ, RZ, -R27 ;  /* 0x000000ffff1b7224 */ /* 0x000fe400078e0a1b */
[----:B------:R-:W-:-:S04]  /*7a60*/  IMAD.HI.U32 R11, R24, R25, RZ ;  /* 0x00000019180b7227 */ /* 0x000fc800078e00ff */
[----:B------:R-:W-:Y:S02]  /*7a70*/  @!P1 IMAD.MOV R13, RZ, RZ, -R13 ;  /* 0x000000ffff0d9224 */ /* 0x000fe400078e0a0d */
[----:B------:R-:W-:Y:S02]  /*7a80*/  @!P3 IMAD.MOV R14, RZ, RZ, -R14 ;  /* 0x000000ffff0eb224 */ /* 0x000fe400078e0a0e */
[C---:B------:R-:W-:Y:S02]  /*7a90*/  IMAD R12, R0.reuse, R27, R26 ;  /* 0x0000001b000c7224 */ /* 0x040fe400078e021a */
[----:B------:R-:W-:Y:S02]  /*7aa0*/  @!P0 IMAD.MOV R15, RZ, RZ, -R15 ;  /* 0x000000ffff0f8224 */ /* 0x000fe400078e0a0f */
[----:B------:R-:W-:Y:S01]  /*7ab0*/  @!P2 IMAD.MOV R17, RZ, RZ, -R17 ;  /* 0x000000ffff11a224 */ /* 0x000fe200078e0a11 */
[----:B------:R-:W-:Y:S01]  /*7ac0*/  ISETP.GT.U32.AND P3, PT, R0, R19, PT ;  /* 0x000000130000720c */ /* 0x000fe20003f64070 */
[----:B------:R-:W-:Y:S01]  /*7ad0*/  IMAD.MOV R27, RZ, RZ, -R11 ;  /* 0x000000ffff1b7224 */ /* 0x000fe200078e0a0b */
[----:B------:R-:W-:Y:S01]  /*7ae0*/  IABS R26, R2 ;  /* 0x00000002001a7213 */ /* 0x000fe20000000000 */
[----:B------:R-:W2:Y:S01]  /*7af0*/  LDL.LU R11, [R1+0x58] ;  /* 0x00005800010b7983 */ /* 0x000ea20000300800 */
[----:B------:R-:W-:-:S02]  /*7b00*/  @!P5 IMAD.MOV R21, RZ, RZ, -R21 ;  /* 0x000000ffff15d224 */ /* 0x000fc400078e0a15 */
[--C-:B------:R-:W-:Y:S01]  /*7b10*/  @!P4 IMAD.IADD R22, R22, 0x1, -R0.reuse ;  /* 0x000000011616c824 */ /* 0x100fe200078e0a00 */
[----:B------:R-:W-:Y:S01]  /*7b20*/  STL [R1+0x1644], R13 ;  /* 0x0016440d01007387 */ /* 0x000fe20000100800 */
[C---:B------:R-:W-:Y:S01]  /*7b30*/  IMAD R27, R0.reuse, R27, R25 ;  /* 0x0000001b001b7224 */ /* 0x040fe200078e0219 */
[----:B------:R-:W-:Y:S01]  /*7b40*/  ISETP.GT.U32.AND P5, PT, R0, R8, PT ;  /* 0x000000080000720c */ /* 0x000fe20003fa4070 */
[----:B------:R-:W-:Y:S01]  /*7b50*/  IMAD.HI.U32 R28, R24, R29, RZ ;  /* 0x0000001d181c7227 */ /* 0x000fe200078e00ff */
[----:B------:R-:W-:Y:S01]  /*7b60*/  STL [R1+0x1648], R14 ;  /* 0x0016480e01007387 */ /* 0x000fe20000100800 */
[C---:B------:R-:W-:Y:S02]  /*7b70*/  ISETP.GT.U32.AND P4, PT, R0.reuse, R5, PT ;  /* 0x000000050000720c */ /* 0x040fe40003f84070 */
[----:B------:R-:W-:Y:S01]  /*7b80*/  @!P3 IMAD.IADD R19, R19, 0x1, -R0 ;  /* 0x000000011313b824 */ /* 0x000fe200078e0a00 */
[----:B------:R-:W-:Y:S01]  /*7b90*/  STL [R1+0x164c], R15 ;  /* 0x00164c0f01007387 */ /* 0x000fe20000100800 */
[----:B------:R-:W-:Y:S01]  /*7ba0*/  ISETP.GT.U32.AND P1, PT, R0, R22, PT ;  /* 0x000000160000720c */ /* 0x000fe20003f24070 */
[----:B------:R-:W-:-:S02]  /*7bb0*/  IMAD.MOV R28, RZ, RZ, -R28 ;  /* 0x000000ffff1c7224 */ /* 0x000fc400078e0a1c */
[----:B------:R-:W-:Y:S01]  /*7bc0*/  STL [R1+0x1650], R17 ;  /* 0x0016501101007387 */ /* 0x000fe20000100800 */
[C---:B------:R-:W-:Y:S01]  /*7bd0*/  ISETP.GT.U32.AND P3, PT, R0.reuse, R12, PT ;  /* 0x0000000c0000720c */ /* 0x040fe20003f64070 */
[----:B------:R-:W-:Y:S02]  /*7be0*/  IMAD R29, R0, R28, R29 ;  /* 0x0000001c001d7224 */ /* 0x000fe400078e021d */
[----:B------:R-:W3:Y:S01]  /*7bf0*/  LDL.LU R25, [R1+0x1684] ;  /* 0x0016840001197983 */ /* 0x000ee20000300800 */
[--C-:B------:R-:W-:Y:S02]  /*7c00*/  @!P5 IMAD.IADD R8, R8, 0x1, -R0.reuse ;  /* 0x000000010808d824 */ /* 0x100fe400078e0a00 */
[--C-:B------:R-:W-:Y:S01]  /*7c10*/  @!P4 IMAD.IADD R5, R5, 0x1, -R0.reuse ;  /* 0x000000010505c824 */ /* 0x100fe200078e0a00 */
[----:B------:R-:W-:Y:S01]  /*7c20*/  STL [R1+0x1654], R21 ;  /* 0x0016541501007387 */ /* 0x000fe20000100800 */
[----:B------:R-:W-:Y:S01]  /*7c30*/  ISETP.GT.U32.AND P4, PT, R0, R6, PT ;  /* 0x000000060000720c */ /* 0x000fe20003f84070 */
[----:B------:R-:W-:-:S02]  /*7c40*/  @!P1 IMAD.IADD R22, R22, 0x1, -R0 ;  /* 0x0000000116169824 */ /* 0x000fc400078e0a00 */
[----:B------:R-:W-:Y:S02]  /*7c50*/  IMAD.MOV.U32 R28, RZ, RZ, R26 ;  /* 0x000000ffff1c7224 */ /* 0x000fe400078e001a */
[----:B------:R-:W-:Y:S01]  /*7c60*/  @!P3 IMAD.IADD R12, R12, 0x1, -R0 ;  /* 0x000000010c0cb824 */ /* 0x000fe200078e0a00 */
[----:B------:R-:W-:-:S07]  /*7c70*/  ISETP.GE.AND P3, PT, R18, RZ, PT ;  /* 0x000000ff1200720c */ /* 0x000fce0003f66270 */
[----:B------:R-:W-:Y:S01]  /*7c80*/  @!P4 IMAD.IADD R6, R6, 0x1, -R0 ;  /* 0x000000010606c824 */ /* 0x000fe200078e0a00 */
[----:B------:R-:W-:-:S13]  /*7c90*/  ISETP.GT.U32.AND P4, PT, R0, R7, PT ;  /* 0x000000070000720c */ /* 0x000fda0003f84070 */
[----:B------:R-:W-:-:S05]  /*7ca0*/  @!P4 IMAD.IADD R7, R7, 0x1, -R0 ;  /* 0x000000010707c824 */ /* 0x000fca00078e0a00 */
[C---:B------:R-:W-:Y:S02]  /*7cb0*/  ISETP.GT.U32.AND P4, PT, R0.reuse, R7, PT ;  /* 0x000000070000720c */ /* 0x040fe40003f84070 */
[----:B------:R-:W-:-:S11]  /*7cc0*/  ISETP.GT.U32.AND P1, PT, R0, R10, PT ;  /* 0x0000000a0000720c */ /* 0x000fd60003f24070 */
[--C-:B------:R-:W-:Y:S01]  /*7cd0*/  @!P4 IMAD.IADD R7, R7, 0x1, -R0.reuse ;  /* 0x000000010707c824 */ /* 0x100fe200078e0a00 */
[----:B---3--:R-:W-:Y:S02]  /*7ce0*/  ISETP.GE.AND P5, PT, R25, RZ, PT ;  /* 0x000000ff1900720c */ /* 0x008fe40003fa6270 */
[----:B------:R-:W3:Y:S04]  /*7cf0*/  LDL.LU R25, [R1+0x1680] ;  /* 0x0016800001197983 */ /* 0x000ee80000300800 */
[----:B------:R-:W4:Y:S01]  /*7d00*/  LDL.LU R18, [R1+0x1a4] ;  /* 0x0001a40001127983 */ /* 0x000f220000300800 */
[----:B--2---:R-:W-:Y:S01]  /*7d10*/  ISETP.GE.AND P4, PT, R11, RZ, PT ;  /* 0x000000ff0b00720c */ /* 0x004fe20003f86270 */
[----:B------:R-:W-:Y:S01]  /*7d20*/  @!P1 IMAD.IADD R10, R10, 0x1, -R0 ;  /* 0x000000010a0a9824 */ /* 0x000fe200078e0a00 */
[----:B------:R-:W-:-:S02]  /*7d30*/  ISETP.GT.U32.AND P0, PT, R0, R5, PT ;  /* 0x000000050000720c */ /* 0x000fc40003f04070 */
[----:B------:R-:W-:-:S09]  /*7d40*/  ISETP.GT.U32.AND P2, PT, R0, R6, PT ;  /* 0x000000060000720c */ /* 0x000fd20003f44070 */
[----:B------:R-:W-:Y:S01]  /*7d50*/  @!P4 IMAD.MOV R19, RZ, RZ, -R19 ;  /* 0x000000ffff13c224 */ /* 0x000fe200078e0a13 */
[C---:B------:R-:W-:Y:S01]  /*7d60*/  ISETP.GT.U32.AND P4, PT, R0.reuse, R10, PT ;  /* 0x0000000a0000720c */ /* 0x040fe20003f84070 */
[----:B------:R-:W-:Y:S01]  /*7d70*/  @!P0 IMAD.IADD R5, R5, 0x1, -R0 ;  /* 0x0000000105058824 */ /* 0x000fe200078e0a00 */
[----:B------:R-:W-:Y:S01]  /*7d80*/  ISETP.GT.U32.AND P0, PT, R0, R29, PT ;  /* 0x0000001d0000720c */ /* 0x000fe20003f04070 */
[----:B------:R-:W-:-:S04]  /*7d90*/  IMAD.HI.U32 R26, R24, R28, RZ ;  /* 0x0000001c181a7227 */ /* 0x000fc800078e00ff */
[----:B------:R-:W-:-:S06]  /*7da0*/  IMAD.MOV R26, RZ, RZ, -R26 ;  /* 0x000000ffff1a7224 */ /* 0x000fcc00078e0a1a */
[--C-:B------:R-:W-:Y:S01]  /*7db0*/  @!P4 IMAD.IADD R10, R10, 0x1, -R0.reuse ;  /* 0x000000010a0ac824 */ /* 0x100fe200078e0a00 */
[----:B------:R-:W-:Y:S02]  /*7dc0*/  ISETP.GE.AND P4, PT, R16, RZ, PT ;  /* 0x000000ff1000720c */ /* 0x000fe40003f86270 */
[----:B------:R-:W0:Y:S01]  /*7dd0*/  S2R R16, SR_TID.X ;  /* 0x0000000000107919 */ /* 0x000e220000002100 */
[----:B------:R-:W-:Y:S01]  /*7de0*/  @!P2 IMAD.IADD R6, R6, 0x1, -R0 ;  /* 0x000000010606a824 */ /* 0x000fe200078e0a00 */
[C---:B------:R-:W-:Y:S01]  /*7df0*/  ISETP.GT.U32.AND P2, PT, R0.reuse, R27, PT ;  /* 0x0000001b0000720c */ /* 0x040fe20003f44070 */
[----:B------:R-:W-:Y:S02]  /*7e00*/  IMAD R26, R0, R26, R28 ;  /* 0x0000001a001a7224 */ /* 0x000fe400078e021c */
[----:B------:R-:W-:-:S03]  /*7e10*/  @!P0 IMAD.IADD R29, R29, 0x1, -R0 ;  /* 0x000000011d1d8824 */ /* 0x000fc600078e0a00 */
[C---:B------:R-:W-:Y:S02]  /*7e20*/  ISETP.GT.U32.AND P0, PT, R0.reuse, R26, PT ;  /* 0x0000001a0000720c */ /* 0x040fe40003f04070 */
[----:B------:R-:W-:Y:S01]  /*7e30*/  ISETP.GE.AND P1, PT, R9, RZ, PT ;  /* 0x000000ff0900720c */ /* 0x000fe20003f26270 */
[----:B------:R-:W-:Y:S01]  /*7e40*/  @!P6 IMAD.MOV R22, RZ, RZ, -R22 ;  /* 0x000000ffff16e224 */ /* 0x000fe200078e0a16 */
[----:B------:R-:W-:-:S03]  /*7e50*/  ISETP.GT.U32.AND P6, PT, R0, R29, PT ;  /* 0x0000001d0000720c */ /* 0x000fc60003fc4070 */
[----:B------:R-:W-:Y:S02]  /*7e60*/  @!P2 IMAD.IADD R27, R27, 0x1, -R0 ;  /* 0x000000011b1ba824 */ /* 0x000fe400078e0a00 */
[----:B------:R-:W-:-:S04]  /*7e70*/  @!P5 IMAD.MOV R5, RZ, RZ, -R5 ;  /* 0x000000ffff05d224 */ /* 0x000fc800078e0a05 */
[----:B------:R-:W-:Y:S01]  /*7e80*/  @!P0 IMAD.IADD R26, R26, 0x1, -R0 ;  /* 0x000000011a1a8824 */ /* 0x000fe200078e0a00 */
[----:B------:R-:W-:Y:S01]  /*7e90*/  ISETP.GT.U32.AND P0, PT, R0, R27, PT ;  /* 0x0000001b0000720c */ /* 0x000fe20003f04070 */
[----:B0-----:R-:W-:Y:S02]  /*7ea0*/  IMAD.SHL.U32 R28, R16, 0x100, RZ ;  /* 0x00000100101c7824 */ /* 0x001fe400078e00ff */
[----:B------:R-:W-:Y:S01]  /*7eb0*/  @!P1 IMAD.MOV R6, RZ, RZ, -R6 ;  /* 0x000000ffff069224 */ /* 0x000fe200078e0a06 */
[----:B------:R-:W-:Y:S01]  /*7ec0*/  STL [R1+0x1658], R22 ;  /* 0x0016581601007387 */ /* 0x000fe20000100800 */
[----:B------:R-:W-:-:S03]  /*7ed0*/  @!P3 IMAD.MOV R7, RZ, RZ, -R7 ;  /* 0x000000ffff07b224 */ /* 0x000fc600078e0a07 */
[----:B------:R-:W-:Y:S01]  /*7ee0*/  STL [R1+0x165c], R19 ;  /* 0x00165c1301007387 */ /* 0x000fe20000100800 */
[----:B------:R-:W-:-:S03]  /*7ef0*/  @!P6 IMAD.IADD R29, R29, 0x1, -R0 ;  /* 0x000000011d1de824 */ /* 0x000fc600078e0a00 */
[----:B------:R-:W-:Y:S01]  /*7f00*/  STL [R1+0x1660], R5 ;  /* 0x0016600501007387 */ /* 0x000fe20000100800 */
[----:B------:R-:W-:-:S03]  /*7f10*/  ISETP.GE.AND P6, PT, R3, RZ, PT ;  /* 0x000000ff0300720c */ /* 0x000fc60003fc6270 */
[----:B------:R-:W-:Y:S01]  /*7f20*/  STL [R1+0x1664], R6 ;  /* 0x0016640601007387 */ /* 0x000fe20000100800 */
[----:B------:R-:W-:-:S03]  /*7f30*/  LOP3.LUT R16, R16, 0x3f, RZ, 0xc0, !PT ;  /* 0x0000003f10107812 */ /* 0x000fc600078ec0ff */
[----:B------:R-:W-:Y:S01]  /*7f40*/  STL [R1+0x1668], R7 ;  /* 0x0016680701007387 */ /* 0x000fe20000100800 */
[----:B------:R-:W-:Y:S01]  /*7f50*/  @!P0 IMAD.IADD R27, R27, 0x1, -R0 ;  /* 0x000000011b1b8824 */ /* 0x000fe200078e0a00 */
[----:B------:R-:W-:Y:S01]  /*7f60*/  ISETP.GE.AND P0, PT, R2, RZ, PT ;  /* 0x000000ff0200720c */ /* 0x000fe20003f06270 */
[----:B------:R-:W-:Y:S01]  /*7f70*/  IMAD R2, R16, c[0x0][0x18c], RZ ;  /* 0x0000630010027a24 */ /* 0x000fe200078e02ff */
[----:B----4-:R-:W-:-:S05]  /*7f80*/  LOP3.LUT R28, R18, 0x1000, R28, 0xf8, !PT ;  /* 0x00001000121c7812 */ /* 0x010fca00078ef81c */
[----:B------:R-:W-:Y:S04]  /*7f90*/  STL [R1+0x158c], R28 ;  /* 0x00158c1c01007387 */ /* 0x000fe80000100800 */
[----:B------:R-:W2:Y:S04]  /*7fa0*/  LDL.LU R3, [R1+0x60] ;  /* 0x0000600001037983 */ /* 0x000ea80000300800 */
[----:B------:R-:W4:Y:S01]  /*7fb0*/  LDL.LU R16, [R1+0x5c] ;  /* 0x00005c0001107983 */ /* 0x000f220000300800 */
[----:B------:R-:W-:Y:S02]  /*7fc0*/  ISETP.GT.U32.AND P2, PT, R0, R8, PT ;  /* 0x000000080000720c */ /* 0x000fe40003f44070 */
[----:B------:R-:W-:-:S02]  /*7fd0*/  ISETP.GE.AND P3, PT, R23, RZ, PT ;  /* 0x000000ff1700720c */ /* 0x000fc40003f66270 */
[----:B------:R-:W5:Y:S01]  /*7fe0*/  LDL.LU R23, [R1+0x154] ;  /* 0x0001540001177983 */ /* 0x000f620000300800 */
[----:B------:R-:W-:-:S08]  /*7ff0*/  ISETP.GT.U32.AND P5, PT, R0, R12, PT ;  /* 0x0000000c0000720c */ /* 0x000fd00003fa4070 */
[----:B------:R-:W-:-:S04]  /*8000*/  @!P2 IMAD.IADD R8, R8, 0x1, -R0 ;  /* 0x000000010808a824 */ /* 0x000fc800078e0a00 */
[----:B------:R-:W-:Y:S01]  /*8010*/  @!P3 IMAD.MOV R8, RZ, RZ, -R8 ;  /* 0x000000ffff08b224 */ /* 0x000fe200078e0a08 */
[----:B------:R-:W-:-:S04]  /*8020*/  ISETP.GE.AND P2, PT, R20, RZ, PT ;  /* 0x000000ff1400720c */ /* 0x000fc80003f46270 */
[----:B------:R-:W-:Y:S01]  /*8030*/  STL [R1+0x166c], R8 ;  /* 0x00166c0801007387 */ /* 0x000fe20000100800 */
[----:B------:R-:W-:-:S03]  /*8040*/  ISETP.GT.U32.AND P1, PT, R0, R26, PT ;  /* 0x0000001a0000720c */ /* 0x000fc60003f24070 */
[----:B------:R-:W5:Y:S01]  /*8050*/  LDL.LU R20, [R1+0x164] ;  /* 0x0001640001147983 */ /* 0x000f620000300800 */
[----:B------:R-:W-:Y:S01]  /*8060*/  @!P5 IMAD.IADD R12, R12, 0x1, -R0 ;  /* 0x000000010c0cd824 */ /* 0x000fe200078e0a00 */
[----:B------:R-:W-:-:S03]  /*8070*/  ISETP.GE.AND P5, PT, R4, RZ, PT ;  /* 0x000000ff0400720c */ /* 0x000fc60003fa6270 */
[----:B------:R-:W-:Y:S02]  /*8080*/  @!P2 IMAD.MOV R10, RZ, RZ, -R10 ;  /* 0x000000ffff0aa224 */ /* 0x000fe400078e0a0a */
[----:B------:R-:W-:-:S03]  /*8090*/  @!P4 IMAD.MOV R12, RZ, RZ, -R12 ;  /* 0x000000ffff0cc224 */ /* 0x000fc600078e0a0c */
[----:B------:R-:W-:Y:S01]  /*80a0*/  @!P1 IMAD.IADD R26, R26, 0x1, -R0 ;  /* 0x000000011a1a9824 */ /* 0x000fe200078e0a00 */
[----:B------:R-:W-:Y:S01]  /*80b0*/  LEA R0, P3, R2, c[0x0][0x168], 0x1 ;  /* 0x00005a0002007a11 */ /* 0x000fe200078608ff */
[----:B------:R-:W-:Y:S01]  /*80c0*/  @!P6 IMAD.MOV R27, RZ, RZ, -R27 ;  /* 0x000000ffff1be224 */ /* 0x000fe200078e0a1b */
[----:B------:R-:W-:Y:S02]  /*80d0*/  ISETP.NE.AND P1, PT, RZ, c[0x0][0x17c], PT ;  /* 0x00005f00ff007a0c */ /* 0x000fe40003f25270 */
[----:B------:R-:W-:Y:S01]  /*80e0*/  @!P5 IMAD.MOV R29, RZ, RZ, -R29 ;  /* 0x000000ffff1dd224 */ /* 0x000fe200078e0a1d */
[----:B------:R-:W-:Y:S01]  /*80f0*/  LOP3.LUT R24, RZ, c[0x0][0x17c], RZ, 0x33, !PT ;  /* 0x00005f00ff187a12 */ /* 0x000fe200078e33ff */
[----:B------:R3:W-:Y:S04]  /*8100*/  STL [R1+0x1590], R0 ;  /* 0x0015900001007387 */ /* 0x0007e80000100800 */
[----:B------:R-:W-:Y:S04]  /*8110*/  STL [R1+0x1670], R10 ;  /* 0x0016700a01007387 */ /* 0x000fe80000100800 */
[----:B------:R-:W-:Y:S01]  /*8120*/  STL [R1+0x1674], R12 ;  /* 0x0016740c01007387 */ /* 0x000fe20000100800 */
[----:B---3--:R-:W-:-:S03]  /*8130*/  SEL R0, R24, R25, !P1 ;  /* 0x0000001918007207 */ /* 0x008fc60004800000 */
[----:B------:R-:W-:Y:S04]  /*8140*/  STL [R1+0x1678], R29 ;  /* 0x0016781d01007387 */ /* 0x000fe80000100800 */
[----:B------:R0:W-:Y:S04]  /*8150*/  STL [R1+0x167c], R27 ;  /* 0x00167c1b01007387 */ /* 0x0001e80000100800 */
[----:B------:R-:W3:Y:S04]  /*8160*/  LDL.LU R25, [R1+0x168] ;  /* 0x0001680001197983 */ /* 0x000ee80000300800 */
[----:B0-----:R-:W3:Y:S04]  /*8170*/  LDL.LU R27, [R1+0x170] ;  /* 0x00017000011b7983 */ /* 0x001ee80000300800 */
[----:B------:R4:W-:Y:S04]  /*8180*/  STL [R1+0x1e0], R0 ;  /* 0x0001e00001007387 */ /* 0x0009e80000100800 */
[----:B------:R-:W3:Y:S04]  /*8190*/  LDL.LU R29, [R1+0x178] ;  /* 0x00017800011d7983 */ /* 0x000ee80000300800 */
[----:B------:R-:W3:Y:S04]  /*81a0*/  LDL.LU R12, [R1+0x17c] ;  /* 0x00017c00010c7983 */ /* 0x000ee80000300800 */
[----:B------:R-:W3:Y:S04]  /*81b0*/  LDL.LU R4, [R1+0x188] ;  /* 0x0001880001047983 */ /* 0x000ee80000300800 */
[----:B------:R-:W3:Y:S04]  /*81c0*/  LDL.LU R18, [R1+0x18c] ;  /* 0x00018c0001127983 */ /* 0x000ee80000300800 */
[----:B------:R-:W3:Y:S01]  /*81d0*/  LDL.LU R10, [R1+0x198] ;  /* 0x00019800010a7983 */ /* 0x000ee20000300800 */
[----:B--2---:R-:W-:-:S02]  /*81e0*/  SEL R2, R24, R3, !P1 ;  /* 0x0000000318027207 */ /* 0x004fc40004800000 */
[----:B----4-:R-:W-:-:S03]  /*81f0*/  SEL R0, R24, R16, !P1 ;  /* 0x0000001018007207 */ /* 0x010fc60004800000 */
[----:B------:R5:W-:Y:S04]  /*8200*/  STL [R1+0x1e8], R2 ;  /* 0x0001e80201007387 */ /* 0x000be80000100800 */
[----:B------:R-:W2:Y:S04]  /*8210*/  LDL.LU R16, [R1+0x19c] ;  /* 0x00019c0001107983 */ /* 0x000ea80000300800 */
[----:B------:R0:W-:Y:S01]  /*8220*/  STL [R1+0x1d4], R0 ;  /* 0x0001d40001007387 */ /* 0x0001e20000100800 */
[----:B-----5:R-:W-:-:S03]  /*8230*/  SEL R2, R24, R23, !P1 ;  /* 0x0000001718027207 */ /* 0x020fc60004800000 */
[----:B0-----:R-:W4:Y:S04]  /*8240*/  LDL.LU R0, [R1+0x1a0] ;  /* 0x0001a00001007983 */ /* 0x001f280000300800 */
[----:B------:R-:W5:Y:S04]  /*8250*/  LDL.LU R8, [R1+0x190] ;  /* 0x0001900001087983 */ /* 0x000f680000300800 */
[----:B------:R0:W-:Y:S04]  /*8260*/  STL [R1+0x1d0], R2 ;  /* 0x0001d00201007387 */ /* 0x0001e80000100800 */
[----:B------:R-:W5:Y:S04]  /*8270*/  LDL.LU R28, [R1+0x194] ;  /* 0x00019400011c7983 */ /* 0x000f680000300800 */
[----:B------:R-:W5:Y:S04]  /*8280*/  LDL.LU R7, [R1+0x160] ;  /* 0x0001600001077983 */ /* 0x000f680000300800 */
[----:B------:R-:W5:Y:S04]  /*8290*/  LDL.LU R6, [R1+0x15c] ;  /* 0x00015c0001067983 */ /* 0x000f680000300800 */
[----:B------:R-:W5:Y:S01]  /*82a0*/  LDL.LU R5, [R1+0x158] ;  /* 0x0001580001057983 */ /* 0x000f620000300800 */
[----:B0-----:R-:W-:-:S03]  /*82b0*/  SEL R2, R24, R20, !P1 ;  /* 0x0000001418027207 */ /* 0x001fc60004800000 */
[----:B------:R-:W5:Y:S04]  /*82c0*/  LDL.LU R23, [R1+0x28] ;  /* 0x0000280001177983 */ /* 0x000f680000300800 */
[----:B------:R-:W5:Y:S04]  /*82d0*/  LDL.LU R19, [R1+0x8] ;  /* 0x0000080001137983 */ /* 0x000f680000300800 */
[----:B------:R-:W5:Y:S04]  /*82e0*/  LDL.LU R22, [R1+0x4] ;  /* 0x0000040001167983 */ /* 0x000f680000300800 */
[----:B------:R0:W-:Y:S04]  /*82f0*/  STL [R1+0x1cc], R2 ;  /* 0x0001cc0201007387 */ /* 0x0001e80000100800 */
[----:B------:R-:W5:Y:S04]  /*8300*/  LDL.LU R21, [R1] ;  /* 0x0000000001157983 */ /* 0x000f680000300800 */
[----:B------:R-:W5:Y:S04]  /*8310*/  LDL.LU R17, [R1+0xbc] ;  /* 0x0000bc0001117983 */ /* 0x000f680000300800 */
[----:B------:R-:W5:Y:S04]  /*8320*/  LDL.LU R15, [R1+0xcc] ;  /* 0x0000cc00010f7983 */ /* 0x000f680000300800 */
[----:B------:R-:W5:Y:S04]  /*8330*/  LDL.LU R14, [R1+0x140] ;  /* 0x00014000010e7983 */ /* 0x000f680000300800 */
[----:B------:R-:W5:Y:S04]  /*8340*/  LDL.LU R13, [R1+0x14c] ;  /* 0x00014c00010d7983 */ /* 0x000f680000300800 */
[----:B------:R-:W5:Y:S04]  /*8350*/  LDL.LU R11, [R1+0x150] ;  /* 0x00015000010b7983 */ /* 0x000f680000300800 */
[----:B------:R-:W5:Y:S04]  /*8360*/  LDL.LU R9, [R1+0x148] ;  /* 0x0001480001097983 */ /* 0x000f680000300800 */
[----:B0-----:R-:W5:Y:S01]  /*8370*/  LDL.LU R2, [R1+0x144] ;  /* 0x0001440001027983 */ /* 0x001f620000300800 */
[----:B---3--:R-:W-:-:S03]  /*8380*/  SEL R25, R24, R25, !P1 ;  /* 0x0000001918197207 */ /* 0x008fc60004800000 */
[----:B------:R-:W3:Y:S04]  /*8390*/  LDL.LU R3, [R1+0x12c] ;  /* 0x00012c0001037983 */ /* 0x000ee80000300800 */
[----:B------:R-:W3:Y:S04]  /*83a0*/  LDL.LU R20, [R1+0x134] ;  /* 0x0001340001147983 */ /* 0x000ee80000300800 */
[----:B------:R0:W-:Y:S01]  /*83b0*/  STL [R1+0x1c8], R25 ;  /* 0x0001c81901007387 */ /* 0x0001e20000100800 */
[C---:B------:R-:W-:Y:S02]  /*83c0*/  SEL R29, R24.reuse, R29, !P1 ;  /* 0x0000001d181d7207 */ /* 0x040fe40004800000 */
[----:B0-----:R-:W-:-:S02]  /*83d0*/  SEL R25, R24, R27, !P1 ;  /* 0x0000001b18197207 */ /* 0x001fc40004800000 */
[----:B------:R-:W-:-:S03]  /*83e0*/  SEL R27, R24, R12, !P1 ;  /* 0x0000000c181b7207 */ /* 0x000fc60004800000 */
[----:B------:R0:W-:Y:S01]  /*83f0*/  STL [R1+0x1c4], R25 ;  /* 0x0001c41901007387 */ /* 0x0001e20000100800 */
[----:B------:R-:W-:-:S03]  /*8400*/  SEL R12, R24, R18, !P1 ;  /* 0x00000012180c7207 */ /* 0x000fc60004800000 */
[----:B------:R-:W-:Y:S01]  /*8410*/  STL [R1+0x1bc], R29 ;  /* 0x0001bc1d01007387 */ /* 0x000fe20000100800 */
[----:B0-----:R-:W-:-:S03]  /*8420*/  SEL R25, R24, R4, !P1 ;  /* 0x0000000418197207 */ /* 0x001fc60004800000 */
[----:B------:R-:W-:Y:S04]  /*8430*/  STL [R1+0x1b8], R27 ;  /* 0x0001b81b01007387 */ /* 0x000fe80000100800 */
[----:B------:R-:W3:Y:S04]  /*8440*/  LDL.LU R4, [R1+0x138] ;  /* 0x0001380001047983 */ /* 0x000ee80000300800 */
[----:B------:R-:W-:Y:S04]  /*8450*/  STL [R1+0x1b4], R25 ;  /* 0x0001b41901007387 */ /* 0x000fe80000100800 */
[----:B------:R-:W3:Y:S04]  /*8460*/  LDL.LU R18, [R1+0x13c] ;  /* 0x00013c0001127983 */ /* 0x000ee80000300800 */
[----:B------:R0:W-:Y:S02]  /*8470*/  STL [R1+0x1ac], R12 ;  /* 0x0001ac0c01007387 */ /* 0x0001e40000100800 */
[----:B0-----:R-:W-:-:S02]  /*8480*/  SEL R12, R24, R10, !P1 ;  /* 0x0000000a180c7207 */ /* 0x001fc40004800000 */
[C---:B--2---:R-:W-:Y:S02]  /*8490*/  SEL R10, R24.reuse, R16, !P1 ;  /* 0x00000010180a7207 */ /* 0x044fe40004800000 */
[----:B------:R-:W2:Y:S04]  /*84a0*/  LDL.LU R16, [R1+0x130] ;  /* 0x0001300001107983 */ /* 0x000ea80000300800 */
[----:B------:R-:W-:Y:S04]  /*84b0*/  STL [R1+0x1a8], R12 ;  /* 0x0001a80c01007387 */ /* 0x000fe80000100800 */
[----:B------:R5:W-:Y:S01]  /*84c0*/  STL [R1+0x1a4], R10 ;  /* 0x0001a40a01007387 */ /* 0x000be20000100800 */
[----:B----4-:R-:W-:-:S05]  /*84d0*/  SEL R0, R24, R0, !P1 ;  /* 0x0000000018007207 */ /* 0x010fca0004800000 */
[----:B------:R0:W-:Y:S01]  /*84e0*/  STL [R1+0x1a0], R0 ;  /* 0x0001a00001007387 */ /* 0x0001e20000100800 */
[C---:B-----5:R-:W-:Y:S02]  /*84f0*/  SEL R10, R24.reuse, R8, !P1 ;  /* 0x00000008180a7207 */ /* 0x060fe40004800000 */
[----:B------:R-:W-:-:S03]  /*8500*/  SEL R8, R24, R28, !P1 ;  /* 0x0000001c18087207 */ /* 0x000fc60004800000 */
[----:B------:R-:W-:Y:S01]  /*8510*/  STL [R1+0x19c], R10 ;  /* 0x00019c0a01007387 */ /* 0x000fe20000100800 */
[----:B0-----:R-:W-:-:S03]  /*8520*/  SEL R0, R24, R7, !P1 ;  /* 0x0000000718007207 */ /* 0x001fc60004800000 */
[----:B------:R-:W-:Y:S01]  /*8530*/  STL [R1+0x198], R8 ;  /* 0x0001980801007387 */ /* 0x000fe20000100800 */
[----:B------:R-:W-:-:S03]  /*8540*/  SEL R6, R24, R6, !P1 ;  /* 0x0000000618067207 */ /* 0x000fc60004800000 */
[----:B------:R0:W-:Y:S01]  /*8550*/  STL [R1+0x194], R0 ;  /* 0x0001940001007387 */ /* 0x0001e20000100800 */
[----:B------:R-:W-:-:S03]  /*8560*/  SEL R5, R24, R5, !P1 ;  /* 0x0000000518057207 */ /* 0x000fc60004800000 */
[----:B------:R1:W-:Y:S01]  /*8570*/  STL [R1+0x190], R6 ;  /* 0x0001900601007387 */ /* 0x0003e20000100800 */
[----:B0-----:R-:W-:-:S03]  /*8580*/  SEL R0, R24, R23, !P1 ;  /* 0x0000001718007207 */ /* 0x001fc60004800000 */
[----:B------:R-:W4:Y:S04]  /*8590*/  LDL.LU R23, [R1+0x120] ;  /* 0x0001200001177983 */ /* 0x000f280000300800 */
[----:B------:R0:W-:Y:S01]  /*85a0*/  STL [R1+0x18c], R5 ;  /* 0x00018c0501007387 */ /* 0x0001e20000100800 */
[----:B-1----:R-:W-:-:S03]  /*85b0*/  SEL R6, R24, R22, !P1 ;  /* 0x0000001618067207 */ /* 0x002fc60004800000 */
[----:B------:R1:W-:Y:S01]  /*85c0*/  STL [R1+0x188], R0 ;  /* 0x0001880001007387 */ /* 0x0003e20000100800 */
[C---:B0-----:R-:W-:Y:S02]  /*85d0*/  SEL R5, R24.reuse, R19, !P1 ;  /* 0x0000001318057207 */ /* 0x041fe40004800000 */
[----:B-1----:R-:W-:-:S03]  /*85e0*/  SEL R0, R24, R21, !P1 ;  /* 0x0000001518007207 */ /* 0x002fc60004800000 */
[----:B------:R0:W-:Y:S04]  /*85f0*/  STL [R1+0x17c], R5 ;  /* 0x00017c0501007387 */ /* 0x0001e80000100800 */
[----:B------:R1:W-:Y:S01]  /*8600*/  STL [R1+0x178], R6 ;  /* 0x0001780601007387 */ /* 0x0003e20000100800 */
[----:B0-----:R-:W-:-:S03]  /*8610*/  SEL R5, R24, R17, !P1 ;  /* 0x0000001118057207 */ /* 0x001fc60004800000 */
[----:B------:R0:W-:Y:S01]  /*8620*/  STL [R1+0x170], R0 ;  /* 0x0001700001007387 */ /* 0x0001e20000100800 */
[----:B-1----:R-:W-:-:S03]  /*8630*/  SEL R6, R24, R15, !P1 ;  /* 0x0000000f18067207 */ /* 0x002fc60004800000 */
[----:B------:R1:W-:Y:S01]  /*8640*/  STL [R1+0x168], R5 ;  /* 0x0001680501007387 */ /* 0x0003e20000100800 */
[----:B0-----:R-:W-:-:S03]  /*8650*/  SEL R0, R24, R14, !P1 ;  /* 0x0000000e18007207 */ /* 0x001fc60004800000 */
[----:B------:R0:W-:Y:S01]  /*8660*/  STL [R1+0x164], R6 ;  /* 0x0001640601007387 */ /* 0x0001e20000100800 */
[----:B-1----:R-:W-:-:S03]  /*8670*/  SEL R5, R24, R13, !P1 ;  /* 0x0000000d18057207 */ /* 0x002fc60004800000 */
[----:B------:R1:W-:Y:S04]  /*8680*/  STL [R1+0x160], R0 ;  /* 0x0001600001007387 */ /* 0x0003e80000100800 */
[----:B------:R5:W-:Y:S01]  /*8690*/  STL [R1+0x15c], R5 ;  /* 0x00015c0501007387 */ /* 0x000be20000100800 */
[C---:B0-----:R-:W-:Y:S02]  /*86a0*/  SEL R6, R24.reuse, R11, !P1 ;  /* 0x0000000b18067207 */ /* 0x041fe40004800000 */
[----:B-1----:R-:W-:-:S03]  /*86b0*/  SEL R0, R24, R9, !P1 ;  /* 0x0000000918007207 */ /* 0x002fc60004800000 */
[----:B------:R-:W-:Y:S01]  /*86c0*/  STL [R1+0x158], R6 ;  /* 0x0001580601007387 */ /* 0x000fe20000100800 */
[----:B-----5:R-:W-:-:S03]  /*86d0*/  SEL R5, R24, R2, !P1 ;  /* 0x0000000218057207 */ /* 0x020fc60004800000 */
[----:B------:R0:W-:Y:S01]  /*86e0*/  STL [R1+0x154], R0 ;  /* 0x0001540001007387 */ /* 0x0001e20000100800 */
[----:B---3--:R-:W-:-:S03]  /*86f0*/  SEL R2, R24, R3, !P1 ;  /* 0x0000000318027207 */ /* 0x008fc60004800000 */
[----:B------:R-:W-:Y:S04]  /*8700*/  STL [R1+0x150], R5 ;  /* 0x0001500501007387 */ /* 0x000fe80000100800 */
[----:B------:R-:W3:Y:S01]  /*8710*/  LDL.LU R25, [R1+0x124] ;  /* 0x0001240001197983 */ /* 0x000ee20000300800 */
[----:B0-----:R-:W-:-:S03]  /*8720*/  SEL R0, R24, R20, !P1 ;  /* 0x0000001418007207 */ /* 0x001fc60004800000 */
[----:B------:R0:W-:Y:S04]  /*8730*/  STL [R1+0x14c], R2 ;  /* 0x00014c0201007387 */ /* 0x0001e80000100800 */
[----:B------:R-:W5:Y:S04]  /*8740*/  LDL.LU R27, [R1+0x128] ;  /* 0x00012800011b7983 */ /* 0x000f680000300800 */
[----:B------:R1:W-:Y:S04]  /*8750*/  STL [R1+0x148], R0 ;  /* 0x0001480001007387 */ /* 0x0003e80000100800 */
[----:B------:R-:W5:Y:S04]  /*8760*/  LDL.LU R29, [R1+0x11c] ;  /* 0x00011c00011d7983 */ /* 0x000f680000300800 */
[----:B------:R-:W5:Y:S04]  /*8770*/  LDL.LU R12, [R1+0x118] ;  /* 0x00011800010c7983 */ /* 0x000f680000300800 */
[----:B------:R-:W5:Y:S01]  /*8780*/  LDL.LU R3, [R1+0x114] ;  /* 0x0001140001037983 */ /* 0x000f620000300800 */
[----:B0-----:R-:W-:-:S03]  /*8790*/  SEL R2, R24, R4, !P1 ;  /* 0x0000000418027207 */ /* 0x001fc60004800000 */
[----:B------:R-:W5:Y:S01]  /*87a0*/  LDL.LU R20, [R1+0x10c] ;  /* 0x00010c0001147983 */ /* 0x000f620000300800 */
[----:B-1----:R-:W-:-:S03]  /*87b0*/  SEL R0, R24, R18, !P1 ;  /* 0x0000001218007207 */ /* 0x002fc60004800000 */
[----:B------:R-:W5:Y:S04]  /*87c0*/  LDL.LU R10, [R1+0x104] ;  /* 0x00010400010a7983 */ /* 0x000f680000300800 */
[----:B------:R-:W-:Y:S04]  /*87d0*/  STL [R1+0x144], R2 ;  /* 0x0001440201007387 */ /* 0x000fe80000100800 */
[----:B------:R-:W5:Y:S04]  /*87e0*/  LDL.LU R18, [R1+0xe0] ;  /* 0x0000e00001127983 */ /* 0x000f680000300800 */
[----:B------:R0:W-:Y:S04]  /*87f0*/  STL [R1+0x140], R0 ;  /* 0x0001400001007387 */ /* 0x0001e80000100800 */
[----:B0-----:R-:W5:Y:S04]  /*8800*/  LDL.LU R0, [R1+0xd0] ;  /* 0x0000d00001007983 */ /* 0x001f680000300800 */
[----:B------:R-:W5:Y:S01]  /*8810*/  LDL.LU R8, [R1+0xf4] ;  /* 0x0000f40001087983 */ /* 0x000f620000300800 */
[----:B--2---:R-:W-:-:S05]  /*8820*/  SEL R2, R24, R16, !P1 ;  /* 0x0000001018027207 */ /* 0x004fca0004800000 */
[----:B------:R4:W-:Y:S04]  /*8830*/  STL [R1+0x13c], R2 ;  /* 0x00013c0201007387 */ /* 0x0009e80000100800 */
[----:B------:R-:W2:Y:S04]  /*8840*/  LDL.LU R28, [R1+0x100] ;  /* 0x00010000011c7983 */ /* 0x000ea80000300800 */
[----:B------:R-:W2:Y:S04]  /*8850*/  LDL.LU R7, [R1+0xfc] ;  /* 0x0000fc0001077983 */ /* 0x000ea80000300800 */
[----:B------:R-:W2:Y:S04]  /*8860*/  LDL.LU R6, [R1+0xe4] ;  /* 0x0000e40001067983 */ /* 0x000ea80000300800 */
[----:B------:R-:W2:Y:S04]  /*8870*/  LDL.LU R5, [R1+0xec] ;  /* 0x0000ec0001057983 */ /* 0x000ea80000300800 */
[----:B------:R-:W2:Y:S04]  /*8880*/  LDL.LU R16, [R1+0xf0] ;  /* 0x0000f00001107983 */ /* 0x000ea80000300800 */
[----:B------:R-:W2:Y:S04]  /*8890*/  LDL.LU R19, [R1+0xe8] ;  /* 0x0000e80001137983 */ /* 0x000ea80000300800 */
[----:B------:R-:W2:Y:S01]  /*88a0*/  LDL.LU R22, [R1+0xd4] ;  /* 0x0000d40001167983 */ /* 0x000ea20000300800 */
[----:B----4-:R-:W-:-:S05]  /*88b0*/  SEL R2, R24, R23, !P1 ;  /* 0x0000001718027207 */ /* 0x010fca0004800000 */
[----:B------:R0:W-:Y:S04]  /*88c0*/  STL [R1+0x138], R2 ;  /* 0x0001380201007387 */ /* 0x0001e80000100800 */
[----:B------:R-:W4:Y:S04]  /*88d0*/  LDL.LU R21, [R1+0xd8] ;  /* 0x0000d80001157983 */ /* 0x000f280000300800 */
[----:B------:R-:W4:Y:S04]  /*88e0*/  LDL.LU R17, [R1+0xdc] ;  /* 0x0000dc0001117983 */ /* 0x000f280000300800 */
[----:B------:R-:W4:Y:S04]  /*88f0*/  LDL.LU R15, [R1+0x200] ;  /* 0x00020000010f7983 */ /* 0x000f280000300800 */
[----:B------:R-:W4:Y:S04]  /*8900*/  LDL.LU R14, [R1+0x1f8] ;  /* 0x0001f800010e7983 */ /* 0x000f280000300800 */
[----:B------:R-:W4:Y:S04]  /*8910*/  LDL.LU R13, [R1+0x1fc] ;  /* 0x0001fc00010d7983 */ /* 0x000f280000300800 */
[----:B------:R-:W4:Y:S04]  /*8920*/  LDL.LU R11, [R1+0xc8] ;  /* 0x0000c800010b7983 */ /* 0x000f280000300800 */
[----:B------:R-:W4:Y:S04]  /*8930*/  LDL.LU R9, [R1+0xc4] ;  /* 0x0000c40001097983 */ /* 0x000f280000300800 */
[----:B0-----:R-:W4:Y:S04]  /*8940*/  LDL.LU R2, [R1+0xc0] ;  /* 0x0000c00001027983 */ /* 0x001f280000300800 */
[----:B------:R-:W4:Y:S04]  /*8950*/  LDL.LU R4, [R1+0xb8] ;  /* 0x0000b80001047983 */ /* 0x000f280000300800 */
[----:B------:R-:W4:Y:S01]  /*8960*/  LDL.LU R23, [R1+0xb4] ;  /* 0x0000b40001177983 */ /* 0x000f220000300800 */
[----:B---3--:R-:W-:-:S05]  /*8970*/  SEL R25, R24, R25, !P1 ;  /* 0x0000001918197207 */ /* 0x008fca0004800000 */
[----:B------:R5:W-:Y:S02]  /*8980*/  STL [R1+0x134], R25 ;  /* 0x0001341901007387 */ /* 0x000be40000100800 */
[C---:B-----5:R-:W-:Y:S02]  /*8990*/  SEL R25, R24.reuse, R27, !P1 ;  /* 0x0000001b18197207 */ /* 0x060fe40004800000 */
[C---:B------:R-:W-:Y:S02]  /*89a0*/  SEL R29, R24.reuse, R29, !P1 ;  /* 0x0000001d181d7207 */ /* 0x040fe40004800000 */
[C---:B------:R-:W-:Y:S01]  /*89b0*/  SEL R27, R24.reuse, R12, !P1 ;  /* 0x0000000c181b7207 */ /* 0x040fe20004800000 */
[----:B------:R0:W-:Y:S04]  /*89c0*/  STL [R1+0x130], R25 ;  /* 0x0001301901007387 */ /* 0x0001e80000100800 */
[----:B------:R-:W-:Y:S01]  /*89d0*/  STL [R1+0x12c], R29 ;  /* 0x00012c1d01007387 */ /* 0x000fe20000100800 */
[----:B0-----:R-:W-:-:S03]  /*89e0*/  SEL R25, R24, R3, !P1 ;  /* 0x0000000318197207 */ /* 0x001fc60004800000 */
[----:B------:R-:W-:Y:S01]  /*89f0*/  STL [R1+0x128], R27 ;  /* 0x0001281b01007387 */ /* 0x000fe20000100800 */
[----:B------:R-:W-:-:S03]  /*8a00*/  SEL R12, R24, R20, !P1 ;  /* 0x00000014180c7207 */ /* 0x000fc60004800000 */
[----:B------:R-:W3:Y:S04]  /*8a10*/  LDL.LU R3, [R1+0xb0] ;  /* 0x0000b00001037983 */ /* 0x000ee80000300800 */
[----:B------:R-:W-:Y:S04]  /*8a20*/  STL [R1+0x124], R25 ;  /* 0x0001241901007387 */ /* 0x000fe80000100800 */
[----:B------:R-:W5:Y:S04]  /*8a30*/  LDL.LU R20, [R1+0xac] ;  /* 0x0000ac0001147983 */ /* 0x000f680000300800 */
[----:B------:R0:W-:Y:S01]  /*8a40*/  STL [R1+0x120], R12 ;  /* 0x0001200c01007387 */ /* 0x0001e20000100800 */
[----:B------:R-:W-:-:S02]  /*8a50*/  SEL R0, R24, R0, !P1 ;  /* 0x0000000018007207 */ /* 0x000fc40004800000 */
[C---:B0-----:R-:W-:Y:S02]  /*8a60*/  SEL R12, R24.reuse, R10, !P1 ;  /* 0x0000000a180c7207 */ /* 0x041fe40004800000 */
[C---:B------:R-:W-:Y:S02]  /*8a70*/  SEL R10, R24.reuse, R18, !P1 ;  /* 0x00000012180a7207 */ /* 0x040fe40004800000 */
[----:B------:R-:W5:Y:S04]  /*8a80*/  LDL.LU R18, [R1+0xa8] ;  /* 0x0000a80001127983 */ /* 0x000f680000300800 */
[----:B------:R-:W-:Y:S04]  /*8a90*/  STL [R1+0x11c], R12 ;  /* 0x00011c0c01007387 */ /* 0x000fe80000100800 */
[----:B------:R0:W-:Y:S04]  /*8aa0*/  STL [R1+0x118], R10 ;  /* 0x0001180a01007387 */ /* 0x0001e80000100800 */
[----:B------:R1:W-:Y:S01]  /*8ab0*/  STL [R1+0x114], R0 ;  /* 0x0001140001007387 */ /* 0x0003e20000100800 */
[----:B0-----:R-:W-:-:S05]  /*8ac0*/  SEL R10, R24, R8, !P1 ;  /* 0x00000008180a7207 */ /* 0x001fca0004800000 */
[----:B------:R-:W-:Y:S01]  /*8ad0*/  STL [R1+0x10c], R10 ;  /* 0x00010c0a01007387 */ /* 0x000fe20000100800 */
[C---:B--2---:R-:W-:Y:S02]  /*8ae0*/  SEL R8, R24.reuse, R28, !P1 ;  /* 0x0000001c18087207 */ /* 0x044fe40004800000 */
[----:B-1----:R-:W-:-:S03]  /*8af0*/  SEL R0, R24, R7, !P1 ;  /* 0x0000000718007207 */ /* 0x002fc60004800000 */
[----:B------:R-:W-:Y:S01]  /*8b00*/  STL [R1+0x104], R8 ;  /* 0x0001040801007387 */ /* 0x000fe20000100800 */
[----:B------:R-:W-:-:S03]  /*8b10*/  SEL R6, R24, R6, !P1 ;  /* 0x0000000618067207 */ /* 0x000fc60004800000 */
[----:B------:R0:W-:Y:S04]  /*8b20*/  STL [R1+0x100], R0 ;  /* 0x0001000001007387 */ /* 0x0001e80000100800 */
[----:B------:R1:W-:Y:S01]  /*8b30*/  STL [R1+0xfc], R6 ;  /* 0x0000fc0601007387 */ /* 0x0003e20000100800 */
[----:B0-----:R-:W-:-:S03]  /*8b40*/  SEL R0, R24, R16, !P1 ;  /* 0x0000001018007207 */ /* 0x001fc60004800000 */
[----:B------:R-:W2:Y:S01]  /*8b50*/  LDL.LU R16, [R1+0xa4] ;  /* 0x0000a40001107983 */ /* 0x000ea20000300800 */
[----:B------:R-:W-:-:S05]  /*8b60*/  SEL R5, R24, R5, !P1 ;  /* 0x0000000518057207 */ /* 0x000fca0004800000 */
[----:B------:R0:W-:Y:S01]  /*8b70*/  STL [R1+0xf4], R5 ;  /* 0x0000f40501007387 */ /* 0x0001e20000100800 */
[----:B-1----:R-:W-:-:S03]  /*8b80*/  SEL R6, R24, R22, !P1 ;  /* 0x0000001618067207 */ /* 0x002fc60004800000 */
[----:B------:R4:W-:Y:S01]  /*8b90*/  STL [R1+0xf0], R0 ;  /* 0x0000f00001007387 */ /* 0x0009e20000100800 */
[----:B0-----:R-:W-:-:S05]  /*8ba0*/  SEL R5, R24, R19, !P1 ;  /* 0x0000001318057207 */ /* 0x001fca0004800000 */
[----:B------:R0:W-:Y:S01]  /*8bb0*/  STL [R1+0xec], R5 ;  /* 0x0000ec0501007387 */ /* 0x0001e20000100800 */
[----:B----4-:R-:W-:-:S03]  /*8bc0*/  SEL R0, R24, R21, !P1 ;  /* 0x0000001518007207 */ /* 0x010fc60004800000 */
        /* <DEDUP_REMOVED lines=13> */
[----:B----4-:R-:W-:-:S03]  /*8ca0*/  SEL R5, R24, R2, !P1 ;  /* 0x0000000218057207 */ /* 0x010fc60004800000 */
[----:B------:R0:W-:Y:S01]  /*8cb0*/  STL [R1+0xcc], R0 ;  /* 0x0000cc0001007387 */ /* 0x0001e20000100800 */
[----:B------:R-:W-:-:S03]  /*8cc0*/  SEL R2, R24, R4, !P1 ;  /* 0x0000000418027207 */ /* 0x000fc60004800000 */
[----:B------:R-:W-:Y:S04]  /*8cd0*/  STL [R1+0xc8], R5 ;  /* 0x0000c80501007387 */ /* 0x000fe80000100800 */
[----:B------:R-:W4:Y:S01]  /*8ce0*/  LDL.LU R27, [R1+0xa0] ;  /* 0x0000a000011b7983 */ /* 0x000f220000300800 */
[----:B0-----:R-:W-:-:S03]  /*8cf0*/  SEL R0, R24, R23, !P1 ;  /* 0x0000001718007207 */ /* 0x001fc60004800000 */
[----:B------:R-:W-:Y:S04]  /*8d00*/  STL [R1+0xc4], R2 ;  /* 0x0000c40201007387 */ /* 0x000fe80000100800 */
[----:B------:R-:W4:Y:S04]  /*8d10*/  LDL.LU R29, [R1+0x9c] ;  /* 0x00009c00011d7983 */ /* 0x000f280000300800 */
[----:B------:R0:W-:Y:S04]  /*8d20*/  STL [R1+0xc0], R0 ;  /* 0x0000c00001007387 */ /* 0x0001e80000100800 */
[----:B------:R-:W4:Y:S04]  /*8d30*/  LDL.LU R12, [R1+0x98] ;  /* 0x00009800010c7983 */ /* 0x000f280000300800 */
[----:B------:R-:W4:Y:S04]  /*8d40*/  LDL.LU R10, [R1+0x94] ;  /* 0x00009400010a7983 */ /* 0x000f280000300800 */
[----:B0-----:R-:W4:Y:S04]  /*8d50*/  LDL.LU R0, [R1+0x90] ;  /* 0x0000900001007983 */ /* 0x001f280000300800 */
[----:B------:R-:W4:Y:S04]  /*8d60*/  LDL.LU R23, [R1+0x8c] ;  /* 0x00008c0001177983 */ /* 0x000f280000300800 */
[----:B------:R-:W4:Y:S01]  /*8d70*/  LDL.LU R8, [R1+0x78] ;  /* 0x0000780001087983 */ /* 0x000f220000300800 */
[----:B---3--:R-:W-:-:S05]  /*8d80*/  SEL R3, R24, R3, !P1 ;  /* 0x0000000318037207 */ /* 0x008fca0004800000 */
[----:B------:R-:W-:Y:S01]  /*8d90*/  STL [R1+0xbc], R3 ;  /* 0x0000bc0301007387 */ /* 0x000fe20000100800 */
[----:B-----5:R-:W-:-:S03]  /*8da0*/  SEL R2, R24, R20, !P1 ;  /* 0x0000001418027207 */ /* 0x020fc60004800000 */
[----:B------:R-:W3:Y:S04]  /*8db0*/  LDL.LU R28, [R1+0x64] ;  /* 0x00006400011c7983 */ /* 0x000ee80000300800 */
[----:B------:R0:W-:Y:S04]  /*8dc0*/  STL [R1+0xb8], R2 ;  /* 0x0000b80201007387 */ /* 0x0001e80000100800 */
[----:B------:R-:W5:Y:S04]  /*8dd0*/  LDL.LU R7, [R1+0x88] ;  /* 0x0000880001077983 */ /* 0x000f680000300800 */
[----:B------:R-:W5:Y:S01]  /*8de0*/  LDL.LU R6, [R1+0x84] ;  /* 0x0000840001067983 */ /* 0x000f620000300800 */
[----:B0-----:R-:W-:-:S05]  /*8df0*/  SEL R2, R24, R18, !P1 ;  /* 0x0000001218027207 */ /* 0x001fca0004800000 */
[----:B------:R2:W-:Y:S04]  /*8e00*/  STL [R1+0xb4], R2 ;  /* 0x0000b40201007387 */ /* 0x0005e80000100800 */
[----:B------:R-:W5:Y:S04]  /*8e10*/  LDL.LU R5, [R1+0x80] ;  /* 0x0000800001057983 */ /* 0x000f680000300800 */
[----:B------:R-:W5:Y:S04]  /*8e20*/  LDL.LU R19, [R1+0x7c] ;  /* 0x00007c0001137983 */ /* 0x000f680000300800 */
[----:B------:R-:W5:Y:S04]  /*8e30*/  LDL.LU R22, [R1+0x68] ;  /* 0x0000680001167983 */ /* 0x000f680000300800 */
[----:B------:R-:W5:Y:S04]  /*8e40*/  LDL.LU R21, [R1+0x6c] ;  /* 0x00006c0001157983 */ /* 0x000f680000300800 */
[----:B------:R-:W5:Y:S04]  /*8e50*/  LDL.LU R25, [R1+0x74] ;  /* 0x0000740001197983 */ /* 0x000f680000300800 */
[----:B------:R-:W5:Y:S04]  /*8e60*/  LDL.LU R17, [R1+0x1d8] ;  /* 0x0001d80001117983 */ /* 0x000f680000300800 */
[----:B------:R-:W5:Y:S01]  /*8e70*/  LDL.LU R15, [R1+0x1ec] ;  /* 0x0001ec00010f7983 */ /* 0x000f620000300800 */
[----:B--2---:R-:W-:-:S05]  /*8e80*/  SEL R2, R24, R16, !P1 ;  /* 0x0000001018027207 */ /* 0x004fca0004800000 */
[----:B------:R0:W-:Y:S04]  /*8e90*/  STL [R1+0xb0], R2 ;  /* 0x0000b00201007387 */ /* 0x0001e80000100800 */
[----:B------:R-:W2:Y:S04]  /*8ea0*/  LDL.LU R14, [R1+0x1f0] ;  /* 0x0001f000010e7983 */ /* 0x000ea80000300800 */
[----:B------:R-:W2:Y:S04]  /*8eb0*/  LDL.LU R13, [R1+0x1f4] ;  /* 0x0001f400010d7983 */ /* 0x000ea80000300800 */
[----:B------:R-:W2:Y:S04]  /*8ec0*/  LDL.LU R11, [R1+0x1e4] ;  /* 0x0001e400010b7983 */ /* 0x000ea80000300800 */
[----:B------:R-:W2:Y:S04]  /*8ed0*/  LDL.LU R9, [R1+0x1dc] ;  /* 0x0001dc0001097983 */ /* 0x000ea80000300800 */
[----:B0-----:R-:W2:Y:S04]  /*8ee0*/  LDL.LU R2, [R1+0x1c0] ;  /* 0x0001c00001027983 */ /* 0x001ea80000300800 */
[----:B------:R-:W2:Y:S04]  /*8ef0*/  LDL.LU R4, [R1+0x1b0] ;  /* 0x0001b00001047983 */ /* 0x000ea80000300800 */
[----:B------:R-:W2:Y:S04]  /*8f00*/  LDL.LU R3, [R1+0x184] ;  /* 0x0001840001037983 */ /* 0x000ea80000300800 */
[----:B------:R-:W2:Y:S04]  /*8f10*/  LDL.LU R20, [R1+0x180] ;  /* 0x0001800001147983 */ /* 0x000ea80000300800 */
[----:B------:R-:W2:Y:S04]  /*8f20*/  LDL.LU R18, [R1+0x174] ;  /* 0x0001740001127983 */ /* 0x000ea80000300800 */
[----:B------:R-:W2:Y:S01]  /*8f30*/  LDL.LU R16, [R1+0x16c] ;  /* 0x00016c0001107983 */ /* 0x000ea20000300800 */
[----:B----4-:R-:W-:-:S05]  /*8f40*/  SEL R27, R24, R27, !P1 ;  /* 0x0000001b181b7207 */ /* 0x010fca0004800000 */
[----:B------:R0:W-:Y:S01]  /*8f50*/  STL [R1+0xac], R27 ;  /* 0x0000ac1b01007387 */ /* 0x0001e20000100800 */
[----:B------:R-:W-:-:S03]  /*8f60*/  SEL R29, R24, R29, !P1 ;  /* 0x0000001d181d7207 */ /* 0x000fc60004800000 */
[----:B0-----:R-:W4:Y:S01]  /*8f70*/  LDL.LU R27, [R1+0x167c] ;  /* 0x00167c00011b7983 */ /* 0x001f220000300800 */
[----:B------:R-:W-:-:S03]  /*8f80*/  SEL R12, R24, R12, !P1 ;  /* 0x0000000c180c7207 */ /* 0x000fc60004800000 */
[----:B------:R0:W-:Y:S01]  /*8f90*/  STL [R1+0xa8], R29 ;  /* 0x0000a81d01007387 */ /* 0x0001e20000100800 */
[C---:B------:R-:W-:Y:S02]  /*8fa0*/  SEL R10, R24.reuse, R10, !P1 ;  /* 0x0000000a180a7207 */ /* 0x040fe40004800000 */
[C---:B------:R-:W-:Y:S01]  /*8fb0*/  SEL R0, R24.reuse, R0, !P1 ;  /* 0x0000000018007207 */ /* 0x040fe20004800000 */
[----:B0-----:R-:W4:Y:S04]  /*8fc0*/  LDL.LU R29, [R1+0x1678] ;  /* 0x00167800011d7983 */ /* 0x001f280000300800 */
[----:B------:R0:W-:Y:S01]  /*8fd0*/  STL [R1+0xa4], R12 ;  /* 0x0000a40c01007387 */ /* 0x0001e20000100800 */
[----:B------:R-:W-:-:S03]  /*8fe0*/  SEL R8, R24, R8, !P1 ;  /* 0x0000000818087207 */ /* 0x000fc60004800000 */
[----:B0-----:R-:W4:Y:S04]  /*8ff0*/  LDL.LU R12, [R1+0x1674] ;  /* 0x00167400010c7983 */ /* 0x001f280000300800 */
[----:B------:R0:W-:Y:S04]  /*9000*/  STL [R1+0xa0], R10 ;  /* 0x0000a00a01007387 */ /* 0x0001e80000100800 */
[----:B0-----:R-:W4:Y:S04]  /*9010*/  LDL.LU R10, [R1+0x1670] ;  /* 0x00167000010a7983 */ /* 0x001f280000300800 */
[----:B------:R0:W-:Y:S01]  /*9020*/  STL [R1+0x9c], R0 ;  /* 0x00009c0001007387 */ /* 0x0001e20000100800 */
[----:B---3--:R-:W-:-:S02]  /*9030*/  SEL R28, R24, R28, !P1 ;  /* 0x0000001c181c7207 */ /* 0x008fc40004800000 */
[C---:B0-----:R-:W-:Y:S02]  /*9040*/  SEL R0, R24.reuse, R23, !P1 ;  /* 0x0000001718007207 */ /* 0x041fe40004800000 */
[----:B------:R-:W3:Y:S01]  /*9050*/  LDL.LU R23, [R1+0x110] ;  /* 0x0001100001177983 */ /* 0x000ee20000300800 */
[----:B-----5:R-:W-:-:S03]  /*9060*/  SEL R7, R24, R7, !P1 ;  /* 0x0000000718077207 */ /* 0x020fc60004800000 */
[----:B------:R0:W-:Y:S01]  /*9070*/  STL [R1+0x98], R0 ;  /* 0x0000980001007387 */ /* 0x0001e20000100800 */
[----:B------:R-:W-:-:S03]  /*9080*/  SEL R6, R24, R6, !P1 ;  /* 0x0000000618067207 */ /* 0x000fc60004800000 */
[----:B0-----:R-:W5:Y:S01]  /*9090*/  LDL.LU R0, [R1+0x108] ;  /* 0x0001080001007983 */ /* 0x001f620000300800 */
        /* <DEDUP_REMOVED lines=17> */
[----:B------:R0:W-:Y:S04]  /*91b0*/  STL [R1+0x80], R19 ;  /* 0x0000801301007387 */ /* 0x0001e80000100800 */
        /* <DEDUP_REMOVED lines=9> */
[----:B------:R0:W-:Y:S01]  /*9250*/  STL [R1+0x68], R15 ;  /* 0x0000680f01007387 */ /* 0x0001e20000100800 */
[----:B--2---:R-:W-:-:S03]  /*9260*/  SEL R14, R24, R14, !P1 ;  /* 0x0000000e180e7207 */ /* 0x004fc60004800000 */
[----:B0-----:R-:W2:Y:S01]  /*9270*/  LDL.LU R15, [R1+0x164c] ;  /* 0x00164c00010f7983 */ /* 0x001ea20000300800 */
[----:B------:R-:W-:-:S03]  /*9280*/  SEL R13, R24, R13, !P1 ;  /* 0x0000000d180d7207 */ /* 0x000fc60004800000 */
[----:B------:R0:W-:Y:S01]  /*9290*/  STL [R1+0x64], R14 ;  /* 0x0000640e01007387 */ /* 0x0001e20000100800 */
[C---:B------:R-:W-:Y:S02]  /*92a0*/  SEL R11, R24.reuse, R11, !P1 ;  /* 0x0000000b180b7207 */ /* 0x040fe40004800000 */
[C---:B------:R-:W-:Y:S01]  /*92b0*/  SEL R9, R24.reuse, R9, !P1 ;  /* 0x0000000918097207 */ /* 0x040fe20004800000 */
[----:B0-----:R-:W2:Y:S01]  /*92c0*/  LDL.LU R14, [R1+0x1648] ;  /* 0x00164800010e7983 */ /* 0x001ea20000300800 */
[----:B------:R-:W-:-:S03]  /*92d0*/  SEL R2, R24, R2, !P1 ;  /* 0x0000000218027207 */ /* 0x000fc60004800000 */
[----:B------:R0:W-:Y:S01]  /*92e0*/  STL [R1+0x60], R13 ;  /* 0x0000600d01007387 */ /* 0x0001e20000100800 */
[C---:B------:R-:W-:Y:S02]  /*92f0*/  SEL R4, R24.reuse, R4, !P1 ;  /* 0x0000000418047207 */ /* 0x040fe40004800000 */
[C---:B------:R-:W-:Y:S01]  /*9300*/  SEL R3, R24.reuse, R3, !P1 ;  /* 0x0000000318037207 */ /* 0x040fe20004800000 */
[----:B0-----:R-:W2:Y:S04]  /*9310*/  LDL.LU R13, [R1+0x1644] ;  /* 0x00164400010d7983 */ /* 0x001ea80000300800 */
[----:B------:R0:W-:Y:S01]  /*9320*/  STL [R1+0x5c], R11 ;  /* 0x00005c0b01007387 */ /* 0x0001e20000100800 */
[C---:B------:R-:W-:Y:S02]  /*9330*/  SEL R20, R24.reuse, R20, !P1 ;  /* 0x0000001418147207 */ /* 0x040fe40004800000 */
[C---:B------:R-:W-:Y:S01]  /*9340*/  SEL R18, R24.reuse, R18, !P1 ;  /* 0x0000001218127207 */ /* 0x040fe20004800000 */
[----:B0-----:R-:W2:Y:S04]  /*9350*/  LDL.LU R11, [R1+0x1640] ;  /* 0x00164000010b7983 */ /* 0x001ea80000300800 */
[----:B------:R0:W-:Y:S01]  /*9360*/  STL [R1+0x58], R9 ;  /* 0x0000580901007387 */ /* 0x0001e20000100800 */
[----:B------:R-:W-:-:S03]  /*9370*/  SEL R16, R24, R16, !P1 ;  /* 0x0000001018107207 */ /* 0x000fc60004800000 */
[----:B0-----:R-:W2:Y:S04]  /*9380*/  LDL.LU R9, [R1+0x163c] ;  /* 0x00163c0001097983 */ /* 0x001ea80000300800 */
[----:B------:R0:W-:Y:S04]  /*9390*/  STL [R1+0x54], R2 ;  /* 0x0000540201007387 */ /* 0x0001e80000100800 */
        /* <DEDUP_REMOVED lines=8> */
[----:B0-----:R-:W4:Y:S04]  /*9420*/  LDL.LU R18, [R1+0x1628] ;  /* 0x0016280001127983 */ /* 0x001f280000300800 */
[----:B------:R0:W-:Y:S04]  /*9430*/  STL [R1+0x40], R16 ;  /* 0x0000401001007387 */ /* 0x0001e80000100800 */
[----:B0-----:R-:W5:Y:S01]  /*9440*/  LDL.LU R16, [R1+0x1624] ;  /* 0x0016240001107983 */ /* 0x001f620000300800 */
[----:B---3--:R-:W-:-:S02]  /*9450*/  SEL R23, R24, R23, !P1 ;  /* 0x0000001718177207 */ /* 0x008fc40004800000 */
[C---:B--2---:R-:W-:Y:S02]  /*9460*/  SEL R20, R24.reuse, R20, !P1 ;  /* 0x0000001418147207 */ /* 0x044fe40004800000 */
[C---:B----4-:R-:W-:Y:S02]  /*9470*/  SEL R18, R24.reuse, R18, !P1 ;  /* 0x0000001218127207 */ /* 0x050fe40004800000 */
[----:B-----5:R-:W-:-:S05]  /*9480*/  SEL R16, R24, R16, !P1 ;  /* 0x0000001018107207 */ /* 0x020fca0004800000 */
[----:B------:R0:W-:Y:S04]  /*9490*/  STL [R1+0x30], R16 ;  /* 0x0000301001007387 */ /* 0x0001e80000100800 */
[----:B0-----:R-:W2:Y:S04]  /*94a0*/  LDL.LU R16, [R1+0x24] ;  /* 0x0000240001107983 */ /* 0x001ea80000300800 */
[----:B------:R0:W-:Y:S04]  /*94b0*/  STL [R1+0x2c], R18 ;  /* 0x00002c1201007387 */ /* 0x0001e80000100800 */
[----:B0-----:R-:W3:Y:S04]  /*94c0*/  LDL.LU R18, [R1+0x38] ;  /* 0x0000380001127983 */ /* 0x001ee80000300800 */
[----:B------:R0:W-:Y:S04]  /*94d0*/  STL [R1+0x28], R20 ;  /* 0x0000281401007387 */ /* 0x0001e80000100800 */
[----:B0-----:R-:W4:Y:S04]  /*94e0*/  LDL.LU R20, [R1+0x3c] ;  /* 0x00003c0001147983 */ /* 0x001f280000300800 */
[----:B------:R0:W-:Y:S04]  /*94f0*/  STL [R1+0x20], R23 ;  /* 0x0000201701007387 */ /* 0x0001e80000100800 */
[----:B0-----:R-:W5:Y:S01]  /*9500*/  LDL.LU R23, [R1+0x1620] ;  /* 0x0016200001177983 */ /* 0x001f620000300800 */
[----:B------:R-:W-:-:S05]  /*9510*/  SEL R0, R24, R0, !P1 ;  /* 0x0000000018007207 */ /* 0x000fca0004800000 */
[----:B------:R5:W-:Y:S02]  /*9520*/  STL [R1+0x18], R0 ;  /* 0x0000180001007387 */ /* 0x000be40000100800 */
[C---:B-----5:R-:W-:Y:S02]  /*9530*/  SEL R0, R24.reuse, R23, !P1 ;  /* 0x0000001718007207 */ /* 0x060fe40004800000 */
[----:B------:R-:W5:Y:S04]  /*9540*/  LDL.LU R23, [R1+0x34] ;  /* 0x0000340001177983 */ /* 0x000f680000300800 */
[----:B------:R0:W-:Y:S02]  /*9550*/  STL [R1+0x10], R0 ;  /* 0x0000100001007387 */ /* 0x0001e40000100800 */
[----:B0-----:R-:W-:-:S02]  /*9560*/  SEL R0, R24, R3, !P1 ;  /* 0x0000000318007207 */ /* 0x001fc40004800000 */
[----:B------:R-:W5:Y:S01]  /*9570*/  LDL.LU R3, [R1+0x70] ;  /* 0x0000700001037983 */ /* 0x000f620000300800 */
[C---:B------:R-:W-:Y:S02]  /*9580*/  SEL R28, R24.reuse, R28, !P1 ;  /* 0x0000001c181c7207 */ /* 0x040fe40004800000 */
[----:B------:R-:W-:-:S03]  /*9590*/  SEL R2, R24, R2, !P1 ;  /* 0x0000000218027207 */ /* 0x000fc60004800000 */
[----:B------:R0:W-:Y:S01]  /*95a0*/  STL [R1+0xc], R28 ;  /* 0x00000c1c01007387 */ /* 0x0001e20000100800 */
[C---:B------:R-:W-:Y:S02]  /*95b0*/  SEL R25, R24.reuse, R25, !P1 ;  /* 0x0000001918197207 */ /* 0x040fe40004800000 */
[C---:B----4-:R-:W-:Y:S01]  /*95c0*/  SEL R20, R24.reuse, R20, !P1 ;  /* 0x0000001418147207 */ /* 0x050fe20004800000 */
[----:B------:R-:W-:Y:S01]  /*95d0*/  STL [R1+0x1594], R0 ;  /* 0x0015940001007387 */ /* 0x000fe20000100800 */
[C---:B0-----:R-:W-:Y:S02]  /*95e0*/  SEL R28, R24.reuse, R4, !P1 ;  /* 0x00000004181c7207 */ /* 0x041fe40004800000 */
[----:B---3--:R-:W-:-:S03]  /*95f0*/  SEL R4, R24, R18, !P1 ;  /* 0x0000001218047207 */ /* 0x008fc60004800000 */
[----:B------:R-:W-:Y:S04]  /*9600*/  STL [R1+0x1598], R28 ;  /* 0x0015981c01007387 */ /* 0x000fe80000100800 */
[----:B------:R-:W-:Y:S04]  /*9610*/  STL [R1+0x159c], R2 ;  /* 0x00159c0201007387 */ /* 0x000fe80000100800 */
[----:B------:R-:W-:Y:S01]  /*9620*/  STL [R1+0x15a0], R25 ;  /* 0x0015a01901007387 */ /* 0x000fe20000100800 */
[C---:B--2---:R-:W-:Y:S02]  /*9630*/  SEL R16, R24.reuse, R16, !P1 ;  /* 0x0000001018107207 */ /* 0x044fe40004800000 */
[----:B------:R-:W-:-:S02]  /*9640*/  SEL R9, R24, R9, !P1 ;  /* 0x0000000918097207 */ /* 0x000fc40004800000 */
[----:B-----5:R-:W-:-:S05]  /*9650*/  SEL R23, R24, R23, !P1 ;  /* 0x0000001718177207 */ /* 0x020fca0004800000 */
[----:B------:R-:W-:Y:S04]  /*9660*/  STL [R1+0x15a4], R23 ;  /* 0x0015a41701007387 */ /* 0x000fe80000100800 */
[----:B------:R-:W-:Y:S01]  /*9670*/  STL [R1+0x15a8], R20 ;  /* 0x0015a81401007387 */ /* 0x000fe20000100800 */
[----:B------:R-:W-:-:S05]  /*9680*/  SEL R3, R24, R3, !P1 ;  /* 0x0000000318037207 */ /* 0x000fca0004800000 */
[----:B------:R-:W-:Y:S04]  /*9690*/  STL [R1+0x15ac], R3 ;  /* 0x0015ac0301007387 */ /* 0x000fe80000100800 */
[----:B------:R0:W-:Y:S04]  /*96a0*/  STL [R1+0x15b0], R4 ;  /* 0x0015b00401007387 */ /* 0x0001e80000100800 */
[----:B0-----:R-:W2:Y:S04]  /*96b0*/  LDL.LU R4, [R1+0x1e0] ;  /* 0x0001e00001047983 */ /* 0x001ea80000300800 */
[----:B------:R-:W3:Y:S04]  /*96c0*/  LDL.LU R3, [R1+0x1e8] ;  /* 0x0001e80001037983 */ /* 0x000ee80000300800 */
[----:B------:R-:W4:Y:S04]  /*96d0*/  LDL.LU R20, [R1+0x1d4] ;  /* 0x0001d40001147983 */ /* 0x000f280000300800 */
[----:B------:R-:W5:Y:S04]  /*96e0*/  LDL.LU R23, [R1+0x1d0] ;  /* 0x0001d00001177983 */ /* 0x000f680000300800 */
[----:B------:R-:W5:Y:S04]  /*96f0*/  LDL.LU R25, [R1+0x1cc] ;  /* 0x0001cc0001197983 */ /* 0x000f680000300800 */
[----:B------:R-:W5:Y:S04]  /*9700*/  LDL.LU R2, [R1+0x1c8] ;  /* 0x0001c80001027983 */ /* 0x000f680000300800 */
[----:B------:R-:W5:Y:S04]  /*9710*/  LDL.LU R28, [R1+0x1c4] ;  /* 0x0001c400011c7983 */ /* 0x000f680000300800 */
[----:B------:R-:W5:Y:S04]  /*9720*/  LDL.LU R0, [R1+0x1bc] ;  /* 0x0001bc0001007983 */ /* 0x000f680000300800 */
[----:B------:R0:W-:Y:S04]  /*9730*/  STL [R1+0x15b4], R16 ;  /* 0x0015b41001007387 */ /* 0x0001e80000100800 */
[----:B0-----:R-:W5:Y:S04]  /*9740*/  LDL.LU R16, [R1+0x208] ;  /* 0x0002080001107983 */ /* 0x001f680000300800 */
[----:B------:R0:W-:Y:S04]  /*9750*/  STL [R1+0x15b8], R9 ;  /* 0x0015b80901007387 */ /* 0x0001e80000100800 */
[----:B0-----:R-:W5:Y:S04]  /*9760*/  LDL.LU R9, [R1+0x204] ;  /* 0x0002040001097983 */ /* 0x001f680000300800 */
[----:B------:R-:W0:Y:S01]  /*9770*/  S2R R18, SR_TID.X ;  /* 0x0000000000127919 */ /* 0x000e220000002100 */
[----:B------:R-:W-:-:S02]  /*9780*/  SEL R11, R24, R11, !P1 ;  /* 0x0000000b180b7207 */ /* 0x000fc40004800000 */
[C---:B------:R-:W-:Y:S02]  /*9790*/  SEL R13, R24.reuse, R13, !P1 ;  /* 0x0000000d180d7207 */ /* 0x040fe40004800000 */
[C---:B------:R-:W-:Y:S02]  /*97a0*/  SEL R14, R24.reuse, R14, !P1 ;  /* 0x0000000e180e7207 */ /* 0x040fe40004800000 */
[C---:B------:R-:W-:Y:S01]  /*97b0*/  SEL R15, R24.reuse, R15, !P1 ;  /* 0x0000000f180f7207 */ /* 0x040fe20004800000 */
[----:B------:R-:W-:Y:S01]  /*97c0*/  STL [R1+0x15bc], R11 ;  /* 0x0015bc0b01007387 */ /* 0x000fe20000100800 */
[C---:B------:R-:W-:Y:S02]  /*97d0*/  SEL R17, R24.reuse, R17, !P1 ;  /* 0x0000001118117207 */ /* 0x040fe40004800000 */
[C---:B------:R-:W-:Y:S01]  /*97e0*/  SEL R21, R24.reuse, R21, !P1 ;  /* 0x0000001518157207 */ /* 0x040fe20004800000 */
[----:B------:R-:W-:Y:S01]  /*97f0*/  STL [R1+0x15c0], R13 ;  /* 0x0015c00d01007387 */ /* 0x000fe20000100800 */
[----:B------:R-:W-:-:S02]  /*9800*/  SEL R22, R24, R22, !P1 ;  /* 0x0000001618167207 */ /* 0x000fc40004800000 */
[C---:B------:R-:W-:Y:S01]  /*9810*/  SEL R19, R24.reuse, R19, !P1 ;  /* 0x0000001318137207 */ /* 0x040fe20004800000 */
[----:B------:R-:W-:Y:S01]  /*9820*/  STL [R1+0x15c4], R14 ;  /* 0x0015c40e01007387 */ /* 0x000fe20000100800 */
[C---:B------:R-:W-:Y:S02]  /*9830*/  SEL R5, R24.reuse, R5, !P1 ;  /* 0x0000000518057207 */ /* 0x040fe40004800000 */
[C---:B------:R-:W-:Y:S01]  /*9840*/  SEL R6, R24.reuse, R6, !P1 ;  /* 0x0000000618067207 */ /* 0x040fe20004800000 */
[----:B------:R-:W-:Y:S01]  /*9850*/  STL [R1+0x15c8], R15 ;  /* 0x0015c80f01007387 */ /* 0x000fe20000100800 */
[----:B------:R-:W-:Y:S02]  /*9860*/  SEL R7, R24, R7, !P1 ;  /* 0x0000000718077207 */ /* 0x000fe40004800000 */
[----:B0-----:R-:W-:Y:S01]  /*9870*/  LOP3.LUT R18, R18, 0x3f, RZ, 0xc0, !PT ;  /* 0x0000003f12127812 */ /* 0x001fe200078ec0ff */
[----:B------:R-:W-:Y:S01]  /*9880*/  STL [R1+0x15cc], R17 ;  /* 0x0015cc1101007387 */ /* 0x000fe20000100800 */
[----:B------:R-:W-:Y:S01]  /*9890*/  @!P0 IMAD.MOV R26, RZ, RZ, -R26 ;  /* 0x000000ffff1a8224 */ /* 0x000fe200078e0a1a */
[----:B------:R-:W-:-:S02]  /*98a0*/  SEL R8, R24, R8, !P1 ;  /* 0x0000000818087207 */ /* 0x000fc40004800000 */
[----:B------:R-:W-:Y:S01]  /*98b0*/  STL [R1+0x15d0], R21 ;  /* 0x0015d01501007387 */ /* 0x000fe20000100800 */
[----:B------:R-:W-:Y:S01]  /*98c0*/  SEL R10, R24, R10, !P1 ;  /* 0x0000000a180a7207 */ /* 0x000fe20004800000 */
[----:B------:R-:W-:Y:S02]  /*98d0*/  IMAD R18, R18, c[0x0][0x18c], RZ ;  /* 0x0000630012127a24 */ /* 0x000fe400078e02ff */
[----:B------:R-:W-:Y:S01]  /*98e0*/  STL [R1+0x15d4], R22 ;  /* 0x0015d41601007387 */ /* 0x000fe20000100800 */
[----:B------:R-:W-:-:S03]  /*98f0*/  SEL R12, R24, R12, !P1 ;  /* 0x0000000c180c7207 */ /* 0x000fc60004800000 */
[----:B------:R-:W-:Y:S01]  /*9900*/  STL [R1+0x15d8], R19 ;  /* 0x0015d81301007387 */ /* 0x000fe20000100800 */
[----:B------:R-:W-:-:S03]  /*9910*/  SEL R29, R24, R29, !P1 ;  /* 0x0000001d181d7207 */ /* 0x000fc60004800000 */
[----:B------:R5:W-:Y:S01]  /*9920*/  STL [R1+0x15dc], R5 ;  /* 0x0015dc0501007387 */ /* 0x000be20000100800 */
[----:B------:R-:W-:-:S03]  /*9930*/  SEL R27, R24, R27, !P1 ;  /* 0x0000001b181b7207 */ /* 0x000fc60004800000 */
[----:B------:R0:W-:Y:S01]  /*9940*/  STL [R1+0x15e0], R6 ;  /* 0x0015e00601007387 */ /* 0x0001e20000100800 */
[----:B------:R-:W-:-:S03]  /*9950*/  SEL R24, R24, R26, !P1 ;  /* 0x0000001a18187207 */ /* 0x000fc60004800000 */
[----:B------:R-:W-:Y:S01]  /*9960*/  STL [R1+0x15e4], R7 ;  /* 0x0015e40701007387 */ /* 0x000fe20000100800 */
[----:B------:R-:W-:-:S03]  /*9970*/  LEA.HI.X.SX32 R18, R18, c[0x0][0x16c], 0x1, P3 ;  /* 0x00005b0012127a11 */ /* 0x000fc600018f0eff */
[----:B------:R-:W-:Y:S04]  /*9980*/  STL [R1+0x15e8], R8 ;  /* 0x0015e80801007387 */ /* 0x000fe80000100800 */
[----:B------:R-:W-:Y:S04]  /*9990*/  STL [R1+0x15ec], R10 ;  /* 0x0015ec0a01007387 */ /* 0x000fe80000100800 */
[----:B------:R-:W-:Y:S04]  /*99a0*/  STL [R1+0x15f0], R12 ;  /* 0x0015f00c01007387 */ /* 0x000fe80000100800 */
[----:B------:R-:W-:Y:S04]  /*99b0*/  STL [R1+0x15f4], R29 ;  /* 0x0015f41d01007387 */ /* 0x000fe80000100800 */
[----:B------:R-:W-:Y:S04]  /*99c0*/  STL [R1+0x15f8], R27 ;  /* 0x0015f81b01007387 */ /* 0x000fe80000100800 */
[----:B------:R-:W-:Y:S04]  /*99d0*/  STL [R1+0x15fc], R24 ;  /* 0x0015fc1801007387 */ /* 0x000fe80000100800 */
[----:B------:R-:W-:Y:S01]  /*99e0*/  STL [R1+0x1600], R18 ;  /* 0x0016001201007387 */ /* 0x000fe20000100800 */
[----:B--2---:R-:W-:-:S02]  /*99f0*/  IMAD R26, R4, c[0x0][0x190], RZ ;  /* 0x00006400041a7a24 */ /* 0x004fc400078e02ff */
[----:B---3--:R-:W-:Y:S02]  /*9a00*/  IMAD R4, R3, c[0x0][0x190], RZ ;  /* 0x0000640003047a24 */ /* 0x008fe400078e02ff */
[----:B----4-:R-:W-:Y:S02]  /*9a10*/  IMAD R3, R20, c[0x0][0x190], RZ ;  /* 0x0000640014037a24 */ /* 0x010fe400078e02ff */
[----:B-----5:R-:W-:Y:S02]  /*9a20*/  IMAD R5, R16, c[0x0][0x184], RZ ;  /* 0x0000610010057a24 */ /* 0x020fe400078e02ff */
[----:B0-----:R-:W-:-:S05]  /*9a30*/  IMAD R6, R9, c[0x0][0x184], RZ ;  /* 0x0000610009067a24 */ /* 0x001fca00078e02ff */
[----:B------:R-:W-:Y:S04]  /*9a40*/  STL [R1+0x1c], R6 ;  /* 0x00001c0601007387 */ /* 0x000fe80000100800 */
[----:B------:R-:W-:Y:S04]  /*9a50*/  STL [R1+0x1604], R26 ;  /* 0x0016041a01007387 */ /* 0x000fe80000100800 */
[----:B------:R0:W-:Y:S04]  /*9a60*/  STL [R1+0x34], R5 ;  /* 0x0000340501007387 */ /* 0x0001e80000100800 */
[----:B------:R1:W-:Y:S04]  /*9a70*/  STL [R1+0x14], R4 ;  /* 0x0000140401007387 */ /* 0x0003e80000100800 */
[----:B------:R2:W-:Y:S01]  /*9a80*/  STL [R1+0x24], R3 ;  /* 0x0000240301007387 */ /* 0x0005e20000100800 */
[----:B0-----:R-:W-:-:S02]  /*9a90*/  IMAD R5, R23, c[0x0][0x190], RZ ;  /* 0x0000640017057a24 */ /* 0x001fc400078e02ff */
[----:B-1----:R-:W-:-:S03]  /*9aa0*/  IMAD R4, R25, c[0x0][0x190], RZ ;  /* 0x0000640019047a24 */ /* 0x002fc600078e02ff */
[----:B------:R-:W-:Y:S01]  /*9ab0*/  STL [R1+0x38], R5 ;  /* 0x0000380501007387 */ /* 0x000fe20000100800 */
[----:B--2---:R-:W-:-:S03]  /*9ac0*/  IMAD R3, R2, c[0x0][0x190], RZ ;  /* 0x0000640002037a24 */ /* 0x004fc600078e02ff */
[----:B------:R-:W-:Y:S04]  /*9ad0*/  STL [R1+0x3c], R4 ;  /* 0x00003c0401007387 */ /* 0x000fe80000100800 */
[----:B------:R-:W-:Y:S04]  /*9ae0*/  STL [R1+0x70], R3 ;  /* 0x0000700301007387 */ /* 0x000fe80000100800 */
[----:B------:R-:W2:Y:S01]  /*9af0*/  LDL.LU R26, [R1+0x1ac] ;  /* 0x0001ac00011a7983 */ /* 0x000ea20000300800 */
[----:B------:R-:W-:Y:S02]  /*9b00*/  IMAD R2, R28, c[0x0][0x190], RZ ;  /* 0x000064001c027a24 */ /* 0x000fe400078e02ff */
[----:B------:R-:W-:-:S03]  /*9b10*/  IMAD R0, R0, c[0x0][0x190], RZ ;  /* 0x0000640000007a24 */ /* 0x000fc600078e02ff */
[----:B------:R-:W-:Y:S04]  /*9b20*/  STL [R1+0xf8], R2 ;  /* 0x0000f80201007387 */ /* 0x000fe80000100800 */
[----:B--2---:R0:W-:Y:S04]  /*9b30*/  STL [R1+0x1618], R26 ;  /* 0x0016181a01007387 */ /* 0x0041e80000100800 */
[----:B------:R-:W-:Y:S04]  /*9b40*/  STL [R1+0x108], R0 ;  /* 0x0001080001007387 */ /* 0x000fe80000100800 */
[----:B0-----:R-:W2:Y:S04]  /*9b50*/  LDL.LU R26, [R1+0x1b4] ;  /* 0x0001b400011a7983 */ /* 0x001ea80000300800 */
[----:B--2---:R0:W-:Y:S04]  /*9b60*/  STL [R1+0x161c], R26 ;  /* 0x00161c1a01007387 */ /* 0x0041e80000100800 */
[----:B0-----:R-:W2:Y:S04]  /*9b70*/  LDL.LU R26, [R1+0x1b8] ;  /* 0x0001b800011a7983 */ /* 0x001ea80000300800 */
[----:B------:R-:W3:Y:S04]  /*9b80*/  LDL.LU R18, [R1+0x1a8] ;  /* 0x0001a80001127983 */ /* 0x000ee80000300800 */
[----:B------:R-:W4:Y:S04]  /*9b90*/  LDL.LU R24, [R1+0x1a4] ;  /* 0x0001a40001187983 */ /* 0x000f280000300800 */
[----:B------:R-:W5:Y:S04]  /*9ba0*/  LDL.LU R27, [R1+0x1a0] ;  /* 0x0001a000011b7983 */ /* 0x000f680000300800 */
[----:B------:R-:W3:Y:S04]  /*9bb0*/  LDL.LU R29, [R1+0x19c] ;  /* 0x00019c00011d7983 */ /* 0x000ee80000300800 */
        /* <DEDUP_REMOVED lines=23> */
[----:B------:R-:W3:Y:S01]  /*9d30*/  LDL.LU R0, [R1+0x12c] ;  /* 0x00012c0001007983 */ /* 0x000ee20000300800 */
[----:B--2---:R-:W-:-:S05]  /*9d40*/  IMAD R26, R26, c[0x0][0x190], RZ ;  /* 0x000064001a1a7a24 */ /* 0x004fca00078e02ff */
[----:B------:R0:W-:Y:S04]  /*9d50*/  STL [R1+0x110], R26 ;  /* 0x0001101a01007387 */ /* 0x0001e80000100800 */
[----:B0-----:R-:W2:Y:S02]  /*9d60*/  LDL.LU R26, [R1+0x161c] ;  /* 0x00161c00011a7983 */ /* 0x001ea40000300800 */
[----:B--2---:R-:W-:-:S05]  /*9d70*/  IMAD R26, R26, c[0x0][0x190], RZ ;  /* 0x000064001a1a7a24 */ /* 0x004fca00078e02ff */
[----:B------:R0:W-:Y:S04]  /*9d80*/  STL [R1+0x16c], R26 ;  /* 0x00016c1a01007387 */ /* 0x0001e80000100800 */
[----:B0-----:R-:W2:Y:S01]  /*9d90*/  LDL.LU R26, [R1+0x1618] ;  /* 0x00161800011a7983 */ /* 0x001ea20000300800 */
[----:B----4-:R-:W-:Y:S02]  /*9da0*/  IMAD R24, R24, c[0x0][0x190], RZ ;  /* 0x0000640018187a24 */ /* 0x010fe400078e02ff */
[----:B--2---:R-:W-:-:S05]  /*9db0*/  IMAD R26, R26, c[0x0][0x190], RZ ;  /* 0x000064001a1a7a24 */ /* 0x004fca00078e02ff */
[----:B------:R3:W-:Y:S02]  /*9dc0*/  STL [R1+0x174], R26 ;  /* 0x0001741a01007387 */ /* 0x0007e40000100800 */
[----:B---3--:R-:W-:Y:S02]  /*9dd0*/  IMAD R26, R18, c[0x0][0x190], RZ ;  /* 0x00006400121a7a24 */ /* 0x008fe400078e02ff */
[----:B-----5:R-:W-:-:S03]  /*9de0*/  IMAD R18, R27, c[0x0][0x190], RZ ;  /* 0x000064001b127a24 */ /* 0x020fc600078e02ff */
[----:B------:R0:W-:Y:S04]  /*9df0*/  STL [R1+0x180], R26 ;  /* 0x0001801a01007387 */ /* 0x0001e80000100800 */
[----:B------:R1:W-:Y:S04]  /*9e00*/  STL [R1+0x184], R24 ;  /* 0x0001841801007387 */ /* 0x0003e80000100800 */
[----:B------:R2:W-:Y:S01]  /*9e10*/  STL [R1+0x1a0], R18 ;  /* 0x0001a01201007387 */ /* 0x0005e20000100800 */
[----:B0-----:R-:W-:Y:S02]  /*9e20*/  IMAD R26, R29, c[0x0][0x190], RZ ;  /* 0x000064001d1a7a24 */ /* 0x001fe400078e02ff */
[----:B-1----:R-:W-:-:S02]  /*9e30*/  IMAD R24, R12, c[0x0][0x190], RZ ;  /* 0x000064000c187a24 */ /* 0x002fc400078e02ff */
[----:B------:R-:W-:Y:S02]  /*9e40*/  IMAD R12, R8, c[0x0][0x190], RZ ;  /* 0x00006400080c7a24 */ /* 0x000fe400078e02ff */
[----:B--2---:R-:W-:Y:S01]  /*9e50*/  IMAD R18, R10, c[0x0][0x190], RZ ;  /* 0x000064000a127a24 */ /* 0x004fe200078e02ff */
[----:B------:R-:W-:Y:S01]  /*9e60*/  STL [R1+0x19c], R26 ;  /* 0x00019c1a01007387 */ /* 0x000fe20000100800 */
[----:B------:R-:W-:Y:S02]  /*9e70*/  IMAD R10, R7, c[0x0][0x190], RZ ;  /* 0x00006400070a7a24 */ /* 0x000fe400078e02ff */
[----:B------:R-:W-:Y:S01]  /*9e80*/  IMAD R8, R6, c[0x0][0x190], RZ ;  /* 0x0000640006087a24 */ /* 0x000fe200078e02ff */
[----:B------:R-:W-:Y:S01]  /*9e90*/  STL [R1+0x198], R24 ;  /* 0x0001981801007387 */ /* 0x000fe20000100800 */
[----:B------:R-:W-:Y:S02]  /*9ea0*/  IMAD R7, R5, c[0x0][0x190], RZ ;  /* 0x0000640005077a24 */ /* 0x000fe400078e02ff */
[----:B------:R-:W-:Y:S01]  /*9eb0*/  IMAD R6, R19, c[0x0][0x190], RZ ;  /* 0x0000640013067a24 */ /* 0x000fe200078e02ff */
[----:B------:R-:W-:Y:S01]  /*9ec0*/  STL [R1+0x194], R18 ;  /* 0x0001941201007387 */ /* 0x000fe20000100800 */
[----:B------:R-:W-:-:S03]  /*9ed0*/  IMAD R5, R22, c[0x0][0x190], RZ ;  /* 0x0000640016057a24 */ /* 0x000fc600078e02ff */
[----:B------:R-:W-:Y:S04]  /*9ee0*/  STL [R1+0x190], R12 ;  /* 0x0001900c01007387 */ /* 0x000fe80000100800 */
[----:B------:R-:W-:Y:S04]  /*9ef0*/  STL [R1+0x18c], R10 ;  /* 0x00018c0a01007387 */ /* 0x000fe80000100800 */
[----:B------:R-:W-:Y:S04]  /*9f00*/  STL [R1+0x188], R8 ;  /* 0x0001880801007387 */ /* 0x000fe80000100800 */
[----:B------:R0:W-:Y:S04]  /*9f10*/  STL [R1+0x17c], R7 ;  /* 0x00017c0701007387 */ /* 0x0001e80000100800 */
[----:B------:R1:W-:Y:S04]  /*9f20*/  STL [R1+0x178], R6 ;  /* 0x0001780601007387 */ /* 0x0003e80000100800 */
[----:B------:R2:W-:Y:S01]  /*9f30*/  STL [R1+0x170], R5 ;  /* 0x0001700501007387 */ /* 0x0005e20000100800 */
[----:B0-----:R-:W-:-:S02]  /*9f40*/  IMAD R7, R21, c[0x0][0x190], RZ ;  /* 0x0000640015077a24 */ /* 0x001fc400078e02ff */
[----:B-1----:R-:W-:-:S03]  /*9f50*/  IMAD R6, R17, c[0x0][0x190], RZ ;  /* 0x0000640011067a24 */ /* 0x002fc600078e02ff */
[----:B------:R0:W-:Y:S01]  /*9f60*/  STL [R1+0x168], R7 ;  /* 0x0001680701007387 */ /* 0x0001e20000100800 */
[----:B--2---:R-:W-:-:S03]  /*9f70*/  IMAD R5, R15, c[0x0][0x190], RZ ;  /* 0x000064000f057a24 */ /* 0x004fc600078e02ff */
[----:B------:R1:W-:Y:S04]  /*9f80*/  STL [R1+0x164], R6 ;  /* 0x0001640601007387 */ /* 0x0003e80000100800 */
[----:B------:R2:W-:Y:S01]  /*9f90*/  STL [R1+0x160], R5 ;  /* 0x0001600501007387 */ /* 0x0005e20000100800 */
[----:B0-----:R-:W-:Y:S02]  /*9fa0*/  IMAD R7, R14, c[0x0][0x190], RZ ;  /* 0x000064000e077a24 */ /* 0x001fe400078e02ff */
[----:B-1----:R-:W-:-:S03]  /*9fb0*/  IMAD R6, R13, c[0x0][0x190], RZ ;  /* 0x000064000d067a24 */ /* 0x002fc600078e02ff */
[----:B------:R0:W-:Y:S01]  /*9fc0*/  STL [R1+0x15c], R7 ;  /* 0x00015c0701007387 */ /* 0x0001e20000100800 */
[----:B--2---:R-:W-:-:S03]  /*9fd0*/  IMAD R5, R11, c[0x0][0x190], RZ ;  /* 0x000064000b057a24 */ /* 0x004fc600078e02ff */
[----:B------:R1:W-:Y:S04]  /*9fe0*/  STL [R1+0x158], R6 ;  /* 0x0001580601007387 */ /* 0x0003e80000100800 */
[----:B------:R2:W-:Y:S01]  /*9ff0*/  STL [R1+0x154], R5 ;  /* 0x0001540501007387 */ /* 0x0005e20000100800 */
[----:B0-----:R-:W-:Y:S02]  /*a000*/  IMAD R7, R9, c[0x0][0x190], RZ ;  /* 0x0000640009077a24 */ /* 0x001fe400078e02ff */
[----:B-1----:R-:W-:-:S03]  /*a010*/  IMAD R6, R16, c[0x0][0x190], RZ ;  /* 0x0000640010067a24 */ /* 0x002fc600078e02ff */
[----:B------:R-:W-:Y:S01]  /*a020*/  STL [R1+0x150], R7 ;  /* 0x0001500701007387 */ /* 0x000fe20000100800 */
[----:B--2---:R-:W-:Y:S02]  /*a030*/  IMAD R5, R4, c[0x0][0x190], RZ ;  /* 0x0000640004057a24 */ /* 0x004fe400078e02ff */
[----:B------:R-:W-:Y:S02]  /*a040*/  IMAD R4, R3, c[0x0][0x190], RZ ;  /* 0x0000640003047a24 */ /* 0x000fe400078e02ff */
[----:B------:R-:W-:Y:S01]  /*a050*/  IMAD R3, R20, c[0x0][0x190], RZ ;  /* 0x0000640014037a24 */ /* 0x000fe200078e02ff */
        /* <DEDUP_REMOVED lines=150> */
[----:B---3--:R-:W-:Y:S02]  /*a9c0*/  IMAD R18, R18, c[0x0][0x190], RZ ;  /* 0x0000640012127a24 */ /* 0x008fe400078e02ff */
[----:B----4-:R-:W-:Y:S02]  /*a9d0*/  IMAD R24, R24, c[0x0][0x190], RZ ;  /* 0x0000640018187a24 */ /* 0x010fe400078e02ff */
[----:B-----5:R-:W-:Y:S02]  /*a9e0*/  IMAD R27, R27, c[0x0][0x190], RZ ;  /* 0x000064001b1b7a24 */ /* 0x020fe400078e02ff */
[----:B------:R-:W-:-:S02]  /*a9f0*/  IMAD R29, R29, c[0x0][0x190], RZ ;  /* 0x000064001d1d7a24 */ /* 0x000fc400078e02ff */
[----:B------:R-:W-:Y:S02]  /*aa00*/  IMAD R12, R12, c[0x0][0x190], RZ ;  /* 0x000064000c0c7a24 */ /* 0x000fe400078e02ff */
[----:B------:R-:W-:Y:S02]  /*aa10*/  IMAD R10, R10, c[0x0][0x190], RZ ;  /* 0x000064000a0a7a24 */ /* 0x000fe400078e02ff */
[----:B------:R-:W-:Y:S02]  /*aa20*/  IMAD R8, R8, c[0x0][0x190], RZ ;  /* 0x0000640008087a24 */ /* 0x000fe400078e02ff */
[----:B------:R-:W-:Y:S02]  /*aa30*/  IMAD R7, R7, c[0x0][0x190], RZ ;  /* 0x0000640007077a24 */ /* 0x000fe400078e02ff */
[----:B------:R-:W-:Y:S02]  /*aa40*/  IMAD R6, R6, c[0x0][0x190], RZ ;  /* 0x0000640006067a24 */ /* 0x000fe400078e02ff */
        /* <DEDUP_REMOVED lines=19> */
[----:B--2---:R-:W-:-:S05]  /*ab80*/  IMAD R26, R26, c[0x0][0x190], RZ ;  /* 0x000064001a1a7a24 */ /* 0x004fca00078e02ff */
[----:B------:R0:W-:Y:S04]  /*ab90*/  STL [R1+0x98], R26 ;  /* 0x0000981a01007387 */ /* 0x0001e80000100800 */
[----:B0-----:R-:W2:Y:S04]  /*aba0*/  LDL.LU R26, [R1+0x1604] ;  /* 0x00160400011a7983 */ /* 0x001ea80000300800 */
[----:B------:R0:W-:Y:S04]  /*abb0*/  STL [R1+0x94], R18 ;  /* 0x0000941201007387 */ /* 0x0001e80000100800 */
[----:B0-----:R-:W3:Y:S04]  /*abc0*/  LDL.LU R18, [R1+0x1600] ;  /* 0x0016000001127983 */ /* 0x001ee80000300800 */
[----:B------:R0:W-:Y:S04]  /*abd0*/  STL [R1+0x90], R24 ;  /* 0x0000901801007387 */ /* 0x0001e80000100800 */
[----:B0-----:R-:W4:Y:S04]  /*abe0*/  LDL.LU R24, [R1+0x15fc] ;  /* 0x0015fc0001187983 */ /* 0x001f280000300800 */
[----:B------:R0:W-:Y:S04]  /*abf0*/  STL [R1+0x8c], R27 ;  /* 0x00008c1b01007387 */ /* 0x0001e80000100800 */
[----:B0-----:R-:W5:Y:S04]  /*ac00*/  LDL.LU R27, [R1+0x15f8] ;  /* 0x0015f800011b7983 */ /* 0x001f680000300800 */
        /* <DEDUP_REMOVED lines=49> */
[----:B0-----:R-:W5:Y:S01]  /*af20*/  LDL.LU R0, [R1+0x1594] ;  /* 0x0015940001007983 */ /* 0x001f620000300800 */
[----:B--2---:R-:W-:-:S02]  /*af30*/  IMAD R14, R14, c[0x0][0x190], RZ ;  /* 0x000064000e0e7a24 */ /* 0x004fc400078e02ff */
[----:B---3--:R-:W-:Y:S02]  /*af40*/  IMAD R13, R13, c[0x0][0x190], RZ ;  /* 0x000064000d0d7a24 */ /* 0x008fe400078e02ff */
[----:B----4-:R-:W-:Y:S02]  /*af50*/  IMAD R11, R11, c[0x0][0x190], RZ ;  /* 0x000064000b0b7a24 */ /* 0x010fe400078e02ff */
[----:B-----5:R-:W-:Y:S02]  /*af60*/  IMAD R9, R9, c[0x0][0x190], RZ ;  /* 0x0000640009097a24 */ /* 0x020fe400078e02ff */
        /* <DEDUP_REMOVED lines=8> */
[----:B------:R-:W-:-:S05]  /*aff0*/  IMAD R0, R0, c[0x0][0x190], RZ ;  /* 0x0000640000007a24 */ /* 0x000fca00078e02ff */
        /* <DEDUP_REMOVED lines=9> */
[----:B0-----:R-:W4:Y:S04]  /*b090*/  LDL.LU R23, [R1+0x70] ;  /* 0x0000700001177983 */ /* 0x001f280000300800 */
[----:B------:R-:W-:Y:S04]  /*b0a0*/  STL [R1+0x1540], R20 ;  /* 0x0015401401007387 */ /* 0x000fe80000100800 */
[----:B------:R0:W-:Y:S04]  /*b0b0*/  STL [R1+0x153c], R3 ;  /* 0x00153c0301007387 */ /* 0x0001e80000100800 */
[----:B0-----:R-:W4:Y:S04]  /*b0c0*/  LDL.LU R3, [R1+0x3c] ;  /* 0x00003c0001037983 */ /* 0x001f280000300800 */
[----:B------:R0:W-:Y:S04]  /*b0d0*/  STL [R1+0x1538], R4 ;  /* 0x0015380401007387 */ /* 0x0001e80000100800 */
[----:B0-----:R-:W5:Y:S04]  /*b0e0*/  LDL.LU R4, [R1+0x38] ;  /* 0x0000380001047983 */ /* 0x001f680000300800 */
[----:B------:R0:W-:Y:S04]  /*b0f0*/  STL [R1+0x1534], R16 ;  /* 0x0015341001007387 */ /* 0x0001e80000100800 */
[----:B0-----:R-:W5:Y:S04]  /*b100*/  LDL.LU R16, [R1+0x24] ;  /* 0x0000240001107983 */ /* 0x001f680000300800 */
[----:B------:R-:W-:Y:S04]  /*b110*/  STL [R1+0x1530], R9 ;  /* 0x0015300901007387 */ /* 0x000fe80000100800 */
[----:B------:R0:W-:Y:S04]  /*b120*/  STL [R1+0x1550], R11 ;  /* 0x0015500b01007387 */ /* 0x0001e80000100800 */
[----:B0-----:R-:W5:Y:S04]  /*b130*/  LDL.LU R11, [R1+0x14] ;  /* 0x00001400010b7983 */ /* 0x001f680000300800 */
[----:B------:R0:W-:Y:S04]  /*b140*/  STL [R1+0x1554], R13 ;  /* 0x0015540d01007387 */ /* 0x0001e80000100800 */
[----:B0-----:R-:W5:Y:S04]  /*b150*/  LDL.LU R13, [R1+0x34] ;  /* 0x00003400010d7983 */ /* 0x001f680000300800 */
[----:B------:R0:W-:Y:S04]  /*b160*/  STL [R1+0x1558], R14 ;  /* 0x0015580e01007387 */ /* 0x0001e80000100800 */
[----:B0-----:R-:W5:Y:S01]  /*b170*/  LDL.LU R14, [R1+0x1c] ;  /* 0x00001c00010e7983 */ /* 0x001f620000300800 */
[----:B------:R-:W-:-:S02]  /*b180*/  IMAD R15, R15, c[0x0][0x190], RZ ;  /* 0x000064000f0f7a24 */ /* 0x000fc400078e02ff */
[----:B------:R-:W-:Y:S02]  /*b190*/  IMAD R17, R17, c[0x0][0x190], RZ ;  /* 0x0000640011117a24 */ /* 0x000fe400078e02ff */
[----:B------:R-:W-:Y:S02]  /*b1a0*/  IMAD R21, R21, c[0x0][0x190], RZ ;  /* 0x0000640015157a24 */ /* 0x000fe400078e02ff */
[----:B------:R-:W-:Y:S01]  /*b1b0*/  IMAD R22, R22, c[0x0][0x190], RZ ;  /* 0x0000640016167a24 */ /* 0x000fe200078e02ff */
[----:B------:R-:W-:Y:S01]  /*b1c0*/  STL [R1+0x155c], R15 ;  /* 0x00155c0f01007387 */ /* 0x000fe20000100800 */
[----:B------:R-:W-:Y:S02]  /*b1d0*/  IMAD R19, R19, c[0x0][0x190], RZ ;  /* 0x0000640013137a24 */ /* 0x000fe400078e02ff */
[----:B------:R-:W-:Y:S01]  /*b1e0*/  IMAD R5, R5, c[0x0][0x190], RZ ;  /* 0x0000640005057a24 */ /* 0x000fe200078e02ff */
[----:B------:R-:W-:Y:S01]  /*b1f0*/  STL [R1+0x1560], R17 ;  /* 0x0015601101007387 */ /* 0x000fe20000100800 */
[----:B------:R-:W-:-:S02]  /*b200*/  IMAD R6, R6, c[0x0][0x190], RZ ;  /* 0x0000640006067a24 */ /* 0x000fc400078e02ff */
[----:B------:R-:W-:Y:S01]  /*b210*/  IMAD R7, R7, c[0x0][0x190], RZ ;  /* 0x0000640007077a24 */ /* 0x000fe200078e02ff */
[----:B------:R-:W-:Y:S01]  /*b220*/  STL [R1+0x1564], R21 ;  /* 0x0015641501007387 */ /* 0x000fe20000100800 */
[----:B------:R-:W-:-:S03]  /*b230*/  IMAD R8, R8, c[0x0][0x190], RZ ;  /* 0x0000640008087a24 */ /* 0x000fc600078e02ff */
[----:B------:R-:W-:Y:S01]  /*b240*/  STL [R1+0x1568], R22 ;  /* 0x0015681601007387 */ /* 0x000fe20000100800 */
[----:B------:R-:W-:-:S03]  /*b250*/  IMAD R10, R10, c[0x0][0x190], RZ ;  /* 0x000064000a0a7a24 */ /* 0x000fc600078e02ff */
[----:B------:R-:W-:Y:S01]  /*b260*/  STL [R1+0x156c], R19 ;  /* 0x00156c1301007387 */ /* 0x000fe20000100800 */
[----:B------:R-:W-:-:S03]  /*b270*/  IMAD R12, R12, c[0x0][0x190], RZ ;  /* 0x000064000c0c7a24 */ /* 0x000fc600078e02ff */
[----:B------:R0:W-:Y:S01]  /*b280*/  STL [R1+0x1570], R5 ;  /* 0x0015700501007387 */ /* 0x0001e20000100800 */
[----:B------:R-:W-:Y:S02]  /*b290*/  IMAD R29, R29, c[0x0][0x190], RZ ;  /* 0x000064001d1d7a24 */ /* 0x000fe400078e02ff */
[----:B------:R-:W-:Y:S01]  /*b2a0*/  IMAD R24, R24, c[0x0][0x190], RZ ;  /* 0x0000640018187a24 */ /* 0x000fe200078e02ff */
[----:B0-----:R-:W5:Y:S04]  /*b2b0*/  LDL.LU R5, [R1+0x110] ;  /* 0x0001100001057983 */ /* 0x001f680000300800 */
[----:B------:R2:W-:Y:S04]  /*b2c0*/  STL [R1+0x1574], R6 ;  /* 0x0015740601007387 */ /* 0x0005e80000100800 */
[----:B------:R-:W-:Y:S04]  /*b2d0*/  STL [R1+0x1578], R7 ;  /* 0x0015780701007387 */ /* 0x000fe80000100800 */
[----:B------:R-:W-:Y:S04]  /*b2e0*/  STL [R1+0x157c], R8 ;  /* 0x00157c0801007387 */ /* 0x000fe80000100800 */
[----:B------:R4:W-:Y:S04]  /*b2f0*/  STL [R1+0x1580], R10 ;  /* 0x0015800a01007387 */ /* 0x0009e80000100800 */
[----:B------:R-:W-:Y:S01]  /*b300*/  STL [R1+0x1584], R12 ;  /* 0x0015840c01007387 */ /* 0x000fe20000100800 */
[----:B------:R-:W-:Y:S01]  /*b310*/  IMAD R27, R27, c[0x0][0x190], RZ ;  /* 0x000064001b1b7a24 */ /* 0x000fe200078e02ff */
[----:B--2---:R-:W-:-:S02]  /*b320*/  LEA R6, P1, R26, R0, 0x1 ;  /* 0x000000001a067211 */ /* 0x004fc400078208ff */
[----:B---3--:R-:W-:Y:S04]  /*b330*/  STL.64 [R1+0x1520], R28 ;  /* 0x0015201c01007387 */ /* 0x008fe80000100a00 */
[----:B------:R-:W-:Y:S04]  /*b340*/  STL [R1+0x1588], R24 ;  /* 0x0015881801007387 */ /* 0x000fe80000100800 */
[----:B------:R-:W2:Y:S04]  /*b350*/  LDL.LU R20, [R1+0x16c] ;  /* 0x00016c0001147983 */ /* 0x000ea80000300800 */
[----:B------:R-:W3:Y:S04]  /*b360*/  LDL.LU R19, [R1+0x174] ;  /* 0x0001740001137983 */ /* 0x000ee80000300800 */
[----:B------:R0:W-:Y:S01]  /*b370*/  STL [R1+0x14e8], R6 ;  /* 0x0014e80601007387 */ /* 0x0001e20000100800 */
[----:B----4-:R-:W-:-:S02]  /*b380*/  LEA R10, P0, R3, R0, 0x1 ;  /* 0x00000000030a7211 */ /* 0x010fc400078008ff */
[-C--:B-----5:R-:W-:Y:S02]  /*b390*/  LEA R8, P5, R16, R0.reuse, 0x1 ;  /* 0x0000000010087211 */ /* 0x0a0fe400078a08ff */
[----:B------:R-:W-:Y:S02]  /*b3a0*/  LEA R9, P4, R11, R0, 0x1 ;  /* 0x000000000b097211 */ /* 0x000fe400078808ff */
[----:B0-----:R-:W-:-:S05]  /*b3b0*/  LEA R6, P2, R14, c[0x0][0x160], 0x1 ;  /* 0x000058000e067a11 */ /* 0x001fca00078408ff */
[----:B------:R-:W-:Y:S04]  /*b3c0*/  STL [R1+0xcd8], R6 ;  /* 0x000cd80601007387 */ /* 0x000fe80000100800 */
[----:B------:R0:W-:Y:S04]  /*b3d0*/  STL [R1+0x1110], R9 ;  /* 0x0011100901007387 */ /* 0x0001e80000100800 */
[----:B0-----:R-:W4:Y:S04]  /*b3e0*/  LDL.LU R9, [R1+0x180] ;  /* 0x0001800001097983 */ /* 0x001f280000300800 */
[----:B------:R0:W-:Y:S04]  /*b3f0*/  STL [R1+0x1118], R8 ;  /* 0x0011180801007387 */ /* 0x0001e80000100800 */
[----:B------:R-:W5:Y:S01]  /*b400*/  LDL.LU R22, [R1+0x184] ;  /* 0x0001840001167983 */ /* 0x000f620000300800 */
[----:B0-----:R-:W-:-:S05]  /*b410*/  LEA R8, P6, R4, R0, 0x1 ;  /* 0x0000000004087211 */ /* 0x001fca00078c08ff */
[----:B------:R0:W-:Y:S04]  /*b420*/  STL [R1+0x1120], R8 ;  /* 0x0011200801007387 */ /* 0x0001e80000100800 */
[----:B------:R-:W-:Y:S04]  /*b430*/  STL [R1+0x1128], R10 ;  /* 0x0011280a01007387 */ /* 0x000fe80000100800 */
[----:B------:R-:W2:Y:S01]  /*b440*/  LDL.LU R21, [R1+0x1a0] ;  /* 0x0001a00001157983 */ /* 0x000ea20000300800 */
[----:B0-----:R-:W-:-:S03]  /*b450*/  LEA.HI.X.SX32 R8, R26, R18, 0x1, P1 ;  /* 0x000000121a087211 */ /* 0x001fc600008f0eff */
[----:B------:R0:W-:Y:S04]  /*b460*/  STL [R1+0x1528], R27 ;  /* 0x0015281b01007387 */ /* 0x0001e80000100800 */
[----:B------:R1:W-:Y:S04]  /*b470*/  STL [R1+0x14e4], R8 ;  /* 0x0014e40801007387 */ /* 0x0003e80000100800 */
[----:B0-----:R0:W2:Y:S04]  /*b480*/  LDL.64 R26, [R1+0xcd8] ;  /* 0x000cd800011a7983 */ /* 0x0010a80000100a00 */
[----:B------:R-:W3:Y:S01]  /*b490*/  LDL.LU R17, [R1+0x19c] ;  /* 0x00019c0001117983 */ /* 0x000ee20000300800 */
[----:B-1----:R-:W-:-:S05]  /*b4a0*/  LEA R8, P1, R23, R0, 0x1 ;  /* 0x0000000017087211 */ /* 0x002fca00078208ff */
[----:B------:R-:W-:Y:S04]  /*b4b0*/  STL [R1+0x1130], R8 ;  /* 0x0011300801007387 */ /* 0x000fe80000100800 */
[----:B------:R-:W3:Y:S01]  /*b4c0*/  LDL.LU R15, [R1+0x198] ;  /* 0x00019800010f7983 */ /* 0x000ee20000300800 */
[----:B------:R-:W-:-:S04]  /*b4d0*/  LEA R28, P3, R13, c[0x0][0x160], 0x1 ;  /* 0x000058000d1c7a11 */ /* 0x000fc800078608ff */
[----:B------:R-:W-:Y:S02]  /*b4e0*/  LEA.HI.X.SX32 R29, R13, c[0x0][0x164], 0x1, P3 ;  /* 0x000059000d1d7a11 */ /* 0x000fe400018f0eff */
[----:B------:R-:W-:Y:S02]  /*b4f0*/  LEA.HI.X.SX32 R7, R11, R18, 0x1, P4 ;  /* 0x000000120b077211 */ /* 0x000fe400020f0eff */
[----:B--2---:R-:W-:Y:S02]  /*b500*/  LEA.HI.X.SX32 R27, R14, c[0x0][0x164], 0x1, P2 ;  /* 0x000059000e1b7a11 */ /* 0x004fe400010f0eff */
[----:B------:R-:W2:Y:S01]  /*b510*/  LDL.LU R14, [R1+0x194] ;  /* 0x00019400010e7983 */ /* 0x000ea20000300800 */
[----:B------:R-:W-:Y:S01]  /*b520*/  IMAD.MOV.U32 R26, RZ, RZ, R6 ;  /* 0x000000ffff1a7224 */ /* 0x000fe200078e0006 */
[----:B------:R-:W-:-:S05]  /*b530*/  LEA R6, P2, R2, R0, 0x1 ;  /* 0x0000000002067211 */ /* 0x000fca00078408ff */
[----:B------:R1:W-:Y:S04]  /*b540*/  STL [R1+0x1138], R6 ;  /* 0x0011380601007387 */ /* 0x0003e80000100800 */
[----:B------:R-:W2:Y:S01]  /*b550*/  LDL.LU R13, [R1+0x190] ;  /* 0x00019000010d7983 */ /* 0x000ea20000300800 */
[----:B-1----:R-:W-:-:S03]  /*b560*/  LEA R6, P3, R25, R0, 0x1 ;  /* 0x0000000019067211 */ /* 0x002fc600078608ff */
[----:B------:R-:W-:Y:S04]  /*b570*/  STL [R1+0xcdc], R27 ;  /* 0x000cdc1b01007387 */ /* 0x000fe80000100800 */
[----:B------:R1:W-:Y:S04]  /*b580*/  STL [R1+0x1140], R6 ;  /* 0x0011400601007387 */ /* 0x0003e80000100800 */
[----:B------:R-:W2:Y:S01]  /*b590*/  LDL.LU R11, [R1+0x18c] ;  /* 0x00018c00010b7983 */ /* 0x000ea20000300800 */
[----:B-1----:R-:W-:-:S03]  /*b5a0*/  LEA R6, P4, R5, R0, 0x1 ;  /* 0x0000000005067211 */ /* 0x002fc600078808ff */
[----:B------:R-:W-:Y:S04]  /*b5b0*/  STL [R1+0x110c], R7 ;  /* 0x00110c0701007387 */ /* 0x000fe80000100800 */
[----:B------:R-:W-:Y:S04]  /*b5c0*/  STL.64 [R1+0xcd0], R28 ;  /* 0x000cd01c01007387 */ /* 0x000fe80000100a00 */
[----:B------:R1:W-:Y:S02]  /*b5d0*/  STL [R1+0x1148], R6 ;  /* 0x0011480601007387 */ /* 0x0003e40000100800 */
[----:B-1----:R-:W-:-:S02]  /*b5e0*/  LEA.HI.X.SX32 R6, R16, R18, 0x1, P5 ;  /* 0x0000001210067211 */ /* 0x002fc400028f0eff */
[----:B------:R-:W2:Y:S04]  /*b5f0*/  LDL.LU R16, [R1+0x188] ;  /* 0x0001880001107983 */ /* 0x000ea80000300800 */
[----:B------:R1:W-:Y:S01]  /*b600*/  STL [R1+0x1114], R6 ;  /* 0x0011140601007387 */ /* 0x0003e20000100800 */
[----:B------:R-:W-:Y:S02]  /*b610*/  LEA R7, P5, R20, R0, 0x1 ;  /* 0x0000000014077211 */ /* 0x000fe400078a08ff */
[----:B-1----:R-:W-:Y:S02]  /*b620*/  LEA.HI.X.SX32 R6, R4, R18, 0x1, P6 ;  /* 0x0000001204067211 */ /* 0x002fe400030f0eff */
[----:B------:R-:W2:Y:S04]  /*b630*/  LDL.LU R4, [R1+0x17c] ;  /* 0x00017c0001047983 */ /* 0x000ea80000300800 */
[----:B------:R3:W-:Y:S04]  /*b640*/  STL [R1+0x1150], R7 ;  /* 0x0011500701007387 */ /* 0x0007e80000100800 */
[----:B------:R1:W-:Y:S01]  /*b650*/  STL [R1+0x111c], R6 ;  /* 0x00111c0601007387 */ /* 0x0003e20000100800 */
[----:B---3--:R-:W-:-:S02]  /*b660*/  LEA R7, P6, R19, R0, 0x1 ;  /* 0x0000000013077211 */ /* 0x008fc400078c08ff */
[-C--:B-1----:R-:W-:Y:S02]  /*b670*/  LEA.HI.X.SX32 R6, R3, R18.reuse, 0x1, P0 ;  /* 0x0000001203067211 */ /* 0x082fe400000f0eff */
[----:B------:R-:W3:Y:S04]  /*b680*/  LDL.LU R3, [R1+0x178] ;  /* 0x0001780001037983 */ /* 0x000ee80000300800 */
[----:B------:R-:W-:Y:S04]  /*b690*/  STL [R1+0x1158], R7 ;  /* 0x0011580701007387 */ /* 0x000fe80000100800 */
[----:B------:R1:W-:Y:S02]  /*b6a0*/  STL [R1+0x1124], R6 ;  /* 0x0011240601007387 */ /* 0x0003e40000100800 */
[----:B-1----:R-:W-:-:S02]  /*b6b0*/  LEA.HI.X.SX32 R6, R23, R18, 0x1, P1 ;  /* 0x0000001217067211 */ /* 0x002fc400008f0eff */
[----:B------:R-:W3:Y:S01]  /*b6c0*/  LDL.LU R23, [R1+0x170] ;  /* 0x0001700001177983 */ /* 0x000ee20000300800 */
[----:B----4-:R-:W-:-:S05]  /*b6d0*/  LEA R7, P0, R9, R0, 0x1 ;  /* 0x0000000009077211 */ /* 0x010fca00078008ff */
[----:B------:R-:W-:Y:S04]  /*b6e0*/  STL [R1+0x1160], R7 ;  /* 0x0011600701007387 */ /* 0x000fe80000100800 */
[----:B------:R1:W-:Y:S02]  /*b6f0*/  STL [R1+0x112c], R6 ;  /* 0x00112c0601007387 */ /* 0x0003e40000100800 */
[----:B-1----:R-:W-:Y:S02]  /*b700*/  LEA.HI.X.SX32 R6, R2, R18, 0x1, P2 ;  /* 0x0000001202067211 */ /* 0x002fe400010f0eff */
[----:B------:R-:W4:Y:S01]  /*b710*/  LDL.LU R2, [R1+0x168] ;  /* 0x0001680001027983 */ /* 0x000f220000300800 */
[----:B-----5:R-:W-:-:S05]  /*b720*/  LEA R7, P1, R22, R0, 0x1 ;  /* 0x0000000016077211 */ /* 0x020fca00078208ff */
[----:B------:R-:W-:Y:S04]  /*b730*/  STL [R1+0x1168], R7 ;  /* 0x0011680701007387 */ /* 0x000fe80000100800 */
[----:B------:R1:W-:Y:S02]  /*b740*/  STL [R1+0x1134], R6 ;  /* 0x0011340601007387 */ /* 0x0003e40000100800 */
[----:B-1----:R-:W-:Y:S02]  /*b750*/  LEA.HI.X.SX32 R6, R25, R18, 0x1, P3 ;  /* 0x0000001219067211 */ /* 0x002fe400018f0eff */
[----:B------:R-:W5:Y:S01]  /*b760*/  LDL.LU R25, [R1+0x164] ;  /* 0x0001640001197983 */ /* 0x000f620000300800 */
[----:B------:R-:W-:-:S05]  /*b770*/  LEA R7, P2, R21, R0, 0x1 ;  /* 0x0000000015077211 */ /* 0x000fca00078408ff */
[----:B------:R1:W-:Y:S04]  /*b780*/  STL [R1+0x1170], R7 ;  /* 0x0011700701007387 */ /* 0x0003e80000100800 */
[----:B------:R0:W-:Y:S01]  /*b790*/  STL [R1+0x113c], R6 ;  /* 0x00113c0601007387 */ /* 0x0001e20000100800 */
[----:B-1----:R-:W-:Y:S02]  /*b7a0*/  LEA R7, P3, R17, R0, 0x1 ;  /* 0x0000000011077211 */ /* 0x002fe400078608ff */
[----:B0-----:R-:W-:Y:S02]  /*b7b0*/  LEA.HI.X.SX32 R6, R5, R18, 0x1, P4 ;  /* 0x0000001205067211 */ /* 0x001fe400020f0eff */
[----:B------:R-:W5:Y:S04]  /*b7c0*/  LDL.LU R5, [R1+0x160] ;  /* 0x0001600001057983 */ /* 0x000f680000300800 */
[----:B------:R0:W-:Y:S04]  /*b7d0*/  STL [R1+0x1178], R7 ;  /* 0x0011780701007387 */ /* 0x0001e80000100800 */
[----:B------:R1:W-:Y:S01]  /*b7e0*/  STL [R1+0x1144], R6 ;  /* 0x0011440601007387 */ /* 0x0003e20000100800 */
[----:B0-----:R-:W-:-:S02]  /*b7f0*/  LEA R7, P4, R15, R0, 0x1 ;  /* 0x000000000f077211 */ /* 0x001fc400078808ff */
[-C--:B-1----:R-:W-:Y:S02]  /*b800*/  LEA.HI.X.SX32 R6, R20, R18.reuse, 0x1, P5 ;  /* 0x0000001214067211 */ /* 0x082fe400028f0eff */
[----:B------:R-:W5:Y:S04]  /*b810*/  LDL.LU R20, [R1+0x15c] ;  /* 0x00015c0001147983 */ /* 0x000f680000300800 */
[----:B------:R-:W-:Y:S04]  /*b820*/  STL [R1+0x1180], R7 ;  /* 0x0011800701007387 */ /* 0x000fe80000100800 */
[----:B------:R0:W-:Y:S02]  /*b830*/  STL [R1+0x114c], R6 ;  /* 0x00114c0601007387 */ /* 0x0001e40000100800 */
[----:B0-----:R-:W-:-:S02]  /*b840*/  LEA.HI.X.SX32 R6, R19, R18, 0x1, P6 ;  /* 0x0000001213067211 */ /* 0x001fc400030f0eff */
[----:B------:R-:W5:Y:S01]  /*b850*/  LDL.LU R19, [R1+0x158] ;  /* 0x0001580001137983 */ /* 0x000f620000300800 */
[----:B--2---:R-:W-:-:S05]  /*b860*/  LEA R7, P5, R14, R0, 0x1 ;  /* 0x000000000e077211 */ /* 0x004fca00078a08ff */
[----:B------:R-:W-:Y:S04]  /*b870*/  STL [R1+0x1188], R7 ;  /* 0x0011880701007387 */ /* 0x000fe80000100800 */
[----:B------:R0:W-:Y:S02]  /*b880*/  STL [R1+0x1154], R6 ;  /* 0x0011540601007387 */ /* 0x0001e40000100800 */
[----:B0-----:R-:W-:Y:S02]  /*b890*/  LEA.HI.X.SX32 R6, R9, R18, 0x1, P0 ;  /* 0x0000001209067211 */ /* 0x001fe400000f0eff */
[----:B------:R-:W2:Y:S01]  /*b8a0*/  LDL.LU R9, [R1+0x154] ;  /* 0x0001540001097983 */ /* 0x000ea20000300800 */
[----:B------:R-:W-:-:S05]  /*b8b0*/  LEA R7, P6, R13, R0, 0x1 ;  /* 0x000000000d077211 */ /* 0x000fca00078c08ff */
[----:B------:R0:W-:Y:S04]  /*b8c0*/  STL [R1+0x1190], R7 ;  /* 0x0011900701007387 */ /* 0x0001e80000100800 */
[----:B------:R1:W-:Y:S01]  /*b8d0*/  STL [R1+0x115c], R6 ;  /* 0x00115c0601007387 */ /* 0x0003e20000100800 */
[----:B0-----:R-:W-:Y:S02]  /*b8e0*/  LEA R7, P0, R11, R0, 0x1 ;  /* 0x000000000b077211 */ /* 0x001fe400078008ff */
[----:B-1----:R-:W-:Y:S02]  /*b8f0*/  LEA.HI.X.SX32 R6, R22, R18, 0x1, P1 ;  /* 0x0000001216067211 */ /* 0x002fe400008f0eff */
[----:B------:R-:W2:Y:S04]  /*b900*/  LDL.LU R22, [R1+0x150] ;  /* 0x0001500001167983 */ /* 0x000ea80000300800 */
[----:B------:R0:W-:Y:S04]  /*b910*/  STL [R1+0x1198], R7 ;  /* 0x0011980701007387 */ /* 0x0001e80000100800 */
[----:B------:R1:W-:Y:S01]  /*b920*/  STL [R1+0x1164], R6 ;  /* 0x0011640601007387 */ /* 0x0003e20000100800 */
[----:B0-----:R-:W-:-:S02]  /*b930*/  LEA R7, P1, R16, R0, 0x1 ;  /* 0x0000000010077211 */ /* 0x001fc400078208ff */
[-C--:B-1----:R-:W-:Y:S02]  /*b940*/  LEA.HI.X.SX32 R6, R21, R18.reuse, 0x1, P2 ;  /* 0x0000001215067211 */ /* 0x082fe400010f0eff */
[----:B------:R-:W2:Y:S04]  /*b950*/  LDL.LU R21, [R1+0x14c] ;  /* 0x00014c0001157983 */ /* 0x000ea80000300800 */
[----:B------:R-:W-:Y:S04]  /*b960*/  STL [R1+0x11a0], R7 ;  /* 0x0011a00701007387 */ /* 0x000fe80000100800 */
[----:B------:R0:W-:Y:S02]  /*b970*/  STL [R1+0x116c], R6 ;  /* 0x00116c0601007387 */ /* 0x0001e40000100800 */
[----:B0-----:R-:W-:-:S02]  /*b980*/  LEA.HI.X.SX32 R6, R17, R18, 0x1, P3 ;  /* 0x0000001211067211 */ /* 0x001fc400018f0eff */
[----:B------:R-:W2:Y:S01]  /*b990*/  LDL.LU R17, [R1+0x148] ;  /* 0x0001480001117983 */ /* 0x000ea20000300800 */
[----:B------:R-:W-:-:S05]  /*b9a0*/  LEA R7, P2, R4, R0, 0x1 ;  /* 0x0000000004077211 */ /* 0x000fca00078408ff */
[----:B------:R3:W-:Y:S04]  /*b9b0*/  STL [R1+0x11a8], R7 ;  /* 0x0011a80701007387 */ /* 0x0007e80000100800 */
[----:B------:R0:W-:Y:S01]  /*b9c0*/  STL [R1+0x1174], R6 ;  /* 0x0011740601007387 */ /* 0x0001e20000100800 */
[----:B---3--:R-:W-:Y:S02]  /*b9d0*/  LEA R7, P3, R3, R0, 0x1 ;  /* 0x0000000003077211 */ /* 0x008fe400078608ff */
[----:B0-----:R-:W-:Y:S02]  /*b9e0*/  LEA.HI.X.SX32 R6, R15, R18, 0x1, P4 ;  /* 0x000000120f067211 */ /* 0x001fe400020f0eff */
[----:B------:R-:W3:Y:S04]  /*b9f0*/  LDL.LU R15, [R1+0x144] ;  /* 0x00014400010f7983 */ /* 0x000ee80000300800 */
[----:B------:R0:W-:Y:S04]  /*ba00*/  STL [R1+0x11b0], R7 ;  /* 0x0011b00701007387 */ /* 0x0001e80000100800 */
[----:B------:R1:W-:Y:S01]  /*ba10*/  STL [R1+0x117c], R6 ;  /* 0x00117c0601007387 */ /* 0x0003e20000100800 */
[----:B0-----:R-:W-:-:S02]  /*ba20*/  LEA R7, P4, R23, R0, 0x1 ;  /* 0x0000000017077211 */ /* 0x001fc400078808ff */
[-C--:B-1----:R-:W-:Y:S02]  /*ba30*/  LEA.HI.X.SX32 R6, R14, R18.reuse, 0x1, P5 ;  /* 0x000000120e067211 */ /* 0x082fe400028f0eff */
[----:B------:R-:W3:Y:S04]  /*ba40*/  LDL.LU R14, [R1+0x140] ;  /* 0x00014000010e7983 */ /* 0x000ee80000300800 */
[----:B------:R-:W-:Y:S04]  /*ba50*/  STL [R1+0x11b8], R7 ;  /* 0x0011b80701007387 */ /* 0x000fe80000100800 */
[----:B------:R0:W-:Y:S02]  /*ba60*/  STL [R1+0x1184], R6 ;  /* 0x0011840601007387 */ /* 0x0001e40000100800 */
[----:B0-----:R-:W-:-:S02]  /*ba70*/  LEA.HI.X.SX32 R6, R13, R18, 0x1, P6 ;  /* 0x000000120d067211 */ /* 0x001fc400030f0eff */
[----:B------:R-:W3:Y:S01]  /*ba80*/  LDL.LU R13, [R1+0x13c] ;  /* 0x00013c00010d7983 */ /* 0x000ee20000300800 */
[----:B----4-:R-:W-:-:S05]  /*ba90*/  LEA R7, P5, R2, R0, 0x1 ;  /* 0x0000000002077211 */ /* 0x010fca00078a08ff */
[----:B------:R-:W-:Y:S04]  /*baa0*/  STL [R1+0x11c0], R7 ;  /* 0x0011c00701007387 */ /* 0x000fe80000100800 */
[----:B------:R0:W-:Y:S02]  /*bab0*/  STL [R1+0x118c], R6 ;  /* 0x00118c0601007387 */ /* 0x0001e40000100800 */
[----:B0-----:R-:W-:Y:S02]  /*bac0*/  LEA.HI.X.SX32 R6, R11, R18, 0x1, P0 ;  /* 0x000000120b067211 */ /* 0x001fe400000f0eff */
[----:B------:R-:W4:Y:S01]  /*bad0*/  LDL.LU R11, [R1+0x138] ;  /* 0x00013800010b7983 */ /* 0x000f220000300800 */
[----:B-----5:R-:W-:-:S05]  /*bae0*/  LEA R7, P6, R25, R0, 0x1 ;  /* 0x0000000019077211 */ /* 0x020fca00078c08ff */
[----:B------:R-:W-:Y:S04]  /*baf0*/  STL [R1+0x11c8], R7 ;  /* 0x0011c80701007387 */ /* 0x000fe80000100800 */
[----:B------:R0:W-:Y:S02]  /*bb00*/  STL [R1+0x1194], R6 ;  /* 0x0011940601007387 */ /* 0x0001e40000100800 */
[----:B0-----:R-:W-:Y:S02]  /*bb10*/  LEA.HI.X.SX32 R6, R16, R18, 0x1, P1 ;  /* 0x0000001210067211 */ /* 0x001fe400008f0eff */
[----:B------:R-:W5:Y:S01]  /*bb20*/  LDL.LU R16, [R1+0x134] ;  /* 0x0001340001107983 */ /* 0x000f620000300800 */
[----:B------:R-:W-:-:S05]  /*bb30*/  LEA R7, P0, R5, R0, 0x1 ;  /* 0x0000000005077211 */ /* 0x000fca00078008ff */
[----:B------:R0:W-:Y:S04]  /*bb40*/  STL [R1+0x11d0], R7 ;  /* 0x0011d00701007387 */ /* 0x0001e80000100800 */
[----:B------:R1:W-:Y:S01]  /*bb50*/  STL [R1+0x119c], R6 ;  /* 0x00119c0601007387 */ /* 0x0003e20000100800 */
[----:B0-----:R-:W-:Y:S02]  /*bb60*/  LEA R7, P1, R20, R0, 0x1 ;  /* 0x0000000014077211 */ /* 0x001fe400078208ff */
[----:B-1----:R-:W-:Y:S02]  /*bb70*/  LEA.HI.X.SX32 R6, R4, R18, 0x1, P2 ;  /* 0x0000001204067211 */ /* 0x002fe400010f0eff */
        /* <DEDUP_REMOVED lines=16> */
[----:B------:R-:W-:Y:S04]  /*bc80*/  STL [R1+0x11f0], R7 ;  /* 0x0011f00701007387 */ /* 0x000fe80000100800 */
[----:B------:R0:W-:Y:S01]  /*bc90*/  STL [R1+0x11bc], R6 ;  /* 0x0011bc0601007387 */ /* 0x0001e20000100800 */
[-C--:B------:R-:W-:Y:S02]  /*bca0*/  LEA.HI.X.SX32 R5, R5, R18.reuse, 0x1, P0 ;  /* 0x0000001205057211 */ /* 0x080fe400000f0eff */
[----:B0-----:R-:W-:Y:S02]  /*bcb0*/  LEA.HI.X.SX32 R6, R25, R18, 0x1, P6 ;  /* 0x0000001219067211 */ /* 0x001fe400030f0eff */
[-C--:B------:R-:W-:Y:S01]  /*bcc0*/  LEA R7, P5, R21, R0.reuse, 0x1 ;  /* 0x0000000015077211 */ /* 0x080fe200078a08ff */
[----:B------:R-:W2:Y:S04]  /*bcd0*/  LDL.LU R25, [R1+0x120] ;  /* 0x0001200001197983 */ /* 0x000ea80000300800 */
[----:B------:R-:W-:Y:S04]  /*bce0*/  STL [R1+0x11f8], R7 ;  /* 0x0011f80701007387 */ /* 0x000fe80000100800 */
[----:B------:R0:W-:Y:S04]  /*bcf0*/  STL [R1+0x11c4], R6 ;  /* 0x0011c40601007387 */ /* 0x0001e80000100800 */
[----:B0-----:R-:W2:Y:S01]  /*bd00*/  LDL.LU R6, [R1+0x11c] ;  /* 0x00011c0001067983 */ /* 0x001ea20000300800 */
[----:B------:R-:W-:-:S05]  /*bd10*/  LEA R7, P6, R17, R0, 0x1 ;  /* 0x0000000011077211 */ /* 0x000fca00078c08ff */
[----:B------:R-:W-:Y:S04]  /*bd20*/  STL [R1+0x1200], R7 ;  /* 0x0012000701007387 */ /* 0x000fe80000100800 */
[----:B------:R0:W-:Y:S02]  /*bd30*/  STL [R1+0x11cc], R5 ;  /* 0x0011cc0501007387 */ /* 0x0001e40000100800 */
[----:B0-----:R-:W-:Y:S02]  /*bd40*/  LEA.HI.X.SX32 R5, R20, R18, 0x1, P1 ;  /* 0x0000001214057211 */ /* 0x001fe400008f0eff */
[----:B------:R-:W2:Y:S01]  /*bd50*/  LDL.LU R20, [R1+0x118] ;  /* 0x0001180001147983 */ /* 0x000ea20000300800 */
[----:B---3--:R-:W-:-:S05]  /*bd60*/  LEA R7, P0, R15, R0, 0x1 ;  /* 0x000000000f077211 */ /* 0x008fca00078008ff */
[----:B------:R-:W-:Y:S04]  /*bd70*/  STL [R1+0x1208], R7 ;  /* 0x0012080701007387 */ /* 0x000fe80000100800 */
[----:B------:R0:W-:Y:S01]  /*bd80*/  STL [R1+0x11d4], R5 ;  /* 0x0011d40501007387 */ /* 0x0001e20000100800 */
[----:B------:R-:W-:-:S03]  /*bd90*/  LEA.HI.X.SX32 R8, R19, R18, 0x1, P2 ;  /* 0x0000001213087211 */ /* 0x000fc600010f0eff */
[----:B0-----:R-:W3:Y:S01]  /*bda0*/  LDL.LU R5, [R1+0x114] ;  /* 0x0001140001057983 */ /* 0x001ee20000300800 */
[----:B------:R-:W-:-:S05]  /*bdb0*/  LEA R7, P1, R14, R0, 0x1 ;  /* 0x000000000e077211 */ /* 0x000fca00078208ff */
[----:B------:R0:W-:Y:S04]  /*bdc0*/  STL [R1+0x1210], R7 ;  /* 0x0012100701007387 */ /* 0x0001e80000100800 */
[----:B------:R1:W-:Y:S01]  /*bdd0*/  STL [R1+0x11dc], R8 ;  /* 0x0011dc0801007387 */ /* 0x0003e20000100800 */
[----:B0-----:R-:W-:Y:S02]  /*bde0*/  LEA R7, P2, R13, R0, 0x1 ;  /* 0x000000000d077211 */ /* 0x001fe400078408ff */
[----:B-1----:R-:W-:Y:S02]  /*bdf0*/  LEA.HI.X.SX32 R8, R9, R18, 0x1, P3 ;  /* 0x0000001209087211 */ /* 0x002fe400018f0eff */
[----:B------:R-:W3:Y:S04]  /*be00*/  LDL.LU R9, [R1+0x10c] ;  /* 0x00010c0001097983 */ /* 0x000ee80000300800 */
[----:B------:R4:W-:Y:S04]  /*be10*/  STL [R1+0x1218], R7 ;  /* 0x0012180701007387 */ /* 0x0009e80000100800 */
[----:B------:R0:W-:Y:S04]  /*be20*/  STL [R1+0x11e4], R8 ;  /* 0x0011e40801007387 */ /* 0x0001e80000100800 */
[----:B------:R-:W3:Y:S01]  /*be30*/  LDL.LU R19, [R1+0x104] ;  /* 0x0001040001137983 */ /* 0x000ee20000300800 */
[----:B----4-:R-:W-:-:S02]  /*be40*/  LEA R7, P3, R11, R0, 0x1 ;  /* 0x000000000b077211 */ /* 0x010fc400078608ff */
[----:B0-----:R-:W-:-:S03]  /*be50*/  LEA.HI.X.SX32 R8, R22, R18, 0x1, P4 ;  /* 0x0000001216087211 */ /* 0x001fc600020f0eff */
[----:B------:R-:W-:Y:S04]  /*be60*/  STL [R1+0x1220], R7 ;  /* 0x0012200701007387 */ /* 0x000fe80000100800 */
[----:B------:R0:W-:Y:S04]  /*be70*/  STL [R1+0x11ec], R8 ;  /* 0x0011ec0801007387 */ /* 0x0001e80000100800 */
[----:B------:R-:W4:Y:S01]  /*be80*/  LDL.LU R22, [R1+0x100] ;  /* 0x0001000001167983 */ /* 0x000f220000300800 */
[----:B0-----:R-:W-:Y:S02]  /*be90*/  LEA.HI.X.SX32 R8, R21, R18, 0x1, P5 ;  /* 0x0000001215087211 */ /* 0x001fe400028f0eff */
[----:B-----5:R-:W-:-:S05]  /*bea0*/  LEA R7, P4, R16, R0, 0x1 ;  /* 0x0000000010077211 */ /* 0x020fca00078808ff */
[----:B------:R-:W-:Y:S04]  /*beb0*/  STL [R1+0x1228], R7 ;  /* 0x0012280701007387 */ /* 0x000fe80000100800 */
[----:B------:R0:W-:Y:S04]  /*bec0*/  STL [R1+0x11f4], R8 ;  /* 0x0011f40801007387 */ /* 0x0001e80000100800 */
[----:B------:R-:W5:Y:S01]  /*bed0*/  LDL.LU R21, [R1+0xfc] ;  /* 0x0000fc0001157983 */ /* 0x000f620000300800 */
[----:B0-----:R-:W-:Y:S02]  /*bee0*/  LEA.HI.X.SX32 R8, R17, R18, 0x1, P6 ;  /* 0x0000001211087211 */ /* 0x001fe400030f0eff */
[----:B------:R-:W-:-:S05]  /*bef0*/  LEA R7, P5, R4, R0, 0x1 ;  /* 0x0000000004077211 */ /* 0x000fca00078a08ff */
[----:B------:R-:W-:Y:S04]  /*bf00*/  STL [R1+0x1230], R7 ;  /* 0x0012300701007387 */ /* 0x000fe80000100800 */
[----:B------:R0:W-:Y:S04]  /*bf10*/  STL [R1+0x11fc], R8 ;  /* 0x0011fc0801007387 */ /* 0x0001e80000100800 */
[----:B------:R-:W5:Y:S01]  /*bf20*/  LDL.LU R17, [R1+0xf4] ;  /* 0x0000f40001117983 */ /* 0x000f620000300800 */
[----:B0-----:R-:W-:Y:S02]  /*bf30*/  LEA.HI.X.SX32 R8, R15, R18, 0x1, P0 ;  /* 0x000000120f087211 */ /* 0x001fe400000f0eff */
[----:B------:R-:W-:-:S05]  /*bf40*/  LEA R7, P6, R3, R0, 0x1 ;  /* 0x0000000003077211 */ /* 0x000fca00078c08ff */
[----:B------:R0:W-:Y:S04]  /*bf50*/  STL [R1+0x1238], R7 ;  /* 0x0012380701007387 */ /* 0x0001e80000100800 */
[----:B------:R1:W-:Y:S04]  /*bf60*/  STL [R1+0x1204], R8 ;  /* 0x0012040801007387 */ /* 0x0003e80000100800 */
[----:B------:R-:W5:Y:S01]  /*bf70*/  LDL.LU R15, [R1+0xf0] ;  /* 0x0000f000010f7983 */ /* 0x000f620000300800 */
[----:B0-----:R-:W-:Y:S02]  /*bf80*/  LEA R7, P0, R23, R0, 0x1 ;  /* 0x0000000017077211 */ /* 0x001fe400078008ff */
[----:B-1----:R-:W-:-:S03]  /*bf90*/  LEA.HI.X.SX32 R8, R14, R18, 0x1, P1 ;  /* 0x000000120e087211 */ /* 0x002fc600008f0eff */
[----:B------:R-:W-:Y:S04]  /*bfa0*/  STL [R1+0x1240], R7 ;  /* 0x0012400701007387 */ /* 0x000fe80000100800 */
[----:B------:R0:W-:Y:S04]  /*bfb0*/  STL [R1+0x120c], R8 ;  /* 0x00120c0801007387 */ /* 0x0001e80000100800 */
[----:B------:R-:W5:Y:S01]  /*bfc0*/  LDL.LU R14, [R1+0xec] ;  /* 0x0000ec00010e7983 */ /* 0x000f620000300800 */
[----:B0-----:R-:W-:Y:S02]  /*bfd0*/  LEA.HI.X.SX32 R8, R13, R18, 0x1, P2 ;  /* 0x000000120d087211 */ /* 0x001fe400010f0eff */
[----:B--2---:R-:W-:-:S05]  /*bfe0*/  LEA R7, P1, R2, R0, 0x1 ;  /* 0x0000000002077211 */ /* 0x004fca00078208ff */
[----:B------:R-:W-:Y:S04]  /*bff0*/  STL [R1+0x1248], R7 ;  /* 0x0012480701007387 */ /* 0x000fe80000100800 */
[----:B------:R0:W-:Y:S04]  /*c000*/  STL [R1+0x1214], R8 ;  /* 0x0012140801007387 */ /* 0x0001e80000100800 */
[----:B------:R-:W2:Y:S01]  /*c010*/  LDL.LU R13, [R1+0xe8] ;  /* 0x0000e800010d7983 */ /* 0x000ea20000300800 */
[----:B0-----:R-:W-:Y:S02]  /*c020*/  LEA.HI.X.SX32 R8, R11, R18, 0x1, P3 ;  /* 0x000000120b087211 */ /* 0x001fe400018f0eff */
[----:B------:R-:W-:-:S05]  /*c030*/  LEA R7, P2, R25, R0, 0x1 ;  /* 0x0000000019077211 */ /* 0x000fca00078408ff */
[----:B------:R0:W-:Y:S04]  /*c040*/  STL [R1+0x1250], R7 ;  /* 0x0012500701007387 */ /* 0x0001e80000100800 */
[----:B------:R1:W-:Y:S04]  /*c050*/  STL [R1+0x121c], R8 ;  /* 0x00121c0801007387 */ /* 0x0003e80000100800 */
[----:B------:R-:W2:Y:S01]  /*c060*/  LDL.LU R11, [R1+0xe4] ;  /* 0x0000e400010b7983 */ /* 0x000ea20000300800 */
[----:B0-----:R-:W-:Y:S02]  /*c070*/  LEA R7, P3, R6, R0, 0x1 ;  /* 0x0000000006077211 */ /* 0x001fe400078608ff */
[----:B-1----:R-:W-:-:S03]  /*c080*/  LEA.HI.X.SX32 R8, R16, R18, 0x1, P4 ;  /* 0x0000001210087211 */ /* 0x002fc600020f0eff */
[----:B------:R0:W-:Y:S04]  /*c090*/  STL [R1+0x1258], R7 ;  /* 0x0012580701007387 */ /* 0x0001e80000100800 */
[----:B------:R-:W-:Y:S01]  /*c0a0*/  STL [R1+0x1224], R8 ;  /* 0x0012240801007387 */ /* 0x000fe20000100800 */
[----:B------:R-:W-:-:S03]  /*c0b0*/  LEA.HI.X.SX32 R4, R4, R18, 0x1, P5 ;  /* 0x0000001204047211 */ /* 0x000fc600028f0eff */
[----:B------:R-:W2:Y:S01]  /*c0c0*/  LDL.LU R16, [R1+0xe0] ;  /* 0x0000e00001107983 */ /* 0x000ea20000300800 */
[----:B0-----:R-:W-:-:S05]  /*c0d0*/  LEA R7, P4, R20, R0, 0x1 ;  /* 0x0000000014077211 */ /* 0x001fca00078808ff */
[----:B------:R-:W-:Y:S04]  /*c0e0*/  STL [R1+0x1260], R7 ;  /* 0x0012600701007387 */ /* 0x000fe80000100800 */
[----:B------:R0:W-:Y:S04]  /*c0f0*/  STL [R1+0x122c], R4 ;  /* 0x00122c0401007387 */ /* 0x0001e80000100800 */
[----:B0-----:R-:W2:Y:S01]  /*c100*/  LDL.LU R4, [R1+0xdc] ;  /* 0x0000dc0001047983 */ /* 0x001ea20000300800 */
[----:B---3--:R-:W-:Y:S02]  /*c110*/  LEA R7, P5, R5, R0, 0x1 ;  /* 0x0000000005077211 */ /* 0x008fe400078a08ff */
[----:B------:R-:W-:-:S03]  /*c120*/  LEA.HI.X.SX32 R8, R3, R18, 0x1, P6 ;  /* 0x0000001203087211 */ /* 0x000fc600030f0eff */
[----:B------:R0:W-:Y:S04]  /*c130*/  STL [R1+0x1268], R7 ;  /* 0x0012680701007387 */ /* 0x0001e80000100800 */
[----:B------:R-:W3:Y:S04]  /*c140*/  LDL.LU R3, [R1+0xd8] ;  /* 0x0000d80001037983 */ /* 0x000ee80000300800 */
[----:B------:R1:W-:Y:S01]  /*c150*/  STL [R1+0x1234], R8 ;  /* 0x0012340801007387 */ /* 0x0003e20000100800 */
[----:B0-----:R-:W-:Y:S02]  /*c160*/  LEA R7, P6, R9, R0, 0x1 ;  /* 0x0000000009077211 */ /* 0x001fe400078c08ff */
[----:B-1----:R-:W-:-:S03]  /*c170*/  LEA.HI.X.SX32 R8, R23, R18, 0x1, P0 ;  /* 0x0000001217087211 */ /* 0x002fc600000f0eff */
[----:B------:R0:W-:Y:S04]  /*c180*/  STL [R1+0x1270], R7 ;  /* 0x0012700701007387 */ /* 0x0001e80000100800 */
[----:B------:R-:W3:Y:S01]  /*c190*/  LDL.LU R23, [R1+0xd4] ;  /* 0x0000d40001177983 */ /* 0x000ee20000300800 */
[----:B0-----:R-:W-:-:S03]  /*c1a0*/  LEA R7, P0, R19, R0, 0x1 ;  /* 0x0000000013077211 */ /* 0x001fc600078008ff */
[----:B------:R0:W-:Y:S04]  /*c1b0*/  STL [R1+0x123c], R8 ;  /* 0x00123c0801007387 */ /* 0x0001e80000100800 */
[----:B------:R4:W-:Y:S01]  /*c1c0*/  STL [R1+0x1278], R7 ;  /* 0x0012780701007387 */ /* 0x0009e20000100800 */
[----:B0-----:R-:W-:-:S03]  /*c1d0*/  LEA.HI.X.SX32 R8, R2, R18, 0x1, P1 ;  /* 0x0000001202087211 */ /* 0x001fc600008f0eff */
[----:B------:R-:W3:Y:S01]  /*c1e0*/  LDL.LU R2, [R1+0xd0] ;  /* 0x0000d00001027983 */ /* 0x000ee20000300800 */
[----:B----4-:R-:W-:-:S03]  /*c1f0*/  LEA R7, P1, R22, R0, 0x1 ;  /* 0x0000000016077211 */ /* 0x010fc600078208ff */
[----:B------:R0:W-:Y:S04]  /*c200*/  STL [R1+0x1244], R8 ;  /* 0x0012440801007387 */ /* 0x0001e80000100800 */
[----:B------:R5:W-:Y:S01]  /*c210*/  STL [R1+0x1280], R7 ;  /* 0x0012800701007387 */ /* 0x000be20000100800 */
[----:B0-----:R-:W-:-:S03]  /*c220*/  LEA.HI.X.SX32 R8, R25, R18, 0x1, P2 ;  /* 0x0000001219087211 */ /* 0x001fc600010f0eff */
[----:B------:R-:W4:Y:S04]  /*c230*/  LDL.LU R25, [R1+0xcc] ;  /* 0x0000cc0001197983 */ /* 0x000f280000300800 */
[----:B------:R0:W-:Y:S01]  /*c240*/  STL [R1+0x124c], R8 ;  /* 0x00124c0801007387 */ /* 0x0001e20000100800 */
[----:B-----5:R-:W-:Y:S02]  /*c250*/  LEA R7, P2, R21, R0, 0x1 ;  /* 0x0000000015077211 */ /* 0x020fe400078408ff */
[----:B0-----:R-:W-:-:S03]  /*c260*/  LEA.HI.X.SX32 R8, R6, R18, 0x1, P3 ;  /* 0x0000001206087211 */ /* 0x001fc600018f0eff */
[----:B------:R0:W-:Y:S04]  /*c270*/  STL [R1+0x1288], R7 ;  /* 0x0012880701007387 */ /* 0x0001e80000100800 */
[----:B------:R-:W-:Y:S01]  /*c280*/  STL [R1+0x1254], R8 ;  /* 0x0012540801007387 */ /* 0x000fe20000100800 */
[----:B0-----:R-:W-:-:S03]  /*c290*/  LEA.HI.X.SX32 R7, R20, R18, 0x1, P4 ;  /* 0x0000001214077211 */ /* 0x001fc600020f0eff */
[----:B------:R-:W5:Y:S01]  /*c2a0*/  LDL.LU R20, [R1+0xc8] ;  /* 0x0000c80001147983 */ /* 0x000f620000300800 */
[----:B------:R-:W-:-:S05]  /*c2b0*/  LEA R6, P3, R17, R0, 0x1 ;  /* 0x0000000011067211 */ /* 0x000fca00078608ff */
[----:B------:R-:W-:Y:S04]  /*c2c0*/  STL [R1+0x1290], R6 ;  /* 0x0012900601007387 */ /* 0x000fe80000100800 */
[----:B------:R0:W-:Y:S01]  /*c2d0*/  STL [R1+0x125c], R7 ;  /* 0x00125c0701007387 */ /* 0x0001e20000100800 */
[----:B------:R-:W-:-:S03]  /*c2e0*/  LEA.HI.X.SX32 R5, R5, R18, 0x1, P5 ;  /* 0x0000001205057211 */ /* 0x000fc600028f0eff */
[----:B0-----:R-:W5:Y:S01]  /*c2f0*/  LDL.LU R7, [R1+0xc4] ;  /* 0x0000c40001077983 */ /* 0x001f620000300800 */
[----:B------:R-:W-:-:S05]  /*c300*/  LEA R6, P4, R15, R0, 0x1 ;  /* 0x000000000f067211 */ /* 0x000fca00078808ff */
[----:B------:R0:W-:Y:S04]  /*c310*/  STL [R1+0x1298], R6 ;  /* 0x0012980601007387 */ /* 0x0001e80000100800 */
[----:B------:R1:W-:Y:S01]  /*c320*/  STL [R1+0x1264], R5 ;  /* 0x0012640501007387 */ /* 0x0003e20000100800 */
[----:B0-----:R-:W-:Y:S02]  /*c330*/  LEA R6, P5, R14, R0, 0x1 ;  /* 0x000000000e067211 */ /* 0x001fe400078a08ff */
[-C--:B-1----:R-:W-:Y:S02]  /*c340*/  LEA.HI.X.SX32 R5, R9, R18.reuse, 0x1, P6 ;  /* 0x0000001209057211 */ /* 0x082fe400030f0eff */
[----:B------:R-:W5:Y:S04]  /*c350*/  LDL.LU R9, [R1+0xc0] ;  /* 0x0000c00001097983 */ /* 0x000f680000300800 */
[----:B------:R0:W-:Y:S04]  /*c360*/  STL [R1+0x12a0], R6 ;  /* 0x0012a00601007387 */ /* 0x0001e80000100800 */
[----:B------:R1:W-:Y:S04]  /*c370*/  STL [R1+0x126c], R5 ;  /* 0x00126c0501007387 */ /* 0x0003e80000100800 */
[----:B0-----:R-:W5:Y:S01]  /*c380*/  LDL.LU R6, [R1+0xbc] ;  /* 0x0000bc0001067983 */ /* 0x001f620000300800 */
[----:B-1----:R-:W-:-:S02]  /*c390*/  LEA.HI.X.SX32 R5, R19, R18, 0x1, P0 ;  /* 0x0000001213057211 */ /* 0x002fc400000f0eff */
[----:B--2---:R-:W-:-:S05]  /*c3a0*/  LEA R8, P6, R13, R0, 0x1 ;  /* 0x000000000d087211 */ /* 0x004fca00078c08ff */
[----:B------:R-:W-:Y:S04]  /*c3b0*/  STL [R1+0x12a8], R8 ;  /* 0x0012a80801007387 */ /* 0x000fe80000100800 */
[----:B------:R0:W-:Y:S04]  /*c3c0*/  STL [R1+0x1274], R5 ;  /* 0x0012740501007387 */ /* 0x0001e80000100800 */
[----:B0-----:R-:W2:Y:S01]  /*c3d0*/  LDL.LU R5, [R1+0xb8] ;  /* 0x0000b80001057983 */ /* 0x001ea20000300800 */
[----:B------:R-:W-:Y:S02]  /*c3e0*/  LEA.HI.X.SX32 R8, R22, R18, 0x1, P1 ;  /* 0x0000001216087211 */ /* 0x000fe400008f0eff */
[----:B------:R-:W-:-:S05]  /*c3f0*/  LEA R10, P0, R11, R0, 0x1 ;  /* 0x000000000b0a7211 */ /* 0x000fca00078008ff */
[----:B------:R0:W-:Y:S04]  /*c400*/  STL [R1+0x12b0], R10 ;  /* 0x0012b00a01007387 */ /* 0x0001e80000100800 */
[----:B------:R1:W-:Y:S01]  /*c410*/  STL [R1+0x127c], R8 ;  /* 0x00127c0801007387 */ /* 0x0003e20000100800 */
[----:B------:R-:W-:Y:S02]  /*c420*/  LEA R12, P1, R16, R0, 0x1 ;  /* 0x00000000100c7211 */ /* 0x000fe400078208ff */
[----:B0-----:R-:W-:-:S03]  /*c430*/  LEA.HI.X.SX32 R10, R21, R18, 0x1, P2 ;  /* 0x00000012150a7211 */ /* 0x001fc600010f0eff */
[----:B------:R-:W-:Y:S04]  /*c440*/  STL [R1+0x12b8], R12 ;  /* 0x0012b80c01007387 */ /* 0x000fe80000100800 */
[----:B------:R-:W2:Y:S04]  /*c450*/  LDL.LU R19, [R1+0xb4] ;  /* 0x0000b40001137983 */ /* 0x000ea80000300800 */
[----:B------:R0:W-:Y:S01]  /*c460*/  STL [R1+0x1284], R10 ;  /* 0x0012840a01007387 */ /* 0x0001e20000100800 */
[----:B-1----:R-:W-:-:S05]  /*c470*/  LEA R8, P2, R4, R0, 0x1 ;  /* 0x0000000004087211 */ /* 0x002fca00078408ff */
[----:B------:R3:W-:Y:S04]  /*c480*/  STL [R1+0x12c0], R8 ;  /* 0x0012c00801007387 */ /* 0x0007e80000100800 */
[----:B------:R-:W2:Y:S01]  /*c490*/  LDL.LU R22, [R1+0xb0] ;  /* 0x0000b00001167983 */ /* 0x000ea20000300800 */
[----:B0-----:R-:W-:Y:S02]  /*c4a0*/  LEA.HI.X.SX32 R10, R17, R18, 0x1, P3 ;  /* 0x00000012110a7211 */ /* 0x001fe400018f0eff */
[----:B---3--:R-:W-:-:S03]  /*c4b0*/  LEA R8, P3, R3, R0, 0x1 ;  /* 0x0000000003087211 */ /* 0x008fc600078608ff */
[----:B------:R0:W-:Y:S04]  /*c4c0*/  STL [R1+0x128c], R10 ;  /* 0x00128c0a01007387 */ /* 0x0001e80000100800 */
[----:B------:R1:W-:Y:S04]  /*c4d0*/  STL [R1+0x12c8], R8 ;  /* 0x0012c80801007387 */ /* 0x0003e80000100800 */
[----:B------:R-:W3:Y:S01]  /*c4e0*/  LDL.LU R21, [R1+0xac] ;  /* 0x0000ac0001157983 */ /* 0x000ee20000300800 */
[----:B0-----:R-:W-:Y:S02]  /*c4f0*/  LEA.HI.X.SX32 R10, R15, R18, 0x1, P4 ;  /* 0x000000120f0a7211 */ /* 0x001fe400020f0eff */
[----:B-1----:R-:W-:-:S03]  /*c500*/  LEA R8, P4, R23, R0, 0x1 ;  /* 0x0000000017087211 */ /* 0x002fc600078808ff */
        /* <DEDUP_REMOVED lines=9> */
[----:B----4-:R-:W-:-:S03]  /*c5a0*/  LEA R8, P6, R25, R0, 0x1 ;  /* 0x0000000019087211 */ /* 0x010fc600078c08ff */
[----:B------:R0:W-:Y:S04]  /*c5b0*/  STL [R1+0x12a4], R10 ;  /* 0x0012a40a01007387 */ /* 0x0001e80000100800 */
[----:B------:R-:W-:Y:S04]  /*c5c0*/  STL [R1+0x12e0], R8 ;  /* 0x0012e00801007387 */ /* 0x000fe80000100800 */
[----:B------:R-:W4:Y:S01]  /*c5d0*/  LDL.LU R14, [R1+0xa0] ;  /* 0x0000a000010e7983 */ /* 0x000f220000300800 */
[----:B0-----:R-:W-:-:S05]  /*c5e0*/  LEA.HI.X.SX32 R10, R11, R18, 0x1, P0 ;  /* 0x000000120b0a7211 */ /* 0x001fca00000f0eff */
[----:B------:R0:W-:Y:S04]  /*c5f0*/  STL [R1+0x12ac], R10 ;  /* 0x0012ac0a01007387 */ /* 0x0001e80000100800 */
[----:B------:R-:W4:Y:S01]  /*c600*/  LDL.LU R13, [R1+0x9c] ;  /* 0x00009c00010d7983 */ /* 0x000f220000300800 */
[----:B0-----:R-:W-:Y:S02]  /*c610*/  LEA.HI.X.SX32 R10, R16, R18, 0x1, P1 ;  /* 0x00000012100a7211 */ /* 0x001fe400008f0eff */
[----:B-----5:R-:W-:-:S05]  /*c620*/  LEA R8, P0, R20, R0, 0x1 ;  /* 0x0000000014087211 */ /* 0x020fca00078008ff */
[----:B------:R0:W-:Y:S04]  /*c630*/  STL [R1+0x12e8], R8 ;  /* 0x0012e80801007387 */ /* 0x0001e80000100800 */
[----:B------:R-:W-:Y:S04]  /*c640*/  STL [R1+0x12b4], R10 ;  /* 0x0012b40a01007387 */ /* 0x000fe80000100800 */
[----:B------:R-:W5:Y:S01]  /*c650*/  LDL.LU R11, [R1+0x98] ;  /* 0x00009800010b7983 */ /* 0x000f620000300800 */
[----:B------:R-:W-:Y:S02]  /*c660*/  LEA.HI.X.SX32 R4, R4, R18, 0x1, P2 ;  /* 0x0000001204047211 */ /* 0x000fe400010f0eff */
[----:B0-----:R-:W-:-:S05]  /*c670*/  LEA R8, P1, R7, R0, 0x1 ;  /* 0x0000000007087211 */ /* 0x001fca00078208ff */
[----:B------:R-:W-:Y:S04]  /*c680*/  STL [R1+0x12f0], R8 ;  /* 0x0012f00801007387 */ /* 0x000fe80000100800 */
[----:B------:R0:W-:Y:S04]  /*c690*/  STL [R1+0x12bc], R4 ;  /* 0x0012bc0401007387 */ /* 0x0001e80000100800 */
[----:B------:R-:W5:Y:S01]  /*c6a0*/  LDL.LU R16, [R1+0x94] ;  /* 0x0000940001107983 */ /* 0x000f620000300800 */
[----:B0-----:R-:W-:Y:S02]  /*c6b0*/  LEA.HI.X.SX32 R4, R3, R18, 0x1, P3 ;  /* 0x0000001203047211 */ /* 0x001fe400018f0eff */
[----:B------:R-:W-:-:S05]  /*c6c0*/  LEA R8, P2, R9, R0, 0x1 ;  /* 0x0000000009087211 */ /* 0x000fca00078408ff */
[----:B------:R0:W-:Y:S04]  /*c6d0*/  STL [R1+0x12f8], R8 ;  /* 0x0012f80801007387 */ /* 0x0001e80000100800 */
[----:B------:R-:W5:Y:S01]  /*c6e0*/  LDL.LU R3, [R1+0x90] ;  /* 0x0000900001037983 */ /* 0x000f620000300800 */
[----:B0-----:R-:W-:-:S03]  /*c6f0*/  LEA R8, P3, R6, R0, 0x1 ;  /* 0x0000000006087211 */ /* 0x001fc600078608ff */
[----:B------:R0:W-:Y:S04]  /*c700*/  STL [R1+0x12c4], R4 ;  /* 0x0012c40401007387 */ /* 0x0001e80000100800 */
[----:B------:R-:W-:Y:S01]  /*c710*/  STL [R1+0x1300], R8 ;  /* 0x0013000801007387 */ /* 0x000fe20000100800 */
[----:B0-----:R-:W-:-:S03]  /*c720*/  LEA.HI.X.SX32 R4, R23, R18, 0x1, P4 ;  /* 0x0000001217047211 */ /* 0x001fc600020f0eff */
[----:B------:R-:W5:Y:S04]  /*c730*/  LDL.LU R23, [R1+0x8c] ;  /* 0x00008c0001177983 */ /* 0x000f680000300800 */
[----:B------:R0:W-:Y:S02]  /*c740*/  STL [R1+0x12cc], R4 ;  /* 0x0012cc0401007387 */ /* 0x0001e40000100800 */
[----:B0-----:R-:W-:Y:S02]  /*c750*/  LEA.HI.X.SX32 R4, R2, R18, 0x1, P5 ;  /* 0x0000001202047211 */ /* 0x001fe400028f0eff */
[----:B--2---:R-:W-:-:S05]  /*c760*/  LEA R8, P4, R5, R0, 0x1 ;  /* 0x0000000005087211 */ /* 0x004fca00078808ff */
[----:B------:R-:W-:Y:S04]  /*c770*/  STL [R1+0x1308], R8 ;  /* 0x0013080801007387 */ /* 0x000fe80000100800 */
[----:B------:R-:W2:Y:S04]  /*c780*/  LDL.LU R2, [R1+0x88] ;  /* 0x0000880001027983 */ /* 0x000ea80000300800 */
[----:B------:R0:W-:Y:S02]  /*c790*/  STL [R1+0x12d4], R4 ;  /* 0x0012d40401007387 */ /* 0x0001e40000100800 */
[----:B0-----:R-:W-:-:S02]  /*c7a0*/  LEA.HI.X.SX32 R4, R25, R18, 0x1, P6 ;  /* 0x0000001219047211 */ /* 0x001fc400030f0eff */
[----:B------:R-:W2:Y:S01]  /*c7b0*/  LDL.LU R25, [R1+0x84] ;  /* 0x0000840001197983 */ /* 0x000ea20000300800 */
[----:B------:R-:W-:-:S05]  /*c7c0*/  LEA R8, P5, R19, R0, 0x1 ;  /* 0x0000000013087211 */ /* 0x000fca00078a08ff */
[----:B------:R-:W-:Y:S04]  /*c7d0*/  STL [R1+0x1310], R8 ;  /* 0x0013100801007387 */ /* 0x000fe80000100800 */
[----:B------:R0:W-:Y:S02]  /*c7e0*/  STL [R1+0x12dc], R4 ;  /* 0x0012dc0401007387 */ /* 0x0001e40000100800 */
[----:B0-----:R-:W-:Y:S02]  /*c7f0*/  LEA.HI.X.SX32 R4, R20, R18, 0x1, P0 ;  /* 0x0000001214047211 */ /* 0x001fe400000f0eff */
[----:B------:R-:W2:Y:S01]  /*c800*/  LDL.LU R20, [R1+0x80] ;  /* 0x0000800001147983 */ /* 0x000ea20000300800 */
[----:B------:R-:W-:-:S05]  /*c810*/  LEA R8, P6, R22, R0, 0x1 ;  /* 0x0000000016087211 */ /* 0x000fca00078c08ff */
[----:B------:R-:W-:Y:S04]  /*c820*/  STL [R1+0x1318], R8 ;  /* 0x0013180801007387 */ /* 0x000fe80000100800 */
[----:B------:R0:W-:Y:S04]  /*c830*/  STL [R1+0x12e4], R4 ;  /* 0x0012e40401007387 */ /* 0x0001e80000100800 */
[----:B0-----:R-:W2:Y:S01]  /*c840*/  LDL.LU R4, [R1+0x7c] ;  /* 0x00007c0001047983 */ /* 0x001ea20000300800 */
[----:B---3--:R-:W-:Y:S02]  /*c850*/  LEA R8, P0, R21, R0, 0x1 ;  /* 0x0000000015087211 */ /* 0x008fe400078008ff */
[----:B------:R-:W-:-:S02]  /*c860*/  LEA.HI.X.SX32 R10, R7, R18, 0x1, P1 ;  /* 0x00000012070a7211 */ /* 0x000fc400008f0eff */
[----:B------:R-:W-:Y:S01]  /*c870*/  LEA.HI.X.SX32 R7, R9, R18, 0x1, P2 ;  /* 0x0000001209077211 */ /* 0x000fe200010f0eff */
[----:B------:R0:W-:Y:S04]  /*c880*/  STL [R1+0x1320], R8 ;  /* 0x0013200801007387 */ /* 0x0001e80000100800 */
[----:B------:R-:W-:Y:S04]  /*c890*/  STL [R1+0x12ec], R10 ;  /* 0x0012ec0a01007387 */ /* 0x000fe80000100800 */
[----:B------:R-:W3:Y:S01]  /*c8a0*/  LDL.LU R9, [R1+0x78] ;  /* 0x0000780001097983 */ /* 0x000ee20000300800 */
[----:B0-----:R-:W-:-:S05]  /*c8b0*/  LEA R8, P1, R17, R0, 0x1 ;  /* 0x0000000011087211 */ /* 0x001fca00078208ff */
[----:B------:R0:W-:Y:S04]  /*c8c0*/  STL [R1+0x1328], R8 ;  /* 0x0013280801007387 */ /* 0x0001e80000100800 */
[----:B------:R1:W-:Y:S01]  /*c8d0*/  STL [R1+0x12f4], R7 ;  /* 0x0012f40701007387 */ /* 0x0003e20000100800 */
[----:B0-----:R-:W-:-:S05]  /*c8e0*/  LEA R8, P2, R15, R0, 0x1 ;  /* 0x000000000f087211 */ /* 0x001fca00078408ff */
[----:B------:R-:W-:Y:S04]  /*c8f0*/  STL [R1+0x1330], R8 ;  /* 0x0013300801007387 */ /* 0x000fe80000100800 */
[----:B------:R-:W3:Y:S01]  /*c900*/  LDL.LU R12, [R1+0x74] ;  /* 0x00007400010c7983 */ /* 0x000ee20000300800 */
[----:B-1----:R-:W-:-:S05]  /*c910*/  LEA.HI.X.SX32 R7, R6, R18, 0x1, P3 ;  /* 0x0000001206077211 */ /* 0x002fca00018f0eff */
[----:B------:R0:W-:Y:S01]  /*c920*/  STL [R1+0x12fc], R7 ;  /* 0x0012fc0701007387 */ /* 0x0001e20000100800 */
[----:B----4-:R-:W-:-:S05]  /*c930*/  LEA R6, P3, R14, R0, 0x1 ;  /* 0x000000000e067211 */ /* 0x010fca00078608ff */
[----:B------:R1:W-:Y:S01]  /*c940*/  STL [R1+0x1338], R6 ;  /* 0x0013380601007387 */ /* 0x0003e20000100800 */
[----:B0-----:R-:W-:-:S05]  /*c950*/  LEA.HI.X.SX32 R7, R5, R18, 0x1, P4 ;  /* 0x0000001205077211 */ /* 0x001fca00020f0eff */
[----:B------:R5:W-:Y:S04]  /*c960*/  STL [R1+0x1304], R7 ;  /* 0x0013040701007387 */ /* 0x000be80000100800 */
[----:B------:R-:W4:Y:S01]  /*c970*/  LDL.LU R10, [R1+0x6c] ;  /* 0x00006c00010a7983 */ /* 0x000f220000300800 */
[----:B-1----:R-:W-:Y:S02]  /*c980*/  LEA R6, P4, R13, R0, 0x1 ;  /* 0x000000000d067211 */ /* 0x002fe400078808ff */
[----:B------:R-:W-:-:S03]  /*c990*/  LEA.HI.X.SX32 R5, R19, R18, 0x1, P5 ;  /* 0x0000001213057211 */ /* 0x000fc600028f0eff */
[----:B------:R0:W-:Y:S04]  /*c9a0*/  STL [R1+0x1340], R6 ;  /* 0x0013400601007387 */ /* 0x0001e80000100800 */
[----:B------:R-:W-:Y:S01]  /*c9b0*/  STL [R1+0x130c], R5 ;  /* 0x00130c0501007387 */ /* 0x000fe20000100800 */
[----:B-----5:R-:W-:-:S05]  /*c9c0*/  LEA R7, P5, R11, R0, 0x1 ;  /* 0x000000000b077211 */ /* 0x020fca00078a08ff */
[----:B------:R1:W-:Y:S04]  /*c9d0*/  STL [R1+0x1348], R7 ;  /* 0x0013480701007387 */ /* 0x0003e80000100800 */
[----:B------:R-:W5:Y:S01]  /*c9e0*/  LDL.LU R8, [R1+0x68] ;  /* 0x0000680001087983 */ /* 0x000f620000300800 */
[-C--:B0-----:R-:W-:Y:S02]  /*c9f0*/  LEA.HI.X.SX32 R6, R22, R18.reuse, 0x1, P6 ;  /* 0x0000001216067211 */ /* 0x081fe400030f0eff */
[----:B-1----:R-:W-:-:S03]  /*ca00*/  LEA.HI.X.SX32 R7, R21, R18, 0x1, P0 ;  /* 0x0000001215077211 */ /* 0x002fc600000f0eff */
[----:B------:R-:W-:Y:S01]  /*ca10*/  STL [R1+0x1314], R6 ;  /* 0x0013140601007387 */ /* 0x000fe20000100800 */
[----:B------:R-:W-:-:S05]  /*ca20*/  LEA R5, P6, R16, R0, 0x1 ;  /* 0x0000000010057211 */ /* 0x000fca00078c08ff */
[----:B------:R-:W-:Y:S04]  /*ca30*/  STL [R1+0x1350], R5 ;  /* 0x0013500501007387 */ /* 0x000fe80000100800 */
[----:B------:R0:W-:Y:S04]  /*ca40*/  STL [R1+0x131c], R7 ;  /* 0x00131c0701007387 */ /* 0x0001e80000100800 */
[----:B0-----:R-:W5:Y:S01]  /*ca50*/  LDL.LU R7, [R1+0x64] ;  /* 0x0000640001077983 */ /* 0x001f620000300800 */
[----:B------:R-:W-:Y:S02]  /*ca60*/  LEA R6, P0, R3, R0, 0x1 ;  /* 0x0000000003067211 */ /* 0x000fe400078008ff */
[----:B------:R-:W-:-:S03]  /*ca70*/  LEA.HI.X.SX32 R5, R17, R18, 0x1, P1 ;  /* 0x0000001211057211 */ /* 0x000fc600008f0eff */
[----:B------:R0:W-:Y:S04]  /*ca80*/  STL [R1+0x1358], R6 ;  /* 0x0013580601007387 */ /* 0x0001e80000100800 */
[----:B------:R1:W-:Y:S01]  /*ca90*/  STL [R1+0x1324], R5 ;  /* 0x0013240501007387 */ /* 0x0003e20000100800 */
[----:B0-----:R-:W-:-:S05]  /*caa0*/  LEA R6, P1, R23, R0, 0x1 ;  /* 0x0000000017067211 */ /* 0x001fca00078208ff */
[----:B------:R0:W-:Y:S01]  /*cab0*/  STL [R1+0x1360], R6 ;  /* 0x0013600601007387 */ /* 0x0001e20000100800 */
[----:B-1----:R-:W-:-:S03]  /*cac0*/  LEA.HI.X.SX32 R5, R15, R18, 0x1, P2 ;  /* 0x000000120f057211 */ /* 0x002fc600010f0eff */
[----:B0-----:R-:W5:Y:S04]  /*cad0*/  LDL.LU R6, [R1+0x60] ;  /* 0x0000600001067983 */ /* 0x001f680000300800 */
[----:B------:R0:W-:Y:S02]  /*cae0*/  STL [R1+0x132c], R5 ;  /* 0x00132c0501007387 */ /* 0x0001e40000100800 */
[----:B0-----:R-:W-:Y:S02]  /*caf0*/  LEA.HI.X.SX32 R5, R14, R18, 0x1, P3 ;  /* 0x000000120e057211 */ /* 0x001fe400018f0eff */
[----:B--2---:R-:W-:-:S05]  /*cb00*/  LEA R15, P2, R2, R0, 0x1 ;  /* 0x00000000020f7211 */ /* 0x004fca00078408ff */
[----:B------:R-:W-:Y:S04]  /*cb10*/  STL [R1+0x1368], R15 ;  /* 0x0013680f01007387 */ /* 0x000fe80000100800 */
[----:B------:R0:W-:Y:S04]  /*cb20*/  STL [R1+0x1334], R5 ;  /* 0x0013340501007387 */ /* 0x0001e80000100800 */
[----:B0-----:R-:W2:Y:S01]  /*cb30*/  LDL.LU R5, [R1+0x5c] ;  /* 0x00005c0001057983 */ /* 0x001ea20000300800 */
[----:B------:R-:W-:Y:S02]  /*cb40*/  LEA R14, P3, R25, R0, 0x1 ;  /* 0x00000000190e7211 */ /* 0x000fe400078608ff */
[----:B------:R-:W-:-:S03]  /*cb50*/  LEA.HI.X.SX32 R13, R13, R18, 0x1, P4 ;  /* 0x000000120d0d7211 */ /* 0x000fc600020f0eff */
[----:B------:R0:W-:Y:S01]  /*cb60*/  STL [R1+0x1370], R14 ;  /* 0x0013700e01007387 */ /* 0x0001e20000100800 */
[----:B------:R-:W-:-:S03]  /*cb70*/  LEA.HI.X.SX32 R11, R11, R18, 0x1, P5 ;  /* 0x000000120b0b7211 */ /* 0x000fc600028f0eff */
[----:B------:R1:W-:Y:S01]  /*cb80*/  STL [R1+0x133c], R13 ;  /* 0x00133c0d01007387 */ /* 0x0003e20000100800 */
[----:B0-----:R-:W-:-:S05]  /*cb90*/  LEA R14, P4, R20, R0, 0x1 ;  /* 0x00000000140e7211 */ /* 0x001fca00078808ff */
[----:B------:R-:W-:Y:S04]  /*cba0*/  STL [R1+0x1378], R14 ;  /* 0x0013780e01007387 */ /* 0x000fe80000100800 */
[----:B------:R-:W2:Y:S04]  /*cbb0*/  LDL.LU R19, [R1+0x58] ;  /* 0x0000580001137983 */ /* 0x000ea80000300800 */
[----:B------:R0:W-:Y:S01]  /*cbc0*/  STL [R1+0x1344], R11 ;  /* 0x0013440b01007387 */ /* 0x0001e20000100800 */
[----:B-1----:R-:W-:Y:S02]  /*cbd0*/  LEA R13, P5, R4, R0, 0x1 ;  /* 0x00000000040d7211 */ /* 0x002fe400078a08ff */
[----:B0-----:R-:W-:-:S03]  /*cbe0*/  LEA.HI.X.SX32 R11, R16, R18, 0x1, P6 ;  /* 0x00000012100b7211 */ /* 0x001fc600030f0eff */
[----:B------:R3:W-:Y:S04]  /*cbf0*/  STL [R1+0x1380], R13 ;  /* 0x0013800d01007387 */ /* 0x0007e80000100800 */
[----:B------:R-:W2:Y:S04]  /*cc00*/  LDL.LU R22, [R1+0x54] ;  /* 0x0000540001167983 */ /* 0x000ea80000300800 */
[----:B------:R0:W-:Y:S01]  /*cc10*/  STL [R1+0x134c], R11 ;  /* 0x00134c0b01007387 */ /* 0x0001e20000100800 */
[----:B---3--:R-:W-:-:S03]  /*cc20*/  LEA R13, P6, R9, R0, 0x1 ;  /* 0x00000000090d7211 */ /* 0x008fc600078c08ff */
[----:B------:R-:W3:Y:S04]  /*cc30*/  LDL.LU R21, [R1+0x50] ;  /* 0x0000500001157983 */ /* 0x000ee80000300800 */
[----:B------:R-:W-:Y:S01]  /*cc40*/  STL [R1+0x1388], R13 ;  /* 0x0013880d01007387 */ /* 0x000fe20000100800 */
[----:B0-----:R-:W-:-:S03]  /*cc50*/  LEA.HI.X.SX32 R11, R3, R18, 0x1, P0 ;  /* 0x00000012030b7211 */ /* 0x001fc600000f0eff */
[----:B------:R-:W3:Y:S04]  /*cc60*/  LDL.LU R17, [R1+0x4c] ;  /* 0x00004c0001117983 */ /* 0x000ee80000300800 */
[----:B------:R0:W-:Y:S04]  /*cc70*/  STL [R1+0x1354], R11 ;  /* 0x0013540b01007387 */ /* 0x0001e80000100800 */
[----:B------:R-:W3:Y:S01]  /*cc80*/  LDL.LU R15, [R1+0x48] ;  /* 0x00004800010f7983 */ /* 0x000ee20000300800 */
[----:B------:R-:W-:Y:S02]  /*cc90*/  LEA R3, P0, R12, R0, 0x1 ;  /* 0x000000000c037211 */ /* 0x000fe400078008ff */
[----:B0-----:R-:W-:-:S03]  /*cca0*/  LEA.HI.X.SX32 R11, R23, R18, 0x1, P1 ;  /* 0x00000012170b7211 */ /* 0x001fc600008f0eff */
[----:B------:R4:W-:Y:S04]  /*ccb0*/  STL [R1+0x1390], R3 ;  /* 0x0013900301007387 */ /* 0x0009e80000100800 */
[----:B------:R-:W3:Y:S04]  /*ccc0*/  LDL.LU R14, [R1+0x44] ;  /* 0x00004400010e7983 */ /* 0x000ee80000300800 */
[----:B------:R0:W-:Y:S04]  /*ccd0*/  STL [R1+0x135c], R11 ;  /* 0x00135c0b01007387 */ /* 0x0001e80000100800 */
[----:B------:R-:W3:Y:S01]  /*cce0*/  LDL.LU R13, [R1+0x40] ;  /* 0x00004000010d7983 */ /* 0x000ee20000300800 */
[----:B----4-:R-:W-:-:S02]  /*ccf0*/  LEA R3, P1, R10, R0, 0x1 ;  /* 0x000000000a037211 */ /* 0x010fc400078208ff */
[----:B------:R-:W-:-:S03]  /*cd00*/  LEA.HI.X.SX32 R2, R2, R18, 0x1, P2 ;  /* 0x0000001202027211 */ /* 0x000fc600010f0eff */
[----:B------:R1:W-:Y:S04]  /*cd10*/  STL [R1+0x1398], R3 ;  /* 0x0013980301007387 */ /* 0x0003e80000100800 */
[----:B0-----:R-:W4:Y:S04]  /*cd20*/  LDL.LU R11, [R1+0x30] ;  /* 0x00003000010b7983 */ /* 0x001f280000300800 */
[----:B------:R0:W-:Y:S01]  /*cd30*/  STL [R1+0x1364], R2 ;  /* 0x0013640201007387 */ /* 0x0001e20000100800 */
[----:B-1----:R-:W-:-:S03]  /*cd40*/  LEA.HI.X.SX32 R3, R25, R18, 0x1, P3 ;  /* 0x0000001219037211 */ /* 0x002fc600018f0eff */
[----:B0-----:R-:W4:Y:S01]  /*cd50*/  LDL.LU R2, [R1+0x2c] ;  /* 0x00002c0001027983 */ /* 0x001f220000300800 */
[----:B-----5:R-:W-:-:S05]  /*cd60*/  LEA R16, P2, R8, R0, 0x1 ;  /* 0x0000000008107211 */ /* 0x020fca00078408ff */
[----:B------:R-:W-:Y:S04]  /*cd70*/  STL [R1+0x13a0], R16 ;  /* 0x0013a01001007387 */ /* 0x000fe80000100800 */
[----:B------:R-:W5:Y:S04]  /*cd80*/  LDL.LU R25, [R1+0x28] ;  /* 0x0000280001197983 */ /* 0x000f680000300800 */
[----:B------:R0:W-:Y:S04]  /*cd90*/  STL [R1+0x136c], R3 ;  /* 0x00136c0301007387 */ /* 0x0001e80000100800 */
[----:B------:R-:W4:Y:S01]  /*cda0*/  LDL.LU R23, [R1+0x20] ;  /* 0x0000200001177983 */ /* 0x000f220000300800 */
[----:B0-----:R-:W-:-:S02]  /*cdb0*/  LEA.HI.X.SX32 R3, R20, R18, 0x1, P4 ;  /* 0x0000001214037211 */ /* 0x001fc400020f0eff */
[----:B------:R-:W-:-:S05]  /*cdc0*/  LEA R16, P3, R7, R0, 0x1 ;  /* 0x0000000007107211 */ /* 0x000fca00078608ff */
[----:B------:R0:W-:Y:S04]  /*cdd0*/  STL [R1+0x13a8], R16 ;  /* 0x0013a81001007387 */ /* 0x0001e80000100800 */
[----:B------:R-:W4:Y:S04]  /*cde0*/  LDL.LU R20, [R1+0x18] ;  /* 0x0000180001147983 */ /* 0x000f280000300800 */
[----:B------:R1:W-:Y:S01]  /*cdf0*/  STL [R1+0x1374], R3 ;  /* 0x0013740301007387 */ /* 0x0003e20000100800 */
[----:B0-----:R-:W-:-:S03]  /*ce00*/  LEA.HI.X.SX32 R16, R4, R18, 0x1, P5 ;  /* 0x0000001204107211 */ /* 0x001fc600028f0eff */
[----:B-1----:R-:W4:Y:S01]  /*ce10*/  LDL.LU R3, [R1+0x10] ;  /* 0x0000100001037983 */ /* 0x002f220000300800 */
[----:B------:R-:W-:-:S05]  /*ce20*/  LEA R24, P4, R6, R0, 0x1 ;  /* 0x0000000006187211 */ /* 0x000fca00078808ff */
[----:B------:R-:W-:Y:S04]  /*ce30*/  STL [R1+0x13b0], R24 ;  /* 0x0013b01801007387 */ /* 0x000fe80000100800 */
[----:B------:R-:W4:Y:S04]  /*ce40*/  LDL.LU R4, [R1+0xc] ;  /* 0x00000c0001047983 */ /* 0x000f280000300800 */
[----:B------:R0:W-:Y:S04]  /*ce50*/  STL [R1+0x137c], R16 ;  /* 0x00137c1001007387 */ /* 0x0001e80000100800 */
[----:B0-----:R-:W4:Y:S01]  /*ce60*/  LDL.LU R16, [R1+0x8] ;  /* 0x0000080001107983 */ /* 0x001f220000300800 */
[----:B--2---:R-:W-:-:S05]  /*ce70*/  LEA R24, P5, R5, R0, 0x1 ;  /* 0x0000000005187211 */ /* 0x004fca00078a08ff */
[----:B------:R0:W-:Y:S02]  /*ce80*/  STL [R1+0x13b8], R24 ;  /* 0x0013b81801007387 */ /* 0x0001e40000100800 */
[-C--:B0-----:R-:W-:Y:S02]  /*ce90*/  LEA.HI.X.SX32 R24, R9, R18.reuse, 0x1, P6 ;  /* 0x0000001209187211 */ /* 0x081fe400030f0eff */
[----:B------:R-:W2:Y:S01]  /*cea0*/  LDL.LU R9, [R1+0x4] ;  /* 0x0000040001097983 */ /* 0x000ea20000300800 */
[----:B------:R-:W-:-:S03]  /*ceb0*/  LEA.HI.X.SX32 R12, R12, R18, 0x1, P0 ;  /* 0x000000120c0c7211 */ /* 0x000fc600000f0eff */
[----:B------:R0:W-:Y:S01]  /*cec0*/  STL [R1+0x1384], R24 ;  /* 0x0013841801007387 */ /* 0x0001e20000100800 */
[----:B------:R-:W-:Y:S02]  /*ced0*/  LEA.HI.X.SX32 R10, R10, R18, 0x1, P1 ;  /* 0x000000120a0a7211 */ /* 0x000fe400008f0eff */
[----:B0-----:R-:W-:-:S05]  /*cee0*/  LEA R24, P6, R19, R0, 0x1 ;  /* 0x0000000013187211 */ /* 0x001fca00078c08ff */
[----:B------:R0:W-:Y:S04]  /*cef0*/  STL [R1+0x13c0], R24 ;  /* 0x0013c01801007387 */ /* 0x0001e80000100800 */
[----:B0-----:R-:W2:Y:S04]  /*cf00*/  LDL.LU R24, [R1+0x1588] ;  /* 0x0015880001187983 */ /* 0x001ea80000300800 */
[----:B------:R0:W-:Y:S02]  /*cf10*/  STL [R1+0x138c], R12 ;  /* 0x00138c0c01007387 */ /* 0x0001e40000100800 */
[----:B0-----:R-:W-:-:S05]  /*cf20*/  LEA R12, P0, R22, R0, 0x1 ;  /* 0x00000000160c7211 */ /* 0x001fca00078008ff */
[----:B------:R0:W-:Y:S01]  /*cf30*/  STL [R1+0x13c8], R12 ;  /* 0x0013c80c01007387 */ /* 0x0001e20000100800 */
[----:B------:R-:W-:-:S03]  /*cf40*/  LEA.HI.X.SX32 R8, R8, R18, 0x1, P2 ;  /* 0x0000001208087211 */ /* 0x000fc600010f0eff */
[----:B0-----:R-:W2:Y:S04]  /*cf50*/  LDL.LU R12, [R1+0x1584] ;  /* 0x00158400010c7983 */ /* 0x001ea80000300800 */
[----:B------:R3:W-:Y:S02]  /*cf60*/  STL [R1+0x1394], R10 ;  /* 0x0013940a01007387 */ /* 0x0007e40000100800 */
[----:B---3--:R-:W-:-:S05]  /*cf70*/  LEA R10, P1, R21, R0, 0x1 ;  /* 0x00000000150a7211 */ /* 0x008fca00078208ff */
[----:B------:R0:W-:Y:S01]  /*cf80*/  STL [R1+0x13d0], R10 ;  /* 0x0013d00a01007387 */ /* 0x0001e20000100800 */
[----:B------:R-:W-:-:S03]  /*cf90*/  LEA.HI.X.SX32 R7, R7, R18, 0x1, P3 ;  /* 0x0000001207077211 */ /* 0x000fc600018f0eff */
[----:B0-----:R-:W3:Y:S04]  /*cfa0*/  LDL.LU R10, [R1+0x1580] ;  /* 0x00158000010a7983 */ /* 0x001ee80000300800 */
[----:B------:R0:W-:Y:S02]  /*cfb0*/  STL [R1+0x139c], R8 ;  /* 0x00139c0801007387 */ /* 0x0001e40000100800 */
[----:B0-----:R-:W-:-:S05]  /*cfc0*/  LEA R8, P2, R17, R0, 0x1 ;  /* 0x0000000011087211 */ /* 0x001fca00078408ff */
[----:B------:R0:W-:Y:S01]  /*cfd0*/  STL [R1+0x13d8], R8 ;  /* 0x0013d80801007387 */ /* 0x0001e20000100800 */
[----:B------:R-:W-:-:S03]  /*cfe0*/  LEA.HI.X.SX32 R6, R6, R18, 0x1, P4 ;  /* 0x0000001206067211 */ /* 0x000fc600020f0eff */
[----:B0-----:R-:W2:Y:S04]  /*cff0*/  LDL.LU R8, [R1+0x157c] ;  /* 0x00157c0001087983 */ /* 0x001ea80000300800 */
        /* <DEDUP_REMOVED lines=9> */
[----:B0-----:R-:W3:Y:S04]  /*d090*/  LDL.LU R6, [R1+0x1574] ;  /* 0x0015740001067983 */ /* 0x001ee80000300800 */
[----:B------:R0:W-:Y:S02]  /*d0a0*/  STL [R1+0x13b4], R5 ;  /* 0x0013b40501007387 */ /* 0x0001e40000100800 */
[----:B0-----:R-:W-:-:S05]  /*d0b0*/  LEA R5, P5, R13, R0, 0x1 ;  /* 0x000000000d057211 */ /* 0x001fca00078a08ff */
[----:B------:R0:W-:Y:S01]  /*d0c0*/  STL [R1+0x13f0], R5 ;  /* 0x0013f00501007387 */ /* 0x0001e20000100800 */
[----:B------:R-:W-:-:S03]  /*d0d0*/  LEA.HI.X.SX32 R22, R22, R18, 0x1, P0 ;  /* 0x0000001216167211 */ /* 0x000fc600000f0eff */
[----:B0-----:R-:W3:Y:S04]  /*d0e0*/  LDL.LU R5, [R1+0x1570] ;  /* 0x0015700001057983 */ /* 0x001ee80000300800 */
[----:B------:R4:W-:Y:S02]  /*d0f0*/  STL [R1+0x13bc], R19 ;  /* 0x0013bc1301007387 */ /* 0x0009e40000100800 */
[----:B----4-:R-:W-:-:S05]  /*d100*/  LEA R19, P6, R11, R0, 0x1 ;  /* 0x000000000b137211 */ /* 0x010fca00078c08ff */
[----:B------:R0:W-:Y:S01]  /*d110*/  STL [R1+0x13f8], R19 ;  /* 0x0013f81301007387 */ /* 0x0001e20000100800 */
[----:B------:R-:W-:-:S03]  /*d120*/  LEA.HI.X.SX32 R21, R21, R18, 0x1, P1 ;  /* 0x0000001215157211 */ /* 0x000fc600008f0eff */
[----:B0-----:R-:W4:Y:S04]  /*d130*/  LDL.LU R19, [R1+0x156c] ;  /* 0x00156c0001137983 */ /* 0x001f280000300800 */
[----:B------:R0:W-:Y:S02]  /*d140*/  STL [R1+0x13c4], R22 ;  /* 0x0013c41601007387 */ /* 0x0001e40000100800 */
[----:B0-----:R-:W-:-:S05]  /*d150*/  LEA R22, P0, R2, R0, 0x1 ;  /* 0x0000000002167211 */ /* 0x001fca00078008ff */
[----:B------:R0:W-:Y:S01]  /*d160*/  STL [R1+0x1400], R22 ;  /* 0x0014001601007387 */ /* 0x0001e20000100800 */
[----:B------:R-:W-:-:S03]  /*d170*/  LEA.HI.X.SX32 R17, R17, R18, 0x1, P2 ;  /* 0x0000001211117211 */ /* 0x000fc600010f0eff */
[----:B0-----:R-:W3:Y:S04]  /*d180*/  LDL.LU R22, [R1+0x1568] ;  /* 0x0015680001167983 */ /* 0x001ee80000300800 */
[----:B------:R5:W-:Y:S02]  /*d190*/  STL [R1+0x13cc], R21 ;  /* 0x0013cc1501007387 */ /* 0x000be40000100800 */
[----:B-----5:R-:W-:-:S05]  /*d1a0*/  LEA R21, P1, R25, R0, 0x1 ;  /* 0x0000000019157211 */ /* 0x020fca00078208ff */
[----:B------:R0:W-:Y:S01]  /*d1b0*/  STL [R1+0x1408], R21 ;  /* 0x0014081501007387 */ /* 0x0001e20000100800 */
[----:B------:R-:W-:-:S03]  /*d1c0*/  LEA.HI.X.SX32 R15, R15, R18, 0x1, P3 ;  /* 0x000000120f0f7211 */ /* 0x000fc600018f0eff */
[----:B0-----:R-:W5:Y:S04]  /*d1d0*/  LDL.LU R21, [R1+0x1564] ;  /* 0x0015640001157983 */ /* 0x001f680000300800 */
        /* <DEDUP_REMOVED lines=22> */
[----:B------:R0:W-:Y:S04]  /*d340*/  STL [R1+0x1430], R11 ;  /* 0x0014300b01007387 */ /* 0x0001e80000100800 */
[----:B0-----:R-:W3:Y:S04]  /*d350*/  LDL.LU R11, [R1+0x1550] ;  /* 0x00155000010b7983 */ /* 0x001ee80000300800 */
[----:B------:R2:W-:Y:S02]  /*d360*/  STL [R1+0x13fc], R2 ;  /* 0x0013fc0201007387 */ /* 0x0005e40000100800 */
[----:B--2---:R-:W-:-:S05]  /*d370*/  LEA R2, P0, R9, R0, 0x1 ;  /* 0x0000000009027211 */ /* 0x004fca00078008ff */
[----:B------:R0:W-:Y:S04]  /*d380*/  STL [R1+0x1438], R2 ;  /* 0x0014380201007387 */ /* 0x0001e80000100800 */
[----:B0-----:R-:W2:Y:S01]  /*d390*/  LDL.LU R2, [R1+0x154c] ;  /* 0x00154c0001027983 */ /* 0x001ea20000300800 */
[----:B------:R-:W-:-:S05]  /*d3a0*/  LEA.HI.X.SX32 R25, R25, R18, 0x1, P1 ;  /* 0x0000001219197211 */ /* 0x000fca00008f0eff */
        /* <DEDUP_REMOVED lines=34> */
[-C--:B------:R-:W-:Y:S02]  /*d5d0*/  LEA.HI.X.SX32 R2, R2, R18.reuse, 0x1, P1 ;  /* 0x0000001202027211 */ /* 0x080fe400008f0eff */
[----:B------:R-:W-:-:S03]  /*d5e0*/  LEA.HI.X.SX32 R25, R25, R18, 0x1, P2 ;  /* 0x0000001219197211 */ /* 0x000fc600010f0eff */
[----:B------:R2:W-:Y:S01]  /*d5f0*/  STL [R1+0x143c], R2 ;  /* 0x00143c0201007387 */ /* 0x0005e20000100800 */
[----:B------:R-:W-:Y:S02]  /*d600*/  LEA.HI.X.SX32 R23, R23, R18, 0x1, P3 ;  /* 0x0000001217177211 */ /* 0x000fe400018f0eff */
[----:B--2---:R-:W-:-:S05]  /*d610*/  LEA R2, P1, R9, R0, 0x1 ;  /* 0x0000000009027211 */ /* 0x004fca00078208ff */
[----:B------:R0:W-:Y:S04]  /*d620*/  STL [R1+0x1478], R2 ;  /* 0x0014780201007387 */ /* 0x0001e80000100800 */
[----:B0-----:R-:W2:Y:S04]  /*d630*/  LDL.LU R2, [R1+0x152c] ;  /* 0x00152c0001027983 */ /* 0x001ea80000300800 */
[----:B------:R3:W-:Y:S02]  /*d640*/  STL [R1+0x1444], R25 ;  /* 0x0014441901007387 */ /* 0x0007e40000100800 */
[----:B---3--:R-:W-:-:S05]  /*d650*/  LEA R25, P2, R11, R0, 0x1 ;  /* 0x000000000b197211 */ /* 0x008fca00078408ff */
[----:B------:R0:W-:Y:S04]  /*d660*/  STL [R1+0x1480], R25 ;  /* 0x0014801901007387 */ /* 0x0001e80000100800 */
[----:B------:R1:W-:Y:S01]  /*d670*/  STL [R1+0x144c], R23 ;  /* 0x00144c1701007387 */ /* 0x0003e20000100800 */
[----:B0-----:R-:W-:Y:S02]  /*d680*/  LEA R25, P3, R13, R0, 0x1 ;  /* 0x000000000d197211 */ /* 0x001fe400078608ff */
[----:B-1----:R-:W-:-:S03]  /*d690*/  LEA.HI.X.SX32 R23, R20, R18, 0x1, P4 ;  /* 0x0000001214177211 */ /* 0x002fc600020f0eff */
[----:B------:R0:W-:Y:S01]  /*d6a0*/  STL [R1+0x1488], R25 ;  /* 0x0014881901007387 */ /* 0x0001e20000100800 */
[----:B------:R-:W-:-:S03]  /*d6b0*/  LEA.HI.X.SX32 R20, R3, R18, 0x1, P5 ;  /* 0x0000001203147211 */ /* 0x000fc600028f0eff */
[----:B------:R1:W-:Y:S01]  /*d6c0*/  STL [R1+0x1454], R23 ;  /* 0x0014541701007387 */ /* 0x0003e20000100800 */
[----:B0-----:R-:W-:Y:S02]  /*d6d0*/  LEA R25, P4, R14, R0, 0x1 ;  /* 0x000000000e197211 */ /* 0x001fe400078808ff */
[----:B------:R-:W-:Y:S02]  /*d6e0*/  LEA.HI.X.SX32 R3, R4, R18, 0x1, P6 ;  /* 0x0000001204037211 */ /* 0x000fe400030f0eff */
[----:B-1----:R-:W-:Y:S01]  /*d6f0*/  LEA R23, P5, R15, R0, 0x1 ;  /* 0x000000000f177211 */ /* 0x002fe200078a08ff */
[----:B------:R-:W-:Y:S01]  /*d700*/  STL [R1+0x1490], R25 ;  /* 0x0014901901007387 */ /* 0x000fe20000100800 */
[----:B------:R-:W-:-:S03]  /*d710*/  LEA.HI.X.SX32 R4, R16, R18, 0x1, P0 ;  /* 0x0000001210047211 */ /* 0x000fc600000f0eff */
[----:B------:R0:W-:Y:S01]  /*d720*/  STL [R1+0x145c], R20 ;  /* 0x00145c1401007387 */ /* 0x0001e20000100800 */
[----:B------:R-:W-:-:S03]  /*d730*/  LEA.HI.X.SX32 R9, R9, R18, 0x1, P1 ;  /* 0x0000001209097211 */ /* 0x000fc600008f0eff */
[----:B------:R-:W-:Y:S01]  /*d740*/  STL [R1+0x1498], R23 ;  /* 0x0014981701007387 */ /* 0x000fe20000100800 */
[----:B0-----:R-:W-:-:S03]  /*d750*/  LEA R20, P6, R17, R0, 0x1 ;  /* 0x0000000011147211 */ /* 0x001fc600078c08ff */
[----:B------:R5:W-:Y:S04]  /*d760*/  STL [R1+0x1464], R3 ;  /* 0x0014640301007387 */ /* 0x000be80000100800 */
[----:B------:R-:W-:Y:S04]  /*d770*/  STL [R1+0x14a0], R20 ;  /* 0x0014a01401007387 */ /* 0x000fe80000100800 */
[----:B------:R0:W-:Y:S01]  /*d780*/  STL [R1+0x146c], R4 ;  /* 0x00146c0401007387 */ /* 0x0001e20000100800 */
[----:B-----5:R-:W-:-:S05]  /*d790*/  LEA R3, P0, R21, R0, 0x1 ;  /* 0x0000000015037211 */ /* 0x020fca00078008ff */
[----:B------:R1:W-:Y:S01]  /*d7a0*/  STL [R1+0x14a8], R3 ;  /* 0x0014a80301007387 */ /* 0x0003e20000100800 */
[----:B0-----:R-:W-:-:S03]  /*d7b0*/  LEA R4, P1, R22, R0, 0x1 ;  /* 0x0000000016047211 */ /* 0x001fc600078208ff */
[----:B------:R4:W-:Y:S04]  /*d7c0*/  STL [R1+0x1474], R9 ;  /* 0x0014740901007387 */ /* 0x0009e80000100800 */
[----:B------:R0:W-:Y:S01]  /*d7d0*/  STL [R1+0x14b0], R4 ;  /* 0x0014b00401007387 */ /* 0x0001e20000100800 */
[----:B-1----:R-:W-:Y:S02]  /*d7e0*/  LEA.HI.X.SX32 R3, R11, R18, 0x1, P2 ;  /* 0x000000120b037211 */ /* 0x002fe400010f0eff */
[----:B----4-:R-:W-:-:S03]  /*d7f0*/  LEA R9, P2, R19, R0, 0x1 ;  /* 0x0000000013097211 */ /* 0x010fc600078408ff */
[----:B------:R1:W-:Y:S01]  /*d800*/  STL [R1+0x147c], R3 ;  /* 0x00147c0301007387 */ /* 0x0003e20000100800 */
[----:B0-----:R-:W-:-:S03]  /*d810*/  LEA.HI.X.SX32 R4, R13, R18, 0x1, P3 ;  /* 0x000000120d047211 */ /* 0x001fc600018f0eff */
[----:B------:R0:W-:Y:S04]  /*d820*/  STL [R1+0x14b8], R9 ;  /* 0x0014b80901007387 */ /* 0x0001e80000100800 */
[----:B------:R3:W-:Y:S01]  /*d830*/  STL [R1+0x1484], R4 ;  /* 0x0014840401007387 */ /* 0x0007e20000100800 */
[----:B-1----:R-:W-:Y:S02]  /*d840*/  LEA R3, P3, R5, R0, 0x1 ;  /* 0x0000000005037211 */ /* 0x002fe400078608ff */
[----:B0-----:R-:W-:-:S03]  /*d850*/  LEA.HI.X.SX32 R9, R14, R18, 0x1, P4 ;  /* 0x000000120e097211 */ /* 0x001fc600020f0eff */
[----:B------:R0:W-:Y:S01]  /*d860*/  STL [R1+0x14c0], R3 ;  /* 0x0014c00301007387 */ /* 0x0001e20000100800 */
[----:B---3--:R-:W-:-:S03]  /*d870*/  LEA R4, P4, R6, R0, 0x1 ;  /* 0x0000000006047211 */ /* 0x008fc600078808ff */
[----:B------:R-:W-:Y:S04]  /*d880*/  STL [R1+0x148c], R9 ;  /* 0x00148c0901007387 */ /* 0x000fe80000100800 */
[----:B------:R1:W-:Y:S01]  /*d890*/  STL [R1+0x14c8], R4 ;  /* 0x0014c80401007387 */ /* 0x0003e20000100800 */
[----:B0-----:R-:W-:Y:S01]  /*d8a0*/  LEA.HI.X.SX32 R3, R15, R18, 0x1, P5 ;  /* 0x000000120f037211 */ /* 0x001fe200028f0eff */
[----:B------:R-:W-:Y:S02]  /*d8b0*/  IMAD.MOV.U32 R15, RZ, RZ, R27 ;  /* 0x000000ffff0f7224 */ /* 0x000fe400078e001b */
[----:B------:R-:W3:Y:S01]  /*d8c0*/  LDL.LU R27, [R1+0x1528] ;  /* 0x00152800011b7983 */ /* 0x000ee20000300800 */
[----:B-1----:R-:W-:-:S03]  /*d8d0*/  LEA R4, P5, R7, R0, 0x1 ;  /* 0x0000000007047211 */ /* 0x002fc600078a08ff */
[----:B------:R0:W-:Y:S01]  /*d8e0*/  STL [R1+0x1494], R3 ;  /* 0x0014940301007387 */ /* 0x0001e20000100800 */
[----:B------:R-:W-:-:S03]  /*d8f0*/  IMAD.MOV.U32 R16, RZ, RZ, R28 ;  /* 0x000000ffff107224 */ /* 0x000fc600078e001c */
[----:B------:R1:W-:Y:S01]  /*d900*/  STL [R1+0x14cc], R4 ;  /* 0x0014cc0401007387 */ /* 0x0003e20000100800 */
[-C--:B0-----:R-:W-:Y:S01]  /*d910*/  LEA.HI.X.SX32 R3, R17, R18.reuse, 0x1, P6 ;  /* 0x0000001211037211 */ /* 0x081fe200030f0eff */
[----:B------:R-:W-:Y:S02]  /*d920*/  IMAD.MOV.U32 R17, RZ, RZ, R29 ;  /* 0x000000ffff117224 */ /* 0x000fe400078e001d */
[----:B------:R-:W4:Y:S04]  /*d930*/  LDL.LU.64 R28, [R1+0x1520] ;  /* 0x00152000011c7983 */ /* 0x000f280000300a00 */
[----:B------:R0:W-:Y:S01]  /*d940*/  STL [R1+0x149c], R3 ;  /* 0x00149c0301007387 */ /* 0x0001e20000100800 */
[----:B------:R-:W-:Y:S02]  /*d950*/  LEA.HI.X.SX32 R9, R21, R18, 0x1, P0 ;  /* 0x0000001215097211 */ /* 0x000fe400000f0eff */
[----:B-1----:R-:W-:-:S02]  /*d960*/  LEA R4, P0, R10, R0, 0x1 ;  /* 0x000000000a047211 */ /* 0x002fc400078008ff */
[----:B0-----:R-:W-:-:S05]  /*d970*/  LEA R3, P6, R8, R0, 0x1 ;  /* 0x0000000008037211 */ /* 0x001fca00078c08ff */
[----:B------:R0:W-:Y:S04]  /*d980*/  STL [R1+0x14d0], R3 ;  /* 0x0014d00301007387 */ /* 0x0001e80000100800 */
[----:B------:R1:W-:Y:S01]  /*d990*/  STL [R1+0x14a4], R9 ;  /* 0x0014a40901007387 */ /* 0x0003e20000100800 */
[----:B0-----:R-:W-:-:S03]  /*d9a0*/  LEA.HI.X.SX32 R3, R22, R18, 0x1, P1 ;  /* 0x0000001216037211 */ /* 0x001fc600008f0eff */
[----:B------:R0:W-:Y:S01]  /*d9b0*/  STL [R1+0x14d4], R4 ;  /* 0x0014d40401007387 */ /* 0x0001e20000100800 */
[----:B-1----:R-:W-:-:S03]  /*d9c0*/  LEA R9, P1, R12, R0, 0x1 ;  /* 0x000000000c097211 */ /* 0x002fc600078208ff */
[----:B------:R-:W-:Y:S01]  /*d9d0*/  STL [R1+0x14ac], R3 ;  /* 0x0014ac0301007387 */ /* 0x000fe20000100800 */
[-C--:B------:R-:W-:Y:S02]  /*d9e0*/  LEA.HI.X.SX32 R5, R5, R18.reuse, 0x1, P3 ;  /* 0x0000001205057211 */ /* 0x080fe400018f0eff */
[----:B0-----:R-:W-:Y:S01]  /*d9f0*/  LEA.HI.X.SX32 R4, R19, R18, 0x1, P2 ;  /* 0x0000001213047211 */ /* 0x001fe200010f0eff */
[----:B------:R-:W-:Y:S04]  /*da00*/  STL [R1+0x14d8], R9 ;  /* 0x0014d80901007387 */ /* 0x000fe80000100800 */
[----:B------:R3:W-:Y:S01]  /*da10*/  STL [R1+0x14b4], R4 ;  /* 0x0014b40401007387 */ /* 0x0007e20000100800 */
[----:B------:R-:W-:Y:S02]  /*da20*/  IMAD.MOV.U32 R14, RZ, RZ, R26 ;  /* 0x000000ffff0e7224 */ /* 0x000fe400078e001a */
[----:B------:R-:W-:-:S04]  /*da30*/  IMAD.MOV.U32 R26, RZ, RZ, c[0x0][0x188] ;  /* 0x00006200ff1a7624 */ /* 0x000fc800078e00ff */
[C---:B------:R-:W-:Y:S02]  /*da40*/  IMAD R25, R26.reuse, 0x3f, RZ ;  /* 0x0000003f1a197824 */ /* 0x040fe400078e02ff */
[----:B------:R-:W-:Y:S01]  /*da50*/  IMAD R26, R26, 0x3e, RZ ;  /* 0x0000003e1a1a7824 */ /* 0x000fe200078e02ff */
[-C--:B---3--:R-:W-:Y:S02]  /*da60*/  LEA R4, P3, R27, R0.reuse, 0x1 ;  /* 0x000000001b047211 */ /* 0x088fe400078608ff */
[----:B----4-:R-:W-:-:S05]  /*da70*/  LEA R3, P2, R29, R0, 0x1 ;  /* 0x000000001d037211 */ /* 0x010fca00078408ff */
[----:B------:R0:W-:Y:S04]  /*da80*/  STL [R1+0x14dc], R3 ;  /* 0x0014dc0301007387 */ /* 0x0001e80000100800 */
[----:B------:R-:W-:Y:S01]  /*da90*/  STL [R1+0x14bc], R5 ;  /* 0x0014bc0501007387 */ /* 0x000fe20000100800 */
[----:B0-----:R-:W-:-:S03]  /*daa0*/  LEA.HI.X.SX32 R3, R6, R18, 0x1, P4 ;  /* 0x0000001206037211 */ /* 0x001fc600020f0eff */
[----:B------:R0:W-:Y:S04]  /*dab0*/  STL [R1+0x14e0], R4 ;  /* 0x0014e00401007387 */ /* 0x0001e80000100800 */
[----:B------:R1:W-:Y:S01]  /*dac0*/  STL [R1+0x14c4], R3 ;  /* 0x0014c40301007387 */ /* 0x0003e20000100800 */
[----:B0-----:R-:W-:Y:S02]  /*dad0*/  LEA R4, P4, R24, R0, 0x1 ;  /* 0x0000000018047211 */ /* 0x001fe400078808ff */
[-C--:B------:R-:W-:Y:S02]  /*dae0*/  LEA.HI.X.SX32 R0, R8, R18.reuse, 0x1, P6 ;  /* 0x0000001208007211 */ /* 0x080fe400030f0eff */
[-C--:B-1----:R-:W-:Y:S01]  /*daf0*/  LEA.HI.X.SX32 R3, R7, R18.reuse, 0x1, P5 ;  /* 0x0000001207037211 */ /* 0x082fe200028f0eff */
[----:B------:R0:W-:Y:S04]  /*db00*/  STL [R1+0x1108], R4 ;  /* 0x0011080401007387 */ /* 0x0001e80000100800 */
[----:B------:R1:W-:Y:S04]  /*db10*/  STL [R1+0x10f0], R3 ;  /* 0x0010f00301007387 */ /* 0x0003e80000100800 */
[----:B------:R3:W-:Y:S01]  /*db20*/  STL [R1+0x10f4], R0 ;  /* 0x0010f40001007387 */ /* 0x0007e20000100800 */
[----:B0-----:R-:W-:-:S02]  /*db30*/  LEA.HI.X.SX32 R4, R10, R18, 0x1, P0 ;  /* 0x000000120a047211 */ /* 0x001fc400000f0eff */
[----:B-1----:R-:W-:-:S03]  /*db40*/  LEA.HI.X.SX32 R3, R12, R18, 0x1, P1 ;  /* 0x000000120c037211 */ /* 0x002fc600008f0eff */
[----:B------:R0:W-:Y:S01]  /*db50*/  STL [R1+0x10f8], R4 ;  /* 0x0010f80401007387 */ /* 0x0001e20000100800 */
[----:B---3--:R-:W-:-:S03]  /*db60*/  LEA.HI.X.SX32 R0, R29, R18, 0x1, P2 ;  /* 0x000000121d007211 */ /* 0x008fc600010f0eff */
[----:B------:R1:W-:Y:S04]  /*db70*/  STL [R1+0x10fc], R3 ;  /* 0x0010fc0301007387 */ /* 0x0003e80000100800 */
[----:B------:R3:W-:Y:S01]  /*db80*/  STL [R1+0x1100], R0 ;  /* 0x0011000001007387 */ /* 0x0007e20000100800 */
[----:B0-----:R-:W-:Y:S01]  /*db90*/  IMAD.WIDE R4, R25, 0x2, R16 ;  /* 0x0000000219047825 */ /* 0x001fe200078e0210 */
[-C--:B-1----:R-:W-:Y:S02]  /*dba0*/  LEA.HI.X.SX32 R3, R27, R18.reuse, 0x1, P3 ;  /* 0x000000121b037211 */ /* 0x082fe400018f0eff */
[----:B---3--:R-:W-:-:S03]  /*dbb0*/  LEA.HI.X.SX32 R0, R24, R18, 0x1, P4 ;  /* 0x0000001218007211 */ /* 0x008fc600020f0eff */
[----:B------:R0:W-:Y:S01]  /*dbc0*/  STL [R1+0x1104], R3 ;  /* 0x0011040301007387 */ /* 0x0001e20000100800 */
[----:B------:R-:W-:-:S03]  /*dbd0*/  IMAD.WIDE R6, R25, 0x2, R14 ;  /* 0x0000000219067825 */ /* 0x000fc600078e020e */
[----:B------:R-:W-:Y:S04]  /*dbe0*/  STL [R1+0xcfc], R0 ;  /* 0x000cfc0001007387 */ /* 0x000fe80000100800 */
[----:B------:R-:W-:Y:S01]  /*dbf0*/  STL [R1+0xd04], R4 ;  /* 0x000d040401007387 */ /* 0x000fe20000100800 */
[----:B0-----:R-:W-:-:S03]  /*dc00*/  IMAD.MOV.U32 R3, RZ, RZ, c[0x0][0x188] ;  /* 0x00006200ff037624 */ /* 0x001fc600078e00ff */
[----:B------:R0:W-:Y:S01]  /*dc10*/  STL [R1+0xd00], R5 ;  /* 0x000d000501007387 */ /* 0x0001e20000100800 */
[----:B------:R-:W-:-:S03]  /*dc20*/  IMAD R8, R3, 0x3d, RZ ;  /* 0x0000003d03087824 */ /* 0x000fc600078e02ff */
[----:B------:R-:W-:Y:S01]  /*dc30*/  STL [R1+0xd0c], R6 ;  /* 0x000d0c0601007387 */ /* 0x000fe20000100800 */
[----:B0-----:R-:W-:-:S03]  /*dc40*/  IMAD.WIDE R4, R26, 0x2, R16 ;  /* 0x000000021a047825 */ /* 0x001fc600078e0210 */
[----:B------:R0:W-:Y:S04]  /*dc50*/  STL [R1+0xd08], R7 ;  /* 0x000d080701007387 */ /* 0x0001e80000100800 */
[----:B------:R-:W-:Y:S04]  /*dc60*/  STL [R1+0xd14], R4 ;  /* 0x000d140401007387 */ /* 0x000fe80000100800 */
[----:B------:R1:W-:Y:S01]  /*dc70*/  STL [R1+0xd10], R5 ;  /* 0x000d100501007387 */ /* 0x0003e20000100800 */
[----:B0-----:R-:W-:-:S04]  /*dc80*/  IMAD.WIDE R6, R26, 0x2, R14 ;  /* 0x000000021a067825 */ /* 0x001fc800078e020e */
[----:B------:R-:W-:Y:S01]  /*dc90*/  IMAD R0, R3, 0x3c, RZ ;  /* 0x0000003c03007824 */ /* 0x000fe200078e02ff */
[----:B------:R-:W-:Y:S01]  /*dca0*/  STL [R1+0xd1c], R6 ;  /* 0x000d1c0601007387 */ /* 0x000fe20000100800 */
[----:B-1----:R-:W-:-:S03]  /*dcb0*/  IMAD.WIDE R4, R8, 0x2, R16 ;  /* 0x0000000208047825 */ /* 0x002fc600078e0210 */
[----:B------:R0:W-:Y:S01]  /*dcc0*/  STL [R1+0xd18], R7 ;  /* 0x000d180701007387 */ /* 0x0001e20000100800 */
[----:B------:R-:W-:-:S03]  /*dcd0*/  IMAD.WIDE R8, R8, 0x2, R14 ;  /* 0x0000000208087825 */ /* 0x000fc600078e020e */
[----:B------:R-:W-:Y:S04]  /*dce0*/  STL [R1+0xd24], R4 ;  /* 0x000d240401007387 */ /* 0x000fe80000100800 */
[----:B------:R1:W-:Y:S04]  /*dcf0*/  STL [R1+0xd20], R5 ;  /* 0x000d200501007387 */ /* 0x0003e80000100800 */
[----:B------:R3:W-:Y:S01]  /*dd00*/  STL [R1+0xd2c], R8 ;  /* 0x000d2c0801007387 */ /* 0x0007e20000100800 */
[----:B0-----:R-:W-:-:S04]  /*dd10*/  IMAD.WIDE R6, R0, 0x2, R14 ;  /* 0x0000000200067825 */ /* 0x001fc800078e020e */
[----:B-1----:R-:W-:Y:S01]  /*dd20*/  IMAD.WIDE R4, R0, 0x2, R16 ;  /* 0x0000000200047825 */ /* 0x002fe200078e0210 */
[----:B------:R-:W-:Y:S03]  /*dd30*/  STL [R1+0xd28], R9 ;  /* 0x000d280901007387 */ /* 0x000fe60000100800 */
[C---:B---3--:R-:W-:Y:S01]  /*dd40*/  IMAD R8, R3.reuse, 0x3b, RZ ;  /* 0x0000003b03087824 */ /* 0x048fe200078e02ff */
[----:B------:R-:W-:Y:S04]  /*dd50*/  STL [R1+0xd34], R4 ;  /* 0x000d340401007387 */ /* 0x000fe80000100800 */
[----:B------:R0:W-:Y:S01]  /*dd60*/  STL [R1+0xd30], R5 ;  /* 0x000d300501007387 */ /* 0x0001e20000100800 */
[----:B------:R-:W-:-:S03]  /*dd70*/  IMAD R0, R3, 0x3a, RZ ;  /* 0x0000003a03007824 */ /* 0x000fc600078e02ff */
[----:B------:R-:W-:Y:S01]  /*dd80*/  STL [R1+0xd3c], R6 ;  /* 0x000d3c0601007387 */ /* 0x000fe20000100800 */
[----:B0-----:R-:W-:-:S03]  /*dd90*/  IMAD.WIDE R4, R8, 0x2, R16 ;  /* 0x0000000208047825 */ /* 0x001fc600078e0210 */
        /* <DEDUP_REMOVED lines=179> */
[----:B------:R-:W-:-:S03]  /*e8d0*/  IMAD.SHL.U32 R0, R3, 0x20, RZ ;  /* 0x0000002003007824 */ /* 0x000fc600078e00ff */
        /* <DEDUP_REMOVED lines=202> */
[----:B------:R-:W3:Y:S01]  /*f580*/  S2R R25, SR_TID.X ;  /* 0x0000000000197919 */ /* 0x000ee20000002100 */
[----:B0-----:R-:W-:-:S03]  /*f590*/  IMAD.WIDE R6, R0, 0x2, R14 ;  /* 0x0000000200067825 */ /* 0x001fc600078e020e */
[----:B------:R0:W-:Y:S01]  /*f5a0*/  STL [R1+0x10ac], R8 ;  /* 0x0010ac0801007387 */ /* 0x0001e20000100800 */
[----:B-1----:R-:W-:-:S03]  /*f5b0*/  IMAD.WIDE R4, R0, 0x2, R16 ;  /* 0x0000000200047825 */ /* 0x002fc600078e0210 */
[----:B------:R-:W-:Y:S04]  /*f5c0*/  STL [R1+0x10a8], R9 ;  /* 0x0010a80901007387 */ /* 0x000fe80000100800 */
[----:B------:R-:W-:Y:S01]  /*f5d0*/  STL [R1+0x10b4], R4 ;  /* 0x0010b40401007387 */ /* 0x000fe20000100800 */
[----:B0-----:R-:W-:-:S03]  /*f5e0*/  IMAD R8, R3, 0x3, RZ ;  /* 0x0000000303087824 */ /* 0x001fc600078e02ff */
[----:B------:R0:W-:Y:S01]  /*f5f0*/  STL [R1+0x10b0], R5 ;  /* 0x0010b00501007387 */ /* 0x0001e20000100800 */
[----:B------:R-:W-:-:S03]  /*f600*/  IMAD.SHL.U32 R0, R3, 0x2, RZ ;  /* 0x0000000203007824 */ /* 0x000fc600078e00ff */
[----:B------:R-:W-:Y:S01]  /*f610*/  STL [R1+0x10bc], R6 ;  /* 0x0010bc0601007387 */ /* 0x000fe20000100800 */
[----:B0-----:R-:W-:-:S03]  /*f620*/  IMAD.WIDE R4, R8, 0x2, R16 ;  /* 0x0000000208047825 */ /* 0x001fc600078e0210 */
[----:B------:R0:W-:Y:S01]  /*f630*/  STL [R1+0x10b8], R7 ;  /* 0x0010b80701007387 */ /* 0x0001e20000100800 */
[----:B------:R-:W-:-:S03]  /*f640*/  IMAD.WIDE R8, R8, 0x2, R14 ;  /* 0x0000000208087825 */ /* 0x000fc600078e020e */
[----:B------:R-:W-:Y:S04]  /*f650*/  STL [R1+0x10c4], R4 ;  /* 0x0010c40401007387 */ /* 0x000fe80000100800 */
[----:B------:R1:W-:Y:S01]  /*f660*/  STL [R1+0x10c0], R5 ;  /* 0x0010c00501007387 */ /* 0x0003e20000100800 */
[----:B0-----:R-:W-:-:S03]  /*f670*/  IMAD.WIDE R6, R0, 0x2, R14 ;  /* 0x0000000200067825 */ /* 0x001fc600078e020e */
[----:B------:R-:W-:Y:S01]  /*f680*/  STL [R1+0x10cc], R8 ;  /* 0x0010cc0801007387 */ /* 0x000fe20000100800 */
[----:B-1----:R-:W-:-:S03]  /*f690*/  IMAD.WIDE R4, R0, 0x2, R16 ;  /* 0x0000000200047825 */ /* 0x002fc600078e0210 */
[----:B------:R0:W-:Y:S04]  /*f6a0*/  STL [R1+0x10c8], R9 ;  /* 0x0010c80901007387 */ /* 0x0001e80000100800 */
[----:B------:R-:W-:Y:S04]  /*f6b0*/  STL [R1+0x10d4], R4 ;  /* 0x0010d40401007387 */ /* 0x000fe80000100800 */
[----:B------:R1:W-:Y:S01]  /*f6c0*/  STL [R1+0x10d0], R5 ;  /* 0x0010d00501007387 */ /* 0x0003e20000100800 */
[----:B0-----:R-:W-:-:S03]  /*f6d0*/  IMAD.WIDE R8, R3, 0x2, R16 ;  /* 0x0000000203087825 */ /* 0x001fc600078e0210 */
[----:B------:R3:W-:Y:S04]  /*f6e0*/  STL [R1+0x10dc], R6 ;  /* 0x0010dc0601007387 */ /* 0x0007e80000100800 */
[----:B------:R-:W-:Y:S01]  /*f6f0*/  STL [R1+0x10d8], R7 ;  /* 0x0010d80701007387 */ /* 0x000fe20000100800 */
[----:B-1----:R-:W-:-:S03]  /*f700*/  IMAD.WIDE R4, R3, 0x2, R14 ;  /* 0x0000000203047825 */ /* 0x002fc600078e020e */
[----:B------:R-:W-:Y:S04]  /*f710*/  STL [R1+0x10e4], R8 ;  /* 0x0010e40801007387 */ /* 0x000fe80000100800 */
[----:B------:R-:W-:Y:S01]  /*f720*/  STL [R1+0x10e0], R9 ;  /* 0x0010e00901007387 */ /* 0x000fe20000100800 */
[----:B---3--:R-:W-:-:S03]  /*f730*/  IMAD.SHL.U32 R6, R25, 0x20, RZ ;  /* 0x0000002019067824 */ /* 0x008fc600078e00ff */
[----:B------:R-:W-:Y:S04]  /*f740*/  STL [R1+0x10ec], R4 ;  /* 0x0010ec0401007387 */ /* 0x000fe80000100800 */
[----:B------:R0:W-:Y:S04]  /*f750*/  STL [R1+0x10e8], R5 ;  /* 0x0010e80501007387 */ /* 0x0001e80000100800 */
[----:B------:R-:W-:Y:S04]  /*f760*/  STL [R1+0xcf8], RZ ;  /* 0x000cf8ff01007387 */ /* 0x000fe80000100800 */
[----:B------:R-:W-:Y:S04]  /*f770*/  STL [R1+0xa80], RZ ;  /* 0x000a80ff01007387 */ /* 0x000fe80000100800 */
[----:B------:R-:W-:Y:S04]  /*f780*/  STL [R1+0x151c], R6 ;  /* 0x00151c0601007387 */ /* 0x000fe80000100800 */
[----:B------:R-:W-:Y:S04]  /*f790*/  STL [R1+0xa84], RZ ;  /* 0x000a84ff01007387 */ /* 0x000fe80000100800 */
        /* <DEDUP_REMOVED lines=434> */
[----:B------:R-:W3:Y:S04]  /*112c0*/  LDL.LU R20, [R1+0x384] ;  /* 0x0003840001147983 */ /* 0x000ee80000300800 */
[----:B------:R-:W4:Y:S04]  /*112d0*/  LDL.LU R23, [R1+0x388] ;  /* 0x0003880001177983 */ /* 0x000f280000300800 */
        /* <DEDUP_REMOVED lines=23> */
[----:B------:R-:W-:Y:S01]  /*11450*/  STL [R1+0x99c], RZ ;  /* 0x00099cff01007387 */ /* 0x000fe20000100800 */
[----:B------:R-:W-:Y:S01]  /*11460*/  LOP3.LUT R26, R25, 0x7f, RZ, 0xc0, !PT ;  /* 0x0000007f191a7812 */ /* 0x000fe200078ec0ff */
[----:B------:R-:W-:-:S04]  /*11470*/  IMAD.SHL.U32 R3, R3, 0x40, RZ ;  /* 0x0000004003037824 */ /* 0x000fc800078e00ff */
[----:B------:R-:W-:Y:S01]  /*11480*/  IMAD.SHL.U32 R29, R26, 0x2, RZ ;  /* 0x000000021a1d7824 */ /* 0x000fe200078e00ff */
[----:B------:R-:W-:-:S04]  /*11490*/  SHF.R.S32.HI R0, RZ, 0x1f, R3 ;  /* 0x0000001fff007819 */ /* 0x000fc80000011403 */
[----:B------:R-:W-:Y:S02]  /*114a0*/  SHF.L.U64.HI R0, R3, 0x1, R0 ;  /* 0x0000000103007819 */ /* 0x000fe40000010200 */
[C---:B------:R-:W-:Y:S02]  /*114b0*/  LOP3.LUT R3, R29.reuse, 0x30, RZ, 0x3c, !PT ;  /* 0x000000301d037812 */ /* 0x040fe400078e3cff */
[C---:B------:R-:W-:Y:S02]  /*114c0*/  LOP3.LUT R3, R29.reuse, 0x60, RZ, 0x3c, !PT ;  /* 0x000000601d037812 */ /* 0x040fe400078e3cff */
[----:B--2---:R-:W-:Y:S01]  /*114d0*/  LOP3.LUT R3, R2, 0x40, RZ, 0x3c, !PT ;  /* 0x0000004002037812 */ /* 0x004fe200078e3cff */
[----:B------:R-:W-:Y:S02]  /*114e0*/  ULDC UR4, c[0x0][0x18c] ;  /* 0x0000630000047ab9 */ /* 0x000fe40000000800 */
[----:B------:R-:W-:Y:S01]  /*114f0*/  USHF.L.U32 UR4, UR4, 0x6, URZ ;  /* 0x0000000604047899 */ /* 0x000fe2000800063f */
[----:B0-----:R-:W-:-:S02]  /*11500*/  LOP3.LUT R5, R29, 0x10, RZ, 0x3c, !PT ;  /* 0x000000101d057812 */ /* 0x001fc400078e3cff */
[C---:B------:R-:W-:Y:S01]  /*11510*/  LOP3.LUT R5, R29.reuse, 0x40, RZ, 0x3c, !PT ;  /* 0x000000401d057812 */ /* 0x040fe200078e3cff */
[----:B------:R-:W-:Y:S01]  /*11520*/  USHF.R.S32.HI UR5, URZ, 0x1f, UR4 ;  /* 0x0000001f3f057899 */ /* 0x000fe20008011404 */
[----:B------:R-:W-:Y:S01]  /*11530*/  LOP3.LUT R5, R29, 0x70, RZ, 0x3c, !PT ;  /* 0x000000701d057812 */ /* 0x000fe200078e3cff */
[----:B------:R-:W-:Y:S01]  /*11540*/  CS2R R24, SRZ ;  /* 0x0000000000187805 */ /* 0x000fe2000001ff00 */
[----:B------:R-:W-:Y:S01]  /*11550*/  CS2R R26, SRZ ;  /* 0x00000000001a7805 */ /* 0x000fe2000001ff00 */
[----:B------:R-:W-:Y:S01]  /*11560*/  LOP3.LUT R5, R2, 0x60, RZ, 0x3c, !PT ;  /* 0x0000006002057812 */ /* 0x000fe200078e3cff */
[----:B------:R-:W-:Y:S02]  /*11570*/  USHF.L.U32 UR8, UR4, 0x1, URZ ;  /* 0x0000000104087899 */ /* 0x000fe4000800063f */
[----:B------:R-:W-:Y:S01]  /*11580*/  USHF.L.U64.HI UR5, UR4, 0x1, UR5 ;  /* 0x0000000104057899 */ /* 0x000fe20008010205 */
[----:B---3--:R-:W-:-:S05]  /*11590*/  SHF.R.S32.HI R4, RZ, 0x6, R20 ;  /* 0x00000006ff047819 */ /* 0x008fca0000011414 */
[----:B------:R4:W-:Y:S04]  /*115a0*/  STL [R1+0x14f8], R4 ;  /* 0x0014f80401007387 */ /* 0x0009e80000100800 */
[----:B------:R-:W-:Y:S01]  /*115b0*/  STL [R1+0x980], RZ ;  /* 0x000980ff01007387 */ /* 0x000fe20000100800 */
[----:B----4-:R-:W-:-:S03]  /*115c0*/  LOP3.LUT R4, R23, 0x400, R6, 0xf8, !PT ;  /* 0x0000040017047812 */ /* 0x010fc600078ef806 */
[----:B------:R-:W-:Y:S04]  /*115d0*/  STL [R1+0x984], RZ ;  /* 0x000984ff01007387 */ /* 0x000fe80000100800 */
[----:B------:R-:W-:Y:S04]  /*115e0*/  STL [R1+0x988], RZ ;  /* 0x000988ff01007387 */ /* 0x000fe80000100800 */
[----:B------:R0:W-:Y:S04]  /*115f0*/  STL [R1+0xce0], R4 ;  /* 0x000ce00401007387 */ /* 0x0001e80000100800 */
        /* <DEDUP_REMOVED lines=44> */
[----:B0-----:R-:W-:-:S03]  /*118c0*/  LOP3.LUT R4, R4, 0x40, RZ, 0x3c, !PT ;  /* 0x0000004004047812 */ /* 0x001fc600078e3cff */
[----:B------:R-:W-:Y:S04]  /*118d0*/  STL [R1+0x8dc], RZ ;  /* 0x0008dcff01007387 */ /* 0x000fe80000100800 */
[----:B------:R0:W-:Y:S02]  /*118e0*/  STL [R1+0x14f0], R3 ;  /* 0x0014f00301007387 */ /* 0x0001e40000100800 */
[----:B0-----:R-:W-:-:S05]  /*118f0*/  LOP3.LUT R3, R28, 0x40, RZ, 0x3c, !PT ;  /* 0x000000401c037812 */ /* 0x001fca00078e3cff */
[----:B------:R0:W-:Y:S04]  /*11900*/  STL [R1+0x14fc], R3 ;  /* 0x0014fc0301007387 */ /* 0x0001e80000100800 */
[----:B------:R0:W-:Y:S01]  /*11910*/  STL [R1+0xce4], R4 ;  /* 0x000ce40401007387 */ /* 0x0001e20000100800 */
[C---:B------:R-:W-:Y:S02]  /*11920*/  LOP3.LUT R6, R29.reuse, 0x20, RZ, 0x3c, !PT ;  /* 0x000000201d067812 */ /* 0x040fe400078e3cff */
[----:B------:R-:W-:Y:S02]  /*11930*/  LOP3.LUT R6, R29, 0x50, RZ, 0x3c, !PT ;  /* 0x000000501d067812 */ /* 0x000fe400078e3cff */
[----:B------:R-:W-:Y:S02]  /*11940*/  LOP3.LUT R6, R2, 0x20, RZ, 0x3c, !PT ;  /* 0x0000002002067812 */ /* 0x000fe400078e3cff */
.L_x_3:
[----:B0-----:R-:W2:Y:S01]  /*11950*/  LDL.64 R4, [R1+0xcd8] ;  /* 0x000cd80001047983 */ /* 0x001ea20000100a00 */
[----:B------:R-:W-:-:S03]  /*11960*/  IMAD.MOV.U32 R3, RZ, RZ, -0x40 ;  /* 0xffffffc0ff037424 */ /* 0x000fc600078e00ff */
[----:B--2---:R0:W-:Y:S04]  /*11970*/  STL [R1+0x3d0c], R5 ;  /* 0x003d0c0501007387 */ /* 0x0041e80000100800 */
[----:B0-----:R-:W2:Y:S04]  /*11980*/  LDL R5, [R1+0xcf8] ;  /* 0x000cf80001057983 */ /* 0x001ea80000100800 */
[----:B------:R-:W-:Y:S04]  /*11990*/  STL [R1+0x3c50], R22 ;  /* 0x003c501601007387 */ /* 0x000fe80000100800 */
        /* <DEDUP_REMOVED lines=22> */
[----:B------:R0:W-:Y:S04]  /*11b00*/  STL [R1+0x3d08], R22 ;  /* 0x003d081601007387 */ /* 0x0001e80000100800 */
        /* <DEDUP_REMOVED lines=36> */
[----:B-----5:R-:W-:Y:S04]  /*11d50*/  STL [R1+0x3c04], R13 ;  /* 0x003c040d01007387 */ /* 0x020fe80000100800 */
        /* <DEDUP_REMOVED lines=13> */
[----:B------:R-:W-:Y:S01]  /*11e30*/  STL [R1+0x3be8], R9 ;  /* 0x003be80901007387 */ /* 0x000fe20000100800 */
[----:B--2---:R-:W-:-:S03]  /*11e40*/  IMAD R3, R5, R3, c[0x0][0x180] ;  /* 0x0000600005037624 */ /* 0x004fc600078e0203 */
        /* <DEDUP_REMOVED lines=43> */
[----:B------:R-:W-:Y:S04]  /*12100*/  STL.64 [R1+0x3600], R26 ;  /* 0x0036001a01007387 */ /* 0x000fe80000100a00 */
        /* <DEDUP_REMOVED lines=25> */
[----:B------:R-:W2:Y:S01]  /*122a0*/  LDL.LU R5, [R1+0x3d0c] ;  /* 0x003d0c0001057983 */ /* 0x000ea20000300800 */
[----:B------:R-:W-:-:S02]  /*122b0*/  ISETP.GT.AND P0, PT, R3, RZ, PT ;  /* 0x000000ff0300720c */ /* 0x000fc40003f04270 */
[----:B0-----:R-:W-:Y:S02]  /*122c0*/  PRMT R22, RZ, 0x7610, R22 ;  /* 0x00007610ff167816 */ /* 0x001fe40000000016 */
[----:B-1----:R-:W-:Y:S02]  /*122d0*/  PRMT R23, RZ, 0x7610, R23 ;  /* 0x00007610ff177816 */ /* 0x002fe40000000017 */
[----:B------:R-:W-:-:S07]  /*122e0*/  ISETP.GT.AND P1, PT, R3, 0x1, PT ;  /* 0x000000010300780c */ /* 0x000fce0003f24270 */
[----:B--2---:R-:W2:Y:S04]  /*122f0*/  @P0 LDG.E.U16 R22, [R4.64] ;  /* 0x0000000604160981 */ /* 0x004ea8000c1e1500 */
[----:B--2---:R0:W-:Y:S04]  /*12300*/  STL [R1+0x28], R22 ;  /* 0x0000281601007387 */ /* 0x0041e80000100800 */
[----:B0-----:R-:W2:Y:S04]  /*12310*/  LDL.LU R22, [R1+0x3d08] ;  /* 0x003d080001167983 */ /* 0x001ea80000300800 */
[----:B------:R-:W3:Y:S01]  /*12320*/  LDL.64 R4, [R1+0xcd0] ;  /* 0x000cd00001047983 */ /* 0x000ee20000100a00 */
[----:B------:R-:W-:-:S02]  /*12330*/  ISETP.GT.AND P2, PT, R3, 0x2, PT ;  /* 0x000000020300780c */ /* 0x000fc40003f44270 */
[----:B--2---:R-:W-:Y:S01]  /*12340*/  PRMT R22, RZ, 0x7610, R22 ;  /* 0x00007610ff167816 */ /* 0x004fe20000000016 */
[----:B---3--:R-:W2:Y:S04]  /*12350*/  @P0 LDG.E.U16 R23, [R4.64] ;  /* 0x0000000604170981 */ /* 0x008ea8000c1e1500 */
[----:B--2---:R0:W-:Y:S04]  /*12360*/  STL [R1+0x2c], R23 ;  /* 0x00002c1701007387 */ /* 0x0041e80000100800 */
[----:B0-----:R-:W2:Y:S04]  /*12370*/  LDL.LU R23, [R1+0x3d04] ;  /* 0x003d040001177983 */ /* 0x001ea80000300800 */
[----:B------:R-:W3:Y:S04]  /*12380*/  LDL R4, [R1+0x10e8] ;  /* 0x0010e80001047983 */ /* 0x000ee80000100800 */
[----:B------:R-:W3:Y:S01]  /*12390*/  LDL R5, [R1+0x10ec] ;  /* 0x0010ec0001057983 */ /* 0x000ee20000100800 */
[----:B--2---:R-:W-:-:S02]  /*123a0*/  PRMT R23, RZ, 0x7610, R23 ;  /* 0x00007610ff177816 */ /* 0x004fc40000000017 */
[----:B---3--:R-:W-:-:S04]  /*123b0*/  @P1 LOP3.LUT R5, R5, R4, RZ, 0x3c, !PT ;  /* 0x0000000405051212 */ /* 0x008fc800078e3cff */
[----:B------:R-:W-:-:S04]  /*123c0*/  @P1 LOP3.LUT R4, R5, R4, RZ, 0x3c, !PT ;  /* 0x0000000405041212 */ /* 0x000fc800078e3cff */
[----:B------:R-:W-:-:S05]  /*123d0*/  @P1 LOP3.LUT R5, R5, R4, RZ, 0x3c, !PT ;  /* 0x0000000405051212 */ /* 0x000fca00078e3cff */
[----:B------:R-:W2:Y:S04]  /*123e0*/  @P1 LDG.E.U16 R22, [R4.64] ;  /* 0x0000000604161981 */ /* 0x000ea8000c1e1500 */
[----:B--2---:R0:W-:Y:S04]  /*123f0*/  STL [R1+0x38], R22 ;  /* 0x0000381601007387 */ /* 0x0041e80000100800 */
[----:B0-----:R-:W2:Y:S04]  /*12400*/  LDL.LU R22, [R1+0x3d00] ;  /* 0x003d000001167983 */ /* 0x001ea80000300800 */
[----:B------:R-:W3:Y:S04]  /*12410*/  LDL R4, [R1+0x10e0] ;  /* 0x0010e00001047983 */ /* 0x000ee80000100800 */
[----:B------:R-:W3:Y:S01]  /*12420*/  LDL R5, [R1+0x10e4] ;  /* 0x0010e40001057983 */ /* 0x000ee20000100800 */
[----:B------:R-:W-:-:S02]  /*12430*/  ISETP.GT.AND P0, PT, R3, 0x3, PT ;  /* 0x000000030300780c */ /* 0x000fc40003f04270 */
[----:B--2---:R-:W-:Y:S02]  /*12440*/  PRMT R22, RZ, 0x7610, R22 ;  /* 0x00007610ff167816 */ /* 0x004fe40000000016 */
        /* <DEDUP_REMOVED lines=430> */
[----:B------:R0:W2:Y:S04]  /*13f30*/  @P0 LDG.E.U16 R22, [R4.64] ;  /* 0x0000000604160981 */ /* 0x0000a8000c1e1500 */
[----:B0-----:R-:W3:Y:S04]  /*13f40*/  LDL R4, [R1+0xf70] ;  /* 0x000f700001047983 */ /* 0x001ee80000100800 */
[----:B------:R-:W3:Y:S01]  /*13f50*/  LDL R5, [R1+0xf74] ;  /* 0x000f740001057983 */ /* 0x000ee20000100800 */
[----:B------:R-:W-:Y:S02]  /*13f60*/  PRMT R16, RZ, 0x7610, R16 ;  /* 0x00007610ff107816 */ /* 0x000fe40000000010 */
[----:B------:R-:W-:-:S02]  /*13f70*/  PRMT R17, RZ, 0x7610, R17 ;  /* 0x00007610ff117816 */ /* 0x000fc40000000011 */
[----:B------:R-:W-:Y:S01]  /*13f80*/  ISETP.GT.AND P2, PT, R3, 0x1a, PT ;  /* 0x0000001a0300780c */ /* 0x000fe20003f44270 */
[----:B--2---:R-:W-:Y:S01]  /*13f90*/  STL [R1+0x3b64], R22 ;  /* 0x003b641601007387 */ /* 0x004fe20000100800 */
[----:B---3--:R-:W-:-:S04]  /*13fa0*/  @P0 LOP3.LUT R5, R5, R4, RZ, 0x3c, !PT ;  /* 0x0000000405050212 */ /* 0x008fc800078e3cff */
[----:B------:R-:W-:-:S04]  /*13fb0*/  @P0 LOP3.LUT R4, R5, R4, RZ, 0x3c, !PT ;  /* 0x0000000405040212 */ /* 0x000fc800078e3cff */
[----:B------:R-:W-:-:S05]  /*13fc0*/  @P0 LOP3.LUT R5, R5, R4, RZ, 0x3c, !PT ;  /* 0x0000000405050212 */ /* 0x000fca00078e3cff */
[----:B------:R0:W2:Y:S04]  /*13fd0*/  @P0 LDG.E.U16 R23, [R4.64] ;  /* 0x0000000604170981 */ /* 0x0000a8000c1e1500 */
[----:B0-----:R-:W3:Y:S04]  /*13fe0*/  LDL R4, [R1+0xf68] ;  /* 0x000f680001047983 */ /* 0x001ee80000100800 */
[----:B------:R-:W3:Y:S04]  /*13ff0*/  LDL R5, [R1+0xf6c] ;  /* 0x000f6c0001057983 */ /* 0x000ee80000100800 */
[----:B--2---:R-:W-:Y:S01]  /*14000*/  STL [R1+0x3b68], R23 ;  /* 0x003b681701007387 */ /* 0x004fe20000100800 */
        /* <DEDUP_REMOVED lines=8> */
[----:B------:R-:W-:-:S02]  /*14090*/  PRMT R24, RZ, 0x7610, R24 ;  /* 0x00007610ff187816 */ /* 0x000fc40000000018 */
[----:B------:R-:W-:Y:S02]  /*140a0*/  PRMT R26, RZ, 0x7610, R26 ;  /* 0x00007610ff1a7816 */ /* 0x000fe4000000001a */
[----:B------:R-:W-:Y:S02]  /*140b0*/  ISETP.GT.AND P0, PT, R3, 0x1b, PT ;  /* 0x0000001b0300780c */ /* 0x000fe40003f04270 */
[----:B---3--:R-:W-:-:S04]  /*140c0*/  @P1 LOP3.LUT R5, R5, R4, RZ, 0x3c, !PT ;  /* 0x0000000405051212 */ /* 0x008fc800078e3cff */
[----:B------:R-:W-:-:S04]  /*140d0*/  @P1 LOP3.LUT R4, R5, R4, RZ, 0x3c, !PT ;  /* 0x0000000405041212 */ /* 0x000fc800078e3cff */
[----:B------:R-:W-:-:S05]  /*140e0*/  @P1 LOP3.LUT R5, R5, R4, RZ, 0x3c, !PT ;  /* 0x0000000405051212 */ /* 0x000fca00078e3cff */
[----:B------:R-:W3:Y:S04]  /*140f0*/  @P1 LDG.E.U16 R17, [R4.64] ;  /* 0x0000000604111981 */ /* 0x000ee8000c1e1500 */
[----:B---3--:R0:W-:Y:S04]  /*14100*/  STL [R1+0x14], R17 ;  /* 0x0000141101007387 */ /* 0x0081e80000100800 */
[----:B0-----:R-:W3:Y:S04]  /*14110*/  LDL.LU R17, [R1+0x3c44] ;  /* 0x003c440001117983 */ /* 0x001ee80000300800 */
[----:B------:R-:W4:Y:S04]  /*14120*/  LDL R4, [R1+0xf58] ;  /* 0x000f580001047983 */ /* 0x000f280000100800 */
[----:B------:R-:W4:Y:S01]  /*14130*/  LDL R5, [R1+0xf5c] ;  /* 0x000f5c0001057983 */ /* 0x000f220000100800 */
[----:B--2---:R-:W-:-:S02]  /*14140*/  PRMT R16, RZ, 0x7610, R16 ;  /* 0x00007610ff107816 */ /* 0x004fc40000000010 */
[----:B------:R-:W-:Y:S02]  /*14150*/  ISETP.GT.AND P1, PT, R3, 0x1c, PT ;  /* 0x0000001c0300780c */ /* 0x000fe40003f24270 */
[----:B----4-:R-:W-:-:S04]  /*14160*/  @P2 LOP3.LUT R5, R5, R4, RZ, 0x3c, !PT ;  /* 0x0000000405052212 */ /* 0x010fc800078e3cff */
[----:B------:R-:W-:-:S04]  /*14170*/  @P2 LOP3.LUT R4, R5, R4, RZ, 0x3c, !PT ;  /* 0x0000000405042212 */ /* 0x000fc800078e3cff */
[----:B------:R-:W-:-:S05]  /*14180*/  @P2 LOP3.LUT R5, R5, R4, RZ, 0x3c, !PT ;  /* 0x0000000405052212 */ /* 0x000fca00078e3cff */
[----:B------:R0:W2:Y:S04]  /*14190*/  @P2 LDG.E.U16 R24, [R4.64] ;  /* 0x0000000604182981 */ /* 0x0000a8000c1e1500 */
[----:B0-----:R-:W4:Y:S04]  /*141a0*/  LDL R4, [R1+0xf50] ;  /* 0x000f500001047983 */ /* 0x001f280000100800 */
[----:B------:R-:W4:Y:S04]  /*141b0*/  LDL R5, [R1+0xf54] ;  /* 0x000f540001057983 */ /* 0x000f280000100800 */
[----:B--2---:R-:W-:Y:S04]  /*141c0*/  STL [R1+0x3af0], R24 ;  /* 0x003af01801007387 */ /* 0x004fe80000100800 */
[----:B------:R-:W-:Y:S04]  /*141d0*/  STL [R1+0x3af4], R24 ;  /* 0x003af41801007387 */ /* 0x000fe80000100800 */
[----:B------:R-:W-:Y:S04]  /*141e0*/  STL [R1+0x3af8], R24 ;  /* 0x003af81801007387 */ /* 0x000fe80000100800 */
[----:B------:R-:W-:Y:S01]  /*141f0*/  STL [R1+0x3afc], R24 ;  /* 0x003afc1801007387 */ /* 0x000fe20000100800 */
[----:B----4-:R-:W-:-:S03]  /*14200*/  @P2 LOP3.LUT R5, R5, R4, RZ, 0x3c, !PT ;  /* 0x0000000405052212 */ /* 0x010fc600078e3cff */
[----:B------:R-:W-:Y:S01]  /*14210*/  STL [R1+0x3b28], R24 ;  /* 0x003b281801007387 */ /* 0x000fe20000100800 */
[----:B------:R-:W-:-:S04]  /*14220*/  @P2 LOP3.LUT R4, R5, R4, RZ, 0x3c, !PT ;  /* 0x0000000405042212 */ /* 0x000fc800078e3cff */
[----:B------:R-:W-:-:S05]  /*14230*/  @P2 LOP3.LUT R5, R5, R4, RZ, 0x3c, !PT ;  /* 0x0000000405052212 */ /* 0x000fca00078e3cff */
[----:B------:R0:W2:Y:S04]  /*14240*/  @P2 LDG.E.U16 R26, [R4.64] ;  /* 0x00000006041a2981 */ /* 0x0000a8000c1e1500 */
[----:B0-----:R-:W4:Y:S04]  /*14250*/  LDL R4, [R1+0xf48] ;  /* 0x000f480001047983 */ /* 0x001f280000100800 */
[----:B------:R-:W4:Y:S01]  /*14260*/  LDL R5, [R1+0xf4c] ;  /* 0x000f4c0001057983 */ /* 0x000f220000100800 */
[----:B---3--:R-:W-:Y:S02]  /*14270*/  PRMT R17, RZ, 0x7610, R17 ;  /* 0x00007610ff117816 */ /* 0x008fe40000000011 */
[----:B------:R-:W-:Y:S01]  /*14280*/  ISETP.GT.AND P2, PT, R3, 0x1d, PT ;  /* 0x0000001d0300780c */ /* 0x000fe20003f44270 */
[----:B--2---:R-:W-:Y:S04]  /*14290*/  STL [R1+0x3b00], R26 ;  /* 0x003b001a01007387 */ /* 0x004fe80000100800 */
[----:B------:R-:W-:Y:S04]  /*142a0*/  STL [R1+0x3b04], R26 ;  /* 0x003b041a01007387 */ /* 0x000fe80000100800 */
[----:B------:R-:W-:Y:S04]  /*142b0*/  STL [R1+0x3b2c], R26 ;  /* 0x003b2c1a01007387 */ /* 0x000fe80000100800 */
[----:B------:R-:W-:Y:S01]  /*142c0*/  STL [R1+0x3b30], R26 ;  /* 0x003b301a01007387 */ /* 0x000fe20000100800 */
[----:B----4-:R-:W-:-:S04]  /*142d0*/  @P0 LOP3.LUT R5, R5, R4, RZ, 0x3c, !PT ;  /* 0x0000000405050212 */ /* 0x010fc800078e3cff */
        /* <DEDUP_REMOVED lines=62> */
[----:B------:R-:W3:Y:S02]  /*146c0*/  LDL R5, [R1+0xf14] ;  /* 0x000f140001057983 */ /* 0x000ee40000100800 */
        /* <DEDUP_REMOVED lines=8> */
[----:B---3--:R-:W-:-:S02]  /*14750*/  PRMT R17, RZ, 0x7610, R17 ;  /* 0x00007610ff117816 */ /* 0x008fc40000000011 */
[----:B----4-:R-:W-:-:S04]  /*14760*/  @P1 LOP3.LUT R5, R5, R4, RZ, 0x3c, !PT ;  /* 0x0000000405051212 */ /* 0x010fc800078e3cff */
        /* <DEDUP_REMOVED lines=12> */
[----:B------:R-:W2:Y:S04]  /*14830*/  @P1 LDG.E.U16 R16, [R4.64] ;  /* 0x0000000604101981 */ /* 0x000ea8000c1e1500 */
[----:B--2---:R0:W-:Y:S04]  /*14840*/  STL [R1+0x4d0], R16 ;  /* 0x0004d01001007387 */ /* 0x0041e80000100800 */
[----:B0-----:R-:W2:Y:S04]  /*14850*/  LDL.LU R16, [R1+0x3c1c] ;  /* 0x003c1c0001107983 */ /* 0x001ea80000300800 */
[----:B------:R-:W4:Y:S04]  /*14860*/  LDL R4, [R1+0xef8] ;  /* 0x000ef80001047983 */ /* 0x000f280000100800 */
[----:B------:R-:W4:Y:S01]  /*14870*/  LDL R5, [R1+0xefc] ;  /* 0x000efc0001057983 */ /* 0x000f220000100800 */
[----:B---3--:R-:W-:-:S02]  /*14880*/  PRMT R17, RZ, 0x7610, R17 ;  /* 0x00007610ff117816 */ /* 0x008fc40000000011 */
[----:B----4-:R-:W-:-:S04]  /*14890*/  @P0 LOP3.LUT R5, R5, R4, RZ, 0x3c, !PT ;  /* 0x0000000405050212 */ /* 0x010fc800078e3cff */
[----:B------:R-:W-:-:S04]  /*148a0*/  @P0 LOP3.LUT R4, R5, R4, RZ, 0x3c, !PT ;  /* 0x0000000405040212 */ /* 0x000fc800078e3cff */
[----:B------:R-:W-:-:S05]  /*148b0*/  @P0 LOP3.LUT R5, R5, R4, RZ, 0x3c, !PT ;  /* 0x0000000405050212 */ /* 0x000fca00078e3cff */
[----:B------:R0:W3:Y:S04]  /*148c0*/  @P0 LDG.E.U16 R17, [R4.64] ;  /* 0x0000000604110981 */ /* 0x0000e8000c1e1500 */
[----:B0-----:R-:W4:Y:S04]  /*148d0*/  LDL R4, [R1+0xef0] ;  /* 0x000ef00001047983 */ /* 0x001f280000100800 */
[----:B------:R-:W4:Y:S01]  /*148e0*/  LDL R5, [R1+0xef4] ;  /* 0x000ef40001057983 */ /* 0x000f220000100800 */
[----:B--2---:R-:W-:Y:S02]  /*148f0*/  PRMT R16, RZ, 0x7610, R16 ;  /* 0x00007610ff107816 */ /* 0x004fe40000000010 */
[----:B------:R-:W-:Y:S01]  /*14900*/  ISETP.GT.AND P1, PT, R3, 0x21, PT ;  /* 0x000000210300780c */ /* 0x000fe20003f24270 */
[----:B---3--:R-:W-:Y:S01]  /*14910*/  STL [R1+0x3b6c], R17 ;  /* 0x003b6c1101007387 */ /* 0x008fe20000100800 */
[----:B----4-:R-:W-:-:S04]  /*14920*/  @P0 LOP3.LUT R5, R5, R4, RZ, 0x3c, !PT ;  /* 0x0000000405050212 */ /* 0x010fc800078e3cff */
[----:B------:R-:W-:-:S04]  /*14930*/  @P0 LOP3.LUT R4, R5, R4, RZ, 0x3c, !PT ;  /* 0x0000000405040212 */ /* 0x000fc800078e3cff */
[----:B------:R-:W-:-:S05]  /*14940*/  @P0 LOP3.LUT R5, R5, R4, RZ, 0x3c, !PT ;  /* 0x0000000405050212 */ /* 0x000fca00078e3cff */
[----:B------:R0:W2:Y:S04]  /*14950*/  @P0 LDG.E.U16 R16, [R4.64] ;  /* 0x0000000604100981 */ /* 0x0000a8000c1e1500 */
[----:B0-----:R-:W3:Y:S04]  /*14960*/  LDL R4, [R1+0xee8] ;  /* 0x000ee80001047983 */ /* 0x001ee80000100800 */
[----:B------:R-:W3:Y:S01]  /*14970*/  LDL R5, [R1+0xeec] ;  /* 0x000eec0001057983 */ /* 0x000ee20000100800 */
[----:B------:R-:W-:-:S03]  /*14980*/  PRMT R26, RZ, 0x7610, R26 ;  /* 0x00007610ff1a7816 */ /* 0x000fc6000000001a */
[----:B--2---:R-:W-:Y:S01]  /*14990*/  STL [R1+0x3b70], R16 ;  /* 0x003b701001007387 */ /* 0x004fe20000100800 */
[----:B---3--:R-:W-:-:S04]  /*149a0*/  @P1 LOP3.LUT R5, R5, R4, RZ, 0x3c, !PT ;  /* 0x0000000405051212 */ /* 0x008fc800078e3cff */
[----:B------:R-:W-:-:S04]  /*149b0*/  @P1 LOP3.LUT R4, R5, R4, RZ, 0x3c, !PT ;  /* 0x0000000405041212 */ /* 0x000fc800078e3cff */
[----:B------:R-:W-:-:S05]  /*149c0*/  @P1 LOP3.LUT R5, R5, R4, RZ, 0x3c, !PT ;  /* 0x0000000405051212 */ /* 0x000fca00078e3cff */
[----:B------:R0:W2:Y:S04]  /*149d0*/  @P1 LDG.E.U16 R26, [R4.64] ;  /* 0x00000006041a1981 */ /* 0x0000a8000c1e1500 */
[----:B0-----:R-:W3:Y:S04]  /*149e0*/  LDL R4, [R1+0xee0] ;  /* 0x000ee00001047983 */ /* 0x001ee80000100800 */
[----:B------:R-:W3:Y:S01]  /*149f0*/  LDL R5, [R1+0xee4] ;  /* 0x000ee40001057983 */ /* 0x000ee20000100800 */
[----:B------:R-:W-:Y:S02]  /*14a00*/  PRMT R24, RZ, 0x7610, R24 ;  /* 0x00007610ff187816 */ /* 0x000fe40000000018 */
[----:B------:R-:W-:Y:S01]  /*14a10*/  ISETP.GT.AND P0, PT, R3, 0x22, PT ;  /* 0x000000220300780c */ /* 0x000fe20003f04270 */
[----:B--2---:R-:W-:Y:S04]  /*14a20*/  STL [R1+0x3b34], R26 ;  /* 0x003b341a01007387 */ /* 0x004fe80000100800 */
[----:B------:R-:W-:Y:S01]  /*14a30*/  STL [R1+0x3b38], R26 ;  /* 0x003b381a01007387 */ /* 0x000fe20000100800 */
[----:B---3--:R-:W-:-:S04]  /*14a40*/  @P1 LOP3.LUT R5, R5, R4, RZ, 0x3c, !PT ;  /* 0x0000000405051212 */ /* 0x008fc800078e3cff */
[----:B------:R-:W-:-:S04]  /*14a50*/  @P1 LOP3.LUT R4, R5, R4, RZ, 0x3c, !PT ;  /* 0x0000000405041212 */ /* 0x000fc800078e3cff */
[----:B------:R-:W-:-:S05]  /*14a60*/  @P1 LOP3.LUT R5, R5, R4, RZ, 0x3c, !PT ;  /* 0x0000000405051212 */ /* 0x000fca00078e3cff */
[----:B------:R0:W2:Y:S04]  /*14a70*/  @P1 LDG.E.U16 R24, [R4.64] ;  /* 0x0000000604181981 */ /* 0x0000a8000c1e1500 */
[----:B0-----:R-:W3:Y:S04]  /*14a80*/  LDL R4, [R1+0xed8] ;  /* 0x000ed80001047983 */ /* 0x001ee80000100800 */
[----:B------:R-:W3:Y:S01]  /*14a90*/  LDL R5, [R1+0xedc] ;  /* 0x000edc0001057983 */ /* 0x000ee20000100800 */
[----:B------:R-:W-:-:S03]  /*14aa0*/  PRMT R27, RZ, 0x7610, R27 ;  /* 0x00007610ff1b7816 */ /* 0x000fc6000000001b */
[----:B--2---:R-:W-:Y:S04]  /*14ab0*/  STL [R1+0x3b3c], R24 ;  /* 0x003b3c1801007387 */ /* 0x004fe80000100800 */
[----:B------:R-:W-:Y:S04]  /*14ac0*/  STL [R1+0x3b40], R24 ;  /* 0x003b401801007387 */ /* 0x000fe80000100800 */
[----:B------:R-:W-:Y:S01]  /*14ad0*/  STL [R1+0x3b44], R24 ;  /* 0x003b441801007387 */ /* 0x000fe20000100800 */
        /* <DEDUP_REMOVED lines=9> */
[----:B------:R-:W-:Y:S04]  /*14b70*/  STL [R1+0x3b0c], R27 ;  /* 0x003b0c1b01007387 */ /* 0x000fe80000100800 */
        /* <DEDUP_REMOVED lines=10> */
[----:B------:R-:W-:Y:S01]  /*14c20*/  STL [R1+0x3b14], R28 ;  /* 0x003b141c01007387 */ /* 0x000fe20000100800 */
        /* <DEDUP_REMOVED lines=65> */
[----:B------:R-:W-:-:S02]  /*15040*/  PRMT R20, RZ, 0x7610, R20 ;  /* 0x00007610ff147816 */ /* 0x000fc40000000014 */
[----:B------:R-:W-:Y:S02]  /*15050*/  ISETP.GT.AND P1, PT, R3, 0x27, PT ;  /* 0x000000270300780c */ /* 0x000fe40003f24270 */
[----:B----4-:R-:W-:-:S04]  /*15060*/  @P0 LOP3.LUT R5, R5, R4, RZ, 0x3c, !PT ;  /* 0x0000000405050212 */ /* 0x010fc800078e3cff */
[----:B------:R-:W-:-:S04]  /*15070*/  @P0 LOP3.LUT R4, R5, R4, RZ, 0x3c, !PT ;  /* 0x0000000405040212 */ /* 0x000fc800078e3cff */
[----:B------:R-:W-:-:S05]  /*15080*/  @P0 LOP3.LUT R5, R5, R4, RZ, 0x3c, !PT ;  /* 0x0000000405050212 */ /* 0x000fca00078e3cff */
[----:B------:R-:W4:Y:S04]  /*15090*/  @P0 LDG.E.U16 R20, [R4.64] ;  /* 0x0000000604140981 */ /* 0x000f28000c1e1500 */
[----:B----4-:R0:W-:Y:S04]  /*150a0*/  STL [R1+0x428], R20 ;  /* 0x0004281401007387 */ /* 0x0101e80000100800 */
[----:B0-----:R-:W4:Y:S04]  /*150b0*/  LDL.LU R20, [R1+0x3bfc] ;  /* 0x003bfc0001147983 */ /* 0x001f280000300800 */
[----:B------:R-:W2:Y:S04]  /*150c0*/  LDL R4, [R1+0xe88] ;  /* 0x000e880001047983 */ /* 0x000ea80000100800 */
[----:B------:R-:W2:Y:S01]  /*150d0*/  LDL R5, [R1+0xe8c] ;  /* 0x000e8c0001057983 */ /* 0x000ea20000100800 */
[----:B------:R-:W-:-:S02]  /*150e0*/  PRMT R21, RZ, 0x7610, R21 ;  /* 0x00007610ff157816 */ /* 0x000fc40000000015 */
[----:B--2---:R-:W-:-:S04]  /*150f0*/  @P1 LOP3.LUT R5, R5, R4, RZ, 0x3c, !PT ;  /* 0x0000000405051212 */ /* 0x004fc800078e3cff */
[----:B------:R-:W-:-:S04]  /*15100*/  @P1 LOP3.LUT R4, R5, R4, RZ, 0x3c, !PT ;  /* 0x0000000405041212 */ /* 0x000fc800078e3cff */
[----:B------:R-:W-:-:S05]  /*15110*/  @P1 LOP3.LUT R5, R5, R4, RZ, 0x3c, !PT ;  /* 0x0000000405051212 */ /* 0x000fca00078e3cff */
[----:B------:R-:W2:Y:S04]  /*15120*/  @P1 LDG.E.U16 R21, [R4.64] ;  /* 0x0000000604151981 */ /* 0x000ea8000c1e1500 */
[----:B--2---:R0:W-:Y:S04]  /*15130*/  STL [R1+0x424], R21 ;  /* 0x0004241501007387 */ /* 0x0041e80000100800 */
[----:B0-----:R-:W2:Y:S04]  /*15140*/  LDL.LU R21, [R1+0x3bf8] ;  /* 0x003bf80001157983 */ /* 0x001ea80000300800 */
[----:B------:R-:W2:Y:S04]  /*15150*/  LDL R4, [R1+0xe80] ;  /* 0x000e800001047983 */ /* 0x000ea80000100800 */
[----:B------:R-:W2:Y:S01]  /*15160*/  LDL R5, [R1+0xe84] ;  /* 0x000e840001057983 */ /* 0x000ea20000100800 */
[----:B------:R-:W-:-:S02]  /*15170*/  PRMT R2, RZ, 0x7610, R2 ;  /* 0x00007610ff027816 */ /* 0x000fc40000000002 */
[----:B------:R-:W-:Y:S02]  /*15180*/  ISETP.GT.AND P0, PT, R3, 0x28, PT ;  /* 0x000000280300780c */ /* 0x000fe40003f04270 */
[----:B--2---:R-:W-:-:S04]  /*15190*/  @P1 LOP3.LUT R5, R5, R4, RZ, 0x3c, !PT ;  /* 0x0000000405051212 */ /* 0x004fc800078e3cff */
        /* <DEDUP_REMOVED lines=14> */
[----:B------:R-:W-:-:S02]  /*15280*/  ISETP.GT.AND P1, PT, R3, 0x29, PT ;  /* 0x000000290300780c */ /* 0x000fc40003f24270 */
[----:B---3--:R-:W-:-:S04]  /*15290*/  @P0 LOP3.LUT R5, R5, R4, RZ, 0x3c, !PT ;  /* 0x0000000405050212 */ /* 0x008fc800078e3cff */
[----:B------:R-:W-:-:S04]  /*152a0*/  @P0 LOP3.LUT R4, R5, R4, RZ, 0x3c, !PT ;  /* 0x0000000405040212 */ /* 0x000fc800078e3cff */
[----:B------:R-:W-:-:S05]  /*152b0*/  @P0 LOP3.LUT R5, R5, R4, RZ, 0x3c, !PT ;  /* 0x0000000405050212 */ /* 0x000fca00078e3cff */
[----:B------:R0:W3:Y:S04]  /*152c0*/  @P0 LDG.E.U16 R12, [R4.64] ;  /* 0x00000006040c0981 */ /* 0x0000e8000c1e1500 */
[----:B0-----:R-:W2:Y:S04]  /*152d0*/  LDL R4, [R1+0xe68] ;  /* 0x000e680001047983 */ /* 0x001ea80000100800 */
[----:B------:R-:W2:Y:S01]  /*152e0*/  LDL R5, [R1+0xe6c] ;  /* 0x000e6c0001057983 */ /* 0x000ea20000100800 */
[----:B----4-:R-:W-:Y:S02]  /*152f0*/  PRMT R20, RZ, 0x7610, R20 ;  /* 0x00007610ff147816 */ /* 0x010fe40000000014 */
[----:B--2---:R-:W-:-:S04]  /*15300*/  @P1 LOP3.LUT R5, R5, R4, RZ, 0x3c, !PT ;  /* 0x0000000405051212 */ /* 0x004fc800078e3cff */
[----:B------:R-:W-:-:S04]  /*15310*/  @P1 LOP3.LUT R4, R5, R4, RZ, 0x3c, !PT ;  /* 0x0000000405041212 */ /* 0x000fc800078e3cff */
[----:B------:R-:W-:-:S05]  /*15320*/  @P1 LOP3.LUT R5, R5, R4, RZ, 0x3c, !PT ;  /* 0x0000000405051212 */ /* 0x000fca00078e3cff */
[----:B------:R0:W2:Y:S04]  /*15330*/  @P1 LDG.E.U16 R20, [R4.64] ;  /* 0x0000000604141981 */ /* 0x0000a8000c1e1500 */
[----:B0-----:R-:W4:Y:S04]  /*15340*/  LDL R4, [R1+0xe60] ;  /* 0x000e600001047983 */ /* 0x001f280000100800 */
[----:B------:R-:W4:Y:S01]  /*15350*/  LDL R5, [R1+0xe64] ;  /* 0x000e640001057983 */ /* 0x000f220000100800 */
[----:B------:R-:W-:Y:S02]  /*15360*/  PRMT R21, RZ, 0x7610, R21 ;  /* 0x00007610ff157816 */ /* 0x000fe40000000015 */
[----:B------:R-:W-:Y:S01]  /*15370*/  ISETP.GT.AND P0, PT, R3, 0x2a, PT ;  /* 0x0000002a0300780c */ /* 0x000fe20003f04270 */
[----:B--2---:R-:W-:Y:S04]  /*15380*/  STL [R1+0x3b50], R20 ;  /* 0x003b501401007387 */ /* 0x004fe80000100800 */
[----:B------:R-:W-:Y:S01]  /*15390*/  STL [R1+0x3b54], R20 ;  /* 0x003b541401007387 */ /* 0x000fe20000100800 */
[----:B----4-:R-:W-:-:S04]  /*153a0*/  @P1 LOP3.LUT R5, R5, R4, RZ, 0x3c, !PT ;  /* 0x0000000405051212 */ /* 0x010fc800078e3cff */
[----:B------:R-:W-:-:S04]  /*153b0*/  @P1 LOP3.LUT R4, R5, R4, RZ, 0x3c, !PT ;  /* 0x0000000405041212 */ /* 0x000fc800078e3cff */
[----:B------:R-:W-:-:S05]  /*153c0*/  @P1 LOP3.LUT R5, R5, R4, RZ, 0x3c, !PT ;  /* 0x0000000405051212 */ /* 0x000fca00078e3cff */
[----:B------:R0:W2:Y:S04]  /*153d0*/  @P1 LDG.E.U16 R21, [R4.64] ;  /* 0x0000000604151981 */ /* 0x0000a8000c1e1500 */
[----:B0-----:R-:W4:Y:S04]  /*153e0*/  LDL R4, [R1+0xe58] ;  /* 0x000e580001047983 */ /* 0x001f280000100800 */
[----:B------:R-:W4:Y:S01]  /*153f0*/  LDL R5, [R1+0xe5c] ;  /* 0x000e5c0001057983 */ /* 0x000f220000100800 */
[----:B------:R-:W-:-:S03]  /*15400*/  PRMT R9, RZ, 0x7610, R9 ;  /* 0x00007610ff097816 */ /* 0x000fc60000000009 */
[----:B--2---:R-:W-:Y:S04]  /*15410*/  STL [R1+0x3b58], R21 ;  /* 0x003b581501007387 */ /* 0x004fe80000100800 */
        /* <DEDUP_REMOVED lines=10> */
[----:B------:R-:W-:-:S02]  /*154c0*/  ISETP.GT.AND P1, PT, R3, 0x2b, PT ;  /* 0x0000002b0300780c */ /* 0x000fc40003f24270 */
[----:B--2---:R-:W-:Y:S02]  /*154d0*/  PRMT R9, RZ, 0x7610, R9 ;  /* 0x00007610ff097816 */ /* 0x004fe40000000009 */
        /* <DEDUP_REMOVED lines=8> */
[----:B--2---:R-:W-:-:S02]  /*15560*/  PRMT R9, RZ, 0x7610, R9 ;  /* 0x00007610ff097816 */ /* 0x004fc40000000009 */
        /* <DEDUP_REMOVED lines=95> */
[----:B--2---:R-:W-:-:S04]  /*15b60*/  @P0 LOP3.LUT R5, R5, R4, RZ, 0x3c, !PT ;  /* 0x0000000405050212 */ /* 0x004fc800078e3cff */
[----:B------:R-:W-:-:S04]  /*15b70*/  @P0 LOP3.LUT R4, R5, R4, RZ, 0x3c, !PT ;  /* 0x0000000405040212 */ /* 0x000fc800078e3cff */
[----:B------:R-:W-:-:S05]  /*15b80*/  @P0 LOP3.LUT R5, R5, R4, RZ, 0x3c, !PT ;  /* 0x0000000405050212 */ /* 0x000fca00078e3cff */
[----:B------:R0:W2:Y:S04]  /*15b90*/  @P0 LDG.E.U16 R9, [R4.64] ;  /* 0x0000000604090981 */ /* 0x0000a8000c1e1500 */
[----:B0-----:R-:W2:Y:S04]  /*15ba0*/  LDL R4, [R1+0xdf0] ;  /* 0x000df00001047983 */ /* 0x001ea80000100800 */
[----:B------:R-:W2:Y:S01]  /*15bb0*/  LDL R5, [R1+0xdf4] ;  /* 0x000df40001057983 */ /* 0x000ea20000100800 */
[----:B----4-:R-:W-:Y:S02]  /*15bc0*/  PRMT R8, RZ, 0x7610, R8 ;  /* 0x00007610ff087816 */ /* 0x010fe40000000008 */
[----:B------:R-:W-:-:S02]  /*15bd0*/  ISETP.GT.AND P1, PT, R3, 0x31, PT ;  /* 0x000000310300780c */ /* 0x000fc40003f24270 */
[----:B--2---:R-:W-:-:S04]  /*15be0*/  @P0 LOP3.LUT R5, R5, R4, RZ, 0x3c, !PT ;  /* 0x0000000405050212 */ /* 0x004fc800078e3cff */
[----:B------:R-:W-:-:S04]  /*15bf0*/  @P0 LOP3.LUT R4, R5, R4, RZ, 0x3c, !PT ;  /* 0x0000000405040212 */ /* 0x000fc800078e3cff */
[----:B------:R-:W-:-:S05]  /*15c00*/  @P0 LOP3.LUT R5, R5, R4, RZ, 0x3c, !PT ;  /* 0x0000000405050212 */ /* 0x000fca00078e3cff */
[----:B------:R0:W2:Y:S04]  /*15c10*/  @P0 LDG.E.U16 R8, [R4.64] ;  /* 0x0000000604080981 */ /* 0x0000a8000c1e1500 */
[----:B0-----:R-:W4:Y:S04]  /*15c20*/  LDL R4, [R1+0xde8] ;  /* 0x000de80001047983 */ /* 0x001f280000100800 */
[----:B------:R-:W4:Y:S01]  /*15c30*/  LDL R5, [R1+0xdec] ;  /* 0x000dec0001057983 */ /* 0x000f220000100800 */
[----:B------:R-:W-:Y:S02]  /*15c40*/  PRMT R14, RZ, 0x7610, R14 ;  /* 0x00007610ff0e7816 */ /* 0x000fe4000000000e */
[----:B----4-:R-:W-:-:S04]  /*15c50*/  @P1 LOP3.LUT R5, R5, R4, RZ, 0x3c, !PT ;  /* 0x0000000405051212 */ /* 0x010fc800078e3cff */
[----:B------:R-:W-:-:S04]  /*15c60*/  @P1 LOP3.LUT R4, R5, R4, RZ, 0x3c, !PT ;  /* 0x0000000405041212 */ /* 0x000fc800078e3cff */
[----:B------:R-:W-:-:S05]  /*15c70*/  @P1 LOP3.LUT R5, R5, R4, RZ, 0x3c, !PT ;  /* 0x0000000405051212 */ /* 0x000fca00078e3cff */
[----:B------:R0:W4:Y:S04]  /*15c80*/  @P1 LDG.E.U16 R14, [R4.64] ;  /* 0x00000006040e1981 */ /* 0x000128000c1e1500 */
[----:B0-----:R-:W2:Y:S04]  /*15c90*/  LDL R4, [R1+0xde0] ;  /* 0x000de00001047983 */ /* 0x001ea80000100800 */
[----:B------:R-:W2:Y:S01]  /*15ca0*/  LDL R5, [R1+0xde4] ;  /* 0x000de40001057983 */ /* 0x000ea20000100800 */
[----:B------:R-:W-:Y:S02]  /*15cb0*/  PRMT R15, RZ, 0x7610, R15 ;  /* 0x00007610ff0f7816 */ /* 0x000fe4000000000f */
[----:B------:R-:W-:-:S02]  /*15cc0*/  ISETP.GT.AND P0, PT, R3, 0x32, PT ;  /* 0x000000320300780c */ /* 0x000fc40003f04270 */
[----:B--2---:R-:W-:-:S04]  /*15cd0*/  @P1 LOP3.LUT R5, R5, R4, RZ, 0x3c, !PT ;  /* 0x0000000405051212 */ /* 0x004fc800078e3cff */
[----:B------:R-:W-:-:S04]  /*15ce0*/  @P1 LOP3.LUT R4, R5, R4, RZ, 0x3c, !PT ;  /* 0x0000000405041212 */ /* 0x000fc800078e3cff */
[----:B------:R-:W-:-:S05]  /*15cf0*/  @P1 LOP3.LUT R5, R5, R4, RZ, 0x3c, !PT ;  /* 0x0000000405051212 */ /* 0x000fca00078e3cff */
[----:B------:R0:W2:Y:S04]  /*15d00*/  @P1 LDG.E.U16 R15, [R4.64] ;  /* 0x00000006040f1981 */ /* 0x0000a8000c1e1500 */
[----:B0-----:R-:W2:Y:S04]  /*15d10*/  LDL R4, [R1+0xdd8] ;  /* 0x000dd80001047983 */ /* 0x001ea80000100800 */
[----:B------:R-:W2:Y:S01]  /*15d20*/  LDL R5, [R1+0xddc] ;  /* 0x000ddc0001057983 */ /* 0x000ea20000100800 */
[----:B------:R-:W-:Y:S02]  /*15d30*/  PRMT R7, RZ, 0x7610, R7 ;  /* 0x00007610ff077816 */ /* 0x000fe40000000007 */
[----:B--2---:R-:W-:-:S04]  /*15d40*/  @P0 LOP3.LUT R5, R5, R4, RZ, 0x3c, !PT ;  /* 0x0000000405050212 */ /* 0x004fc800078e3cff */
        /* <DEDUP_REMOVED lines=46> */
[----:B------:R-:W-:Y:S02]  /*16030*/  ISETP.GT.AND P1, PT, R3, 0x38, PT ;  /* 0x000000380300780c */ /* 0x000fe40003f24270 */
[----:B---3--:R-:W-:-:S04]  /*16040*/  @P0 LOP3.LUT R5, R5, R4, RZ, 0x3c, !PT ;  /* 0x0000000405050212 */ /* 0x008fc800078e3cff */
[----:B------:R-:W-:-:S04]  /*16050*/  @P0 LOP3.LUT R4, R5, R4, RZ, 0x3c, !PT ;  /* 0x0000000405040212 */ /* 0x000fc800078e3cff */
[----:B------:R-:W-:-:S05]  /*16060*/  @P0 LOP3.LUT R5, R5, R4, RZ, 0x3c, !PT ;  /* 0x0000000405050212 */ /* 0x000fca00078e3cff */
[----:B------:R-:W3:Y:S04]  /*16070*/  @P0 LDG.E.U16 R6, [R4.64] ;  /* 0x0000000604060981 */ /* 0x000ee8000c1e1500 */
[----:B---3--:R0:W-:Y:S04]  /*16080*/  STL [R1+0x3d8], R6 ;  /* 0x0003d80601007387 */ /* 0x0081e80000100800 */
[----:B0-----:R-:W3:Y:S04]  /*16090*/  LDL.LU R6, [R1+0x3bb0] ;  /* 0x003bb00001067983 */ /* 0x001ee80000300800 */
        /* <DEDUP_REMOVED lines=79> */
[----:B0-----:R-:W4:Y:S04]  /*16590*/  LDL R4, [R1+0xd60] ;  /* 0x000d600001047983 */ /* 0x001f280000100800 */
[----:B------:R-:W4:Y:S01]  /*165a0*/  LDL R5, [R1+0xd64] ;  /* 0x000d640001057983 */ /* 0x000f220000100800 */
[----:B---3--:R-:W-:Y:S02]  /*165b0*/  PRMT R11, RZ, 0x7610, R11 ;  /* 0x00007610ff0b7816 */ /* 0x008fe4000000000b */
[----:B------:R-:W-:Y:S01]  /*165c0*/  ISETP.GT.AND P0, PT, R3, 0x3a, PT ;  /* 0x0000003a0300780c */ /* 0x000fe20003f04270 */
[----:B--2---:R-:W-:Y:S01]  /*165d0*/  STL [R1+0x3b24], R10 ;  /* 0x003b240a01007387 */ /* 0x004fe20000100800 */
        /* <DEDUP_REMOVED lines=16> */
[----:B--2---:R-:W-:Y:S01]  /*166e0*/  STL [R1+0x3ad8], R18 ;  /* 0x003ad81201007387 */ /* 0x004fe20000100800 */
        /* <DEDUP_REMOVED lines=22> */
[----:B------:R0:W3:Y:S04]  /*16850*/  @P1 LDG.E.U16 R22, [R4.64] ;  /* 0x0000000604161981 */ /* 0x0000e8000c1e1500 */
[----:B0-----:R-:W4:Y:S04]  /*16860*/  LDL R4, [R1+0xd38] ;  /* 0x000d380001047983 */ /* 0x001f280000100800 */
[----:B------:R-:W4:Y:S01]  /*16870*/  LDL R5, [R1+0xd3c] ;  /* 0x000d3c0001057983 */ /* 0x000f220000100800 */
[----:B--2---:R-:W-:-:S03]  /*16880*/  PRMT R29, RZ, 0x7610, R29 ;  /* 0x00007610ff1d7816 */ /* 0x004fc6000000001d */
[----:B---3--:R0:W-:Y:S04]  /*16890*/  STL [R1+0x3ac], R22 ;  /* 0x0003ac1601007387 */ /* 0x0081e80000100800 */
[----:B0-----:R-:W2:Y:S01]  /*168a0*/  LDL R22, [R1+0xd1c] ;  /* 0x000d1c0001167983 */ /* 0x001ea20000100800 */
        /* <DEDUP_REMOVED lines=8> */
[----:B------:R-:W-:-:S02]  /*16930*/  ISETP.GT.AND P1, PT, R3, 0x3d, PT ;  /* 0x0000003d0300780c */ /* 0x000fc40003f24270 */
[----:B---3--:R-:W-:Y:S02]  /*16940*/  PRMT R29, RZ, 0x7610, R29 ;  /* 0x00007610ff1d7816 */ /* 0x008fe4000000001d */
        /* <DEDUP_REMOVED lines=22> */
[----:B------:R0:W4:Y:S04]  /*16ab0*/  @P1 LDG.E.U16 R25, [R4.64] ;  /* 0x0000000604191981 */ /* 0x000128000c1e1500 */
[----:B0-----:R-:W3:Y:S01]  /*16ac0*/  LDL R5, [R1+0xd18] ;  /* 0x000d180001057983 */ /* 0x001ee20000100800 */
[----:B------:R-:W-:Y:S01]  /*16ad0*/  PRMT R0, RZ, 0x7610, R0 ;  /* 0x00007610ff007816 */ /* 0x000fe20000000000 */
[----:B--2---:R-:W-:Y:S02]  /*16ae0*/  @P0 IMAD.MOV.U32 R4, RZ, RZ, R22 ;  /* 0x000000ffff040224 */ /* 0x004fe400078e0016 */
[----:B----4-:R0:W-:Y:S01]  /*16af0*/  STL [R1+0x398], R25 ;  /* 0x0003981901007387 */ /* 0x0101e20000100800 */
[----:B------:R-:W-:-:S03]  /*16b00*/  PRMT R2, RZ, 0x7610, R2 ;  /* 0x00007610ff027816 */ /* 0x000fc60000000002 */
[----:B------:R-:W2:Y:S04]  /*16b10*/  LDL R22, [R1+0x14e8] ;  /* 0x0014e80001167983 */ /* 0x000ea80000100800 */
[----:B---3--:R1:W3:Y:S01]  /*16b20*/  @P0 LDG.E.U16 R0, [R4.64] ;  /* 0x0000000604000981 */ /* 0x0082e2000c1e1500 */
[----:B------:R-:W-:Y:S02]  /*16b30*/  ISETP.GT.AND P1, PT, R3, 0x3f, PT ;  /* 0x0000003f0300780c */ /* 0x000fe40003f24270 */
[----:B------:R-:W-:Y:S01]  /*16b40*/  PRMT R29, RZ, 0x7610, R29 ;  /* 0x00007610ff1d7816 */ /* 0x000fe2000000001d */
[----:B0-----:R-:W0:Y:S04]  /*16b50*/  S2R R25, SR_TID.X ;  /* 0x0000000000197919 */ /* 0x001e280000002100 */
[----:B-1----:R-:W4:Y:S04]  /*16b60*/  LDL R4, [R1+0xd10] ;  /* 0x000d100001047983 */ /* 0x002f280000100800 */
[----:B------:R-:W4:Y:S04]  /*16b70*/  LDL R5, [R1+0xd14] ;  /* 0x000d140001057983 */ /* 0x000f280000100800 */
[----:B---3--:R0:W-:Y:S01]  /*16b80*/  STL [R1+0x394], R0 ;  /* 0x0003940001007387 */ /* 0x0081e20000100800 */
[----:B----4-:R-:W-:-:S04]  /*16b90*/  @P0 LOP3.LUT R5, R5, R4, RZ, 0x3c, !PT ;  /* 0x0000000405050212 */ /* 0x010fc800078e3cff */
[----:B------:R-:W-:-:S04]  /*16ba0*/  @P0 LOP3.LUT R4, R5, R4, RZ, 0x3c, !PT ;  /* 0x0000000405040212 */ /* 0x000fc800078e3cff */
[----:B------:R-:W-:-:S05]  /*16bb0*/  @P0 LOP3.LUT R5, R5, R4, RZ, 0x3c, !PT ;  /* 0x0000000405050212 */ /* 0x000fca00078e3cff */
[----:B------:R1:W3:Y:S04]  /*16bc0*/  @P0 LDG.E.U16 R2, [R4.64] ;  /* 0x0000000604020981 */ /* 0x0002e8000c1e1500 */
[----:B-1----:R-:W4:Y:S04]  /*16bd0*/  LDL R4, [R1+0xd08] ;  /* 0x000d080001047983 */ /* 0x002f280000100800 */
[----:B------:R-:W4:Y:S02]  /*16be0*/  LDL R5, [R1+0xd0c] ;  /* 0x000d0c0001057983 */ /* 0x000f240000100800 */
[----:B----4-:R-:W-:-:S04]  /*16bf0*/  @P1 LOP3.LUT R5, R5, R4, RZ, 0x3c, !PT ;  /* 0x0000000405051212 */ /* 0x010fc800078e3cff */
[----:B------:R-:W-:-:S04]  /*16c00*/  @P1 LOP3.LUT R4, R5, R4, RZ, 0x3c, !PT ;  /* 0x0000000405041212 */ /* 0x000fc800078e3cff */
[----:B------:R-:W-:-:S05]  /*16c10*/  @P1 LOP3.LUT R5, R5, R4, RZ, 0x3c, !PT ;  /* 0x0000000405051212 */ /* 0x000fca00078e3cff */
[----:B------:R-:W4:Y:S01]  /*16c20*/  @P1 LDG.E.U16 R29, [R4.64] ;  /* 0x00000006041d1981 */ /* 0x000f22000c1e1500 */
[----:B0-----:R-:W-:-:S05]  /*16c30*/  LOP3.LUT R0, R25, 0x3f, RZ, 0xc0, !PT ;  /* 0x0000003f19007812 */ /* 0x001fca00078ec0ff */
[----:B------:R-:W-:Y:S04]  /*16c40*/  STL [R1+0x39c0], R0 ;  /* 0x0039c00001007387 */ /* 0x000fe80000100800 */
[----:B------:R-:W-:Y:S04]  /*16c50*/  STL [R1+0x3a68], R0 ;  /* 0x003a680001007387 */ /* 0x000fe80000100800 */
[----:B----4-:R0:W-:Y:S04]  /*16c60*/  STL [R1+0x38c], R29 ;  /* 0x00038c1d01007387 */ /* 0x0101e80000100800 */
[----:B0-----:R-:W4:Y:S04]  /*16c70*/  LDL.LU R29, [R1+0x3b84] ;  /* 0x003b8400011d7983 */ /* 0x001f280000300800 */
[----:B------:R-:W2:Y:S04]  /*16c80*/  LDL R4, [R1+0xd00] ;  /* 0x000d000001047983 */ /* 0x000ea80000100800 */
[----:B------:R-:W2:Y:S01]  /*16c90*/  LDL R5, [R1+0xd04] ;  /* 0x000d040001057983 */ /* 0x000ea20000100800 */
[----:B------:R-:W-:-:S02]  /*16ca0*/  PRMT R27, RZ, 0x7610, R27 ;  /* 0x00007610ff1b7816 */ /* 0x000fc4000000001b */
[----:B------:R-:W-:Y:S02]  /*16cb0*/  ISETP.GE.AND P0, PT, R0, R3, PT ;  /* 0x000000030000720c */ /* 0x000fe40003f06270 */
[----:B--2---:R-:W-:-:S04]  /*16cc0*/  @P1 LOP3.LUT R5, R5, R4, RZ, 0x3c, !PT ;  /* 0x0000000405051212 */ /* 0x004fc800078e3cff */
[----:B------:R-:W-:-:S04]  /*16cd0*/  @P1 LOP3.LUT R4, R5, R4, RZ, 0x3c, !PT ;  /* 0x0000000405041212 */ /* 0x000fc800078e3cff */
[----:B------:R-:W-:-:S05]  /*16ce0*/  @P1 LOP3.LUT R5, R5, R4, RZ, 0x3c, !PT ;  /* 0x0000000405051212 */ /* 0x000fca00078e3cff */
[----:B------:R0:W2:Y:S04]  /*16cf0*/  @P1 LDG.E.U16 R27, [R4.64] ;  /* 0x00000006041b1981 */ /* 0x0000a8000c1e1500 */
[----:B0-----:R-:W3:Y:S01]  /*16d00*/  LDL R5, [R1+0x14e4] ;  /* 0x0014e40001057983 */ /* 0x001ee20000100800 */
[----:B------:R-:W-:Y:S01]  /*16d10*/  PRMT R16, RZ, 0x7610, R16 ;  /* 0x00007610ff107816 */ /* 0x000fe20000000010 */
[----:B------:R-:W-:Y:S02]  /*16d20*/  @!P0 IMAD.MOV.U32 R4, RZ, RZ, R22 ;  /* 0x000000ffff048224 */ /* 0x000fe400078e0016 */
[----:B------:R-:W-:Y:S06]  /*16d30*/  BAR.SYNC.DEFER_BLOCKING 0x0 ;  /* 0x0000000000007b1d */ /* 0x000fec0000010000 */
[----:B--2---:R0:W-:Y:S04]  /*16d40*/  STL [R1+0x388], R27 ;  /* 0x0003881b01007387 */ /* 0x0041e80000100800 */
[----:B0-----:R-:W2:Y:S04]  /*16d50*/  LDL.LU R27, [R1+0x28] ;  /* 0x00002800011b7983 */ /* 0x001ea80000300800 */
[----:B---3--:R0:W3:Y:S01]  /*16d60*/  @!P0 LDG.E.U16 R16, [R4.64] ;  /* 0x0000000604108981 */ /* 0x0080e2000c1e1500 */
[----:B------:R-:W-:-:S03]  /*16d70*/  PRMT R17, RZ, 0x7610, R17 ;  /* 0x00007610ff117816 */ /* 0x000fc60000000011 */
[----:B------:R-:W2:Y:S04]  /*16d80*/  LDL R22, [R1+0x1468] ;  /* 0x0014680001167983 */ /* 0x000ea80000100800 */
[----:B0-----:R-:W2:Y:S04]  /*16d90*/  LDL R4, [R1+0x10fc] ;  /* 0x0010fc0001047983 */ /* 0x001ea80000100800 */
[----:B------:R-:W2:Y:S04]  /*16da0*/  LDL R5, [R1+0x14d8] ;  /* 0x0014d80001057983 */ /* 0x000ea80000100800 */
[----:B---3--:R0:W-:Y:S04]  /*16db0*/  STL [R1+0xcc], R16 ;  /* 0x0000cc1001007387 */ /* 0x0081e80000100800 */
[----:B0-----:R-:W3:Y:S01]  /*16dc0*/  LDL.LU R16, [R1+0x2c] ;  /* 0x00002c0001107983 */ /* 0x001ee20000300800 */
[----:B--2---:R-:W-:-:S04]  /*16dd0*/  @!P0 LOP3.LUT R5, R5, R4, RZ, 0x3c, !PT ;  /* 0x0000000405058212 */ /* 0x004fc800078e3cff */
[----:B------:R-:W-:-:S04]  /*16de0*/  @!P0 LOP3.LUT R4, R5, R4, RZ, 0x3c, !PT ;  /* 0x0000000405048212 */ /* 0x000fc800078e3cff */
[----:B------:R-:W-:-:S05]  /*16df0*/  @!P0 LOP3.LUT R5, R5, R4, RZ, 0x3c, !PT ;  /* 0x0000000405058212 */ /* 0x000fca00078e3cff */
[----:B------:R0:W2:Y:S04]  /*16e00*/  @!P0 LDG.E.U16 R17, [R4.64] ;  /* 0x0000000604118981 */ /* 0x0000a8000c1e1500 */
[----:B0-----:R-:W3:Y:S04]  /*16e10*/  LDL R4, [R1+0x14c4] ;  /* 0x0014c40001047983 */ /* 0x001ee80000100800 */
[----:B------:R-:W3:Y:S01]  /*16e20*/  LDL R5, [R1+0x14c8] ;  /* 0x0014c80001057983 */ /* 0x000ee20000100800 */
[----:B------:R-:W-:-:S03]  /*16e30*/  PRMT R23, RZ, 0x7610, R23 ;  /* 0x00007610ff177816 */ /* 0x000fc60000000017 */
[----:B--2---:R0:W-:Y:S04]  /*16e40*/  STL [R1+0xc8], R17 ;  /* 0x0000c81101007387 */ /* 0x0041e80000100800 */
[----:B0-----:R-:W2:Y:S01]  /*16e50*/  LDL.LU R17, [R1+0x18] ;  /* 0x0000180001117983 */ /* 0x001ea20000300800 */
[----:B---3--:R-:W-:-:S04]  /*16e60*/  @!P0 LOP3.LUT R5, R5, R4, RZ, 0x3c, !PT ;  /* 0x0000000405058212 */ /* 0x008fc800078e3cff */
[----:B------:R-:W-:-:S04]  /*16e70*/  @!P0 LOP3.LUT R4, R5, R4, RZ, 0x3c, !PT ;  /* 0x0000000405048212 */ /* 0x000fc800078e3cff */
[----:B------:R-:W-:-:S05]  /*16e80*/  @!P0 LOP3.LUT R5, R5, R4, RZ, 0x3c, !PT ;  /* 0x0000000405058212 */ /* 0x000fca00078e3cff */
[----:B------:R0:W3:Y:S04]  /*16e90*/  @!P0 LDG.E.U16 R23, [R4.64] ;  /* 0x0000000604178981 */ /* 0x0000e8000c1e1500 */
[----:B0-----:R-:W2:Y:S04]  /*16ea0*/  LDL R4, [R1+0x14a4] ;  /* 0x0014a40001047983 */ /* 0x001ea80000100800 */
[----:B------:R-:W2:Y:S01]  /*16eb0*/  LDL R5, [R1+0x14a8] ;  /* 0x0014a80001057983 */ /* 0x000ea20000100800 */
[----:B----4-:R-:W-:Y:S02]  /*16ec0*/  PRMT R29, RZ, 0x7610, R29 ;  /* 0x00007610ff1d7816 */ /* 0x010fe4000000001d */
[----:B--2---:R-:W-:-:S04]  /*16ed0*/  @!P0 LOP3.LUT R5, R5, R4, RZ, 0x3c, !PT ;  /* 0x0000000405058212 */ /* 0x004fc800078e3cff */
[----:B------:R-:W-:-:S04]  /*16ee0*/  @!P0 LOP3.LUT R4, R5, R4, RZ, 0x3c, !PT ;  /* 0x0000000405048212 */ /* 0x000fc800078e3cff */
[----:B------:R-:W-:-:S05]  /*16ef0*/  @!P0 LOP3.LUT R5, R5, R4, RZ, 0x3c, !PT ;  /* 0x0000000405058212 */ /* 0x000fca00078e3cff */
[----:B------:R-:W2:Y:S04]  /*16f00*/  @!P0 LDG.E.U16 R29, [R4.64] ;  /* 0x00000006041d8981 */ /* 0x000ea8000c1e1500 */
[----:B---3--:R0:W-:Y:S04]  /*16f10*/  STL [R1+0xc4], R23 ;  /* 0x0000c41701007387 */ /* 0x0081e80000100800 */
[----:B0-----:R-:W3:Y:S04]  /*16f20*/  LDL.LU R23, [R1+0x1c] ;  /* 0x00001c0001177983 */ /* 0x001ee80000300800 */
[----:B--2---:R0:W-:Y:S04]  /*16f30*/  STL [R1+0xc0], R29 ;  /* 0x0000c01d01007387 */ /* 0x0041e80000100800 */
[----:B0-----:R-:W2:Y:S04]  /*16f40*/  LDL.LU R29, [R1+0x3b80] ;  /* 0x003b8000011d7983 */ /* 0x001ea80000300800 */
[----:B------:R-:W4:Y:S04]  /*16f50*/  LDL R4, [R1+0x1484] ;  /* 0x0014840001047983 */ /* 0x000f280000100800 */
[----:B------:R-:W4:Y:S01]  /*16f60*/  LDL R5, [R1+0x1488] ;  /* 0x0014880001057983 */ /* 0x000f220000100800 */
[----:B--2---:R-:W-:-:S02]  /*16f70*/  PRMT R29, RZ, 0x7610, R29 ;  /* 0x00007610ff1d7816 */ /* 0x004fc4000000001d */
[----:B----4-:R-:W-:-:S04]  /*16f80*/  @!P0 LOP3.LUT R5, R5, R4, RZ, 0x3c, !PT ;  /* 0x0000000405058212 */ /* 0x010fc800078e3cff */
[----:B------:R-:W-:-:S04]  /*16f90*/  @!P0 LOP3.LUT R4, R5, R4, RZ, 0x3c, !PT ;  /* 0x0000000405048212 */ /* 0x000fc800078e3cff */
[----:B------:R-:W-:-:S05]  /*16fa0*/  @!P0 LOP3.LUT R5, R5, R4, RZ, 0x3c, !PT ;  /* 0x0000000405058212 */ /* 0x000fca00078e3cff */
[----:B------:R-:W2:Y:S04]  /*16fb0*/  @!P0 LDG.E.U16 R29, [R4.64] ;  /* 0x00000006041d8981 */ /* 0x000ea8000c1e1500 */
[----:B--2---:R0:W-:Y:S04]  /*16fc0*/  STL [R1+0xbc], R29 ;  /* 0x0000bc1d01007387 */ /* 0x0041e80000100800 */
[----:B0-----:R-:W2:Y:S04]  /*16fd0*/  LDL.LU R29, [R1+0x3b7c] ;  /* 0x003b7c00011d7983 */ /* 0x001ea80000300800 */
[----:B------:R-:W4:Y:S01]  /*16fe0*/  LDL R5, [R1+0x1464] ;  /* 0x0014640001057983 */ /* 0x000f220000100800 */
[----:B------:R-:W-:-:S03]  /*16ff0*/  @!P0 IMAD.MOV.U32 R4, RZ, RZ, R22 ;  /* 0x000000ffff048224 */ /* 0x000fc600078e0016 */
[----:B------:R-:W3:Y:S01]  /*17000*/  LDL.LU R22, [R1+0xc] ;  /* 0x00000c0001167983 */ /* 0x000ee20000300800 */
[----:B--2---:R-:W-:-:S06]  /*17010*/  PRMT R29, RZ, 0x7610, R29 ;  /* 0x00007610ff1d7816 */ /* 0x004fcc000000001d */
[----:B----4-:R-:W2:Y:S04]  /*17020*/  @!P0 LDG.E.U16 R29, [R4.64] ;  /* 0x00000006041d8981 */ /* 0x010ea8000c1e1500 */
        /* <DEDUP_REMOVED lines=19> */
[----:B------:R-:W2:Y:S04]  /*17160*/  LDL R4, [R1+0x1404] ;  /* 0x0014040001047983 */ /* 0x000ea80000100800 */
[----:B------:R-:W2:Y:S04]  /*17170*/  LDL R5, [R1+0x1408] ;  /* 0x0014080001057983 */ /* 0x000ea80000100800 */
[----:B0-----:R-:W0:Y:S02]  /*17180*/  S2R R29, SR_TID.X ;  /* 0x00000000001d7919 */ /* 0x001e240000002100 */
[----:B0-----:R-:W-:-:S05]  /*17190*/  LOP3.LUT R29, R29, 0x7f, RZ, 0xc0, !PT ;  /* 0x0000007f1d1d7812 */ /* 0x001fca00078ec0ff */
[----:B------:R-:W-:-:S05]  /*171a0*/  IMAD.SHL.U32 R29, R29, 0x2, RZ ;  /* 0x000000021d1d7824 */ /* 0x000fca00078e00ff */
[----:B------:R0:W-:Y:S02]  /*171b0*/  STS.U16 [R29], R27 ;  /* 0x0000001b1d007388 */ /* 0x0001e40000000400 */
[----:B0-----:R-:W-:Y:S02]  /*171c0*/  PRMT R29, RZ, 0x7610, R29 ;  /* 0x00007610ff1d7816 */ /* 0x001fe4000000001d */
[----:B------:R-:W4:Y:S01]  /*171d0*/  LDL R27, [R1+0x1388] ;  /* 0x00138800011b7983 */ /* 0x000f220000100800 */
[----:B--2---:R-:W-:-:S04]  /*171e0*/  @!P0 LOP3.LUT R5, R5, R4, RZ, 0x3c, !PT ;  /* 0x0000000405058212 */ /* 0x004fc800078e3cff */
        /* <DEDUP_REMOVED lines=9> */
[----:B------:R0:W-:Y:S02]  /*17280*/  STS.U16 [R29+0x100], R16 ;  /* 0x000100101d007388 */ /* 0x0001e40000000400 */
[----:B0-----:R-:W-:Y:S02]  /*17290*/  PRMT R29, RZ, 0x7610, R29 ;  /* 0x00007610ff1d7816 */ /* 0x001fe4000000001d */
[----:B------:R-:W3:Y:S01]  /*172a0*/  LDL.LU R16, [R1+0x3b70] ;  /* 0x003b700001107983 */ /* 0x000ee20000300800 */
        /* <DEDUP_REMOVED lines=23> */
[----:B---3--:R0:W-:Y:S02]  /*17420*/  STS.U16 [R29+0x1100], R23 ;  /* 0x001100171d007388 */ /* 0x0081e40000000400 */
[----:B0-----:R-:W-:Y:S02]  /*17430*/  PRMT R29, RZ, 0x7610, R29 ;  /* 0x00007610ff1d7816 */ /* 0x001fe4000000001d */
[----:B------:R-:W3:Y:S01]  /*17440*/  LDL.LU R23, [R1+0x3b68] ;  /* 0x003b680001177983 */ /* 0x000ee20000300800 */
[----:B--2---:R-:W-:-:S04]  /*17450*/  @!P0 LOP3.LUT R5, R5, R4, RZ, 0x3c, !PT ;  /* 0x0000000405058212 */ /* 0x004fc800078e3cff */
[----:B------:R-:W-:-:S04]  /*17460*/  @!P0 LOP3.LUT R4, R5, R4, RZ, 0x3c, !PT ;  /* 0x0000000405048212 */ /* 0x000fc800078e3cff */
[----:B------:R-:W-:-:S05]  /*17470*/  @!P0 LOP3.LUT R5, R5, R4, RZ, 0x3c, !PT ;  /* 0x0000000405058212 */ /* 0x000fca00078e3cff */
[----:B------:R-:W2:Y:S04]  /*17480*/  @!P0 LDG.E.U16 R29, [R4.64] ;  /* 0x00000006041d8981 */ /* 0x000ea8000c1e1500 */
[----:B--2---:R0:W-:Y:S04]  /*17490*/  STL [R1+0xa0], R29 ;  /* 0x0000a01d01007387 */ /* 0x0041e80000100800 */
[----:B------:R-:W2:Y:S04]  /*174a0*/  LDL.LU R4, [R1+0x8] ;  /* 0x0000080001047983 */ /* 0x000ea80000300800 */
[----:B------:R-:W3:Y:S04]  /*174b0*/  LDL R5, [R1+0x1384] ;  /* 0x0013840001057983 */ /* 0x000ee80000100800 */
[----:B0-----:R-:W0:Y:S02]  /*174c0*/  S2R R29, SR_TID.X ;  /* 0x00000000001d7919 */ /* 0x001e240000002100 */
[----:B0-----:R-:W-:-:S05]  /*174d0*/  LOP3.LUT R29, R29, 0x7f, RZ, 0xc0, !PT ;  /* 0x0000007f1d1d7812 */ /* 0x001fca00078ec0ff */
[----:B------:R-:W-:-:S05]  /*174e0*/  IMAD.SHL.U32 R29, R29, 0x2, RZ ;  /* 0x000000021d1d7824 */ /* 0x000fca00078e00ff */
[----:B--2---:R0:W-:Y:S02]  /*174f0*/  STS.U16 [R29+0x2000], R4 ;  /* 0x002000041d007388 */ /* 0x0041e40000000400 */
[----:B0-----:R-:W-:Y:S01]  /*17500*/  PRMT R29, RZ, 0x7610, R29 ;  /* 0x00007610ff1d7816 */ /* 0x001fe2000000001d */
[----:B----4-:R-:W-:Y:S02]  /*17510*/  @!P0 IMAD.MOV.U32 R4, RZ, RZ, R27 ;  /* 0x000000ffff048224 */ /* 0x010fe400078e001b */
[----:B------:R-:W2:Y:S04]  /*17520*/  LDL R27, [R1+0x1308] ;  /* 0x00130800011b7983 */ /* 0x000ea80000100800 */
[----:B---3--:R-:W3:Y:S04]  /*17530*/  @!P0 LDG.E.U16 R29, [R4.64] ;  /* 0x00000006041d8981 */ /* 0x008ee8000c1e1500 */
[----:B---3--:R0:W-:Y:S04]  /*17540*/  STL [R1+0x9c], R29 ;  /* 0x00009c1d01007387 */ /* 0x0081e80000100800 */
[----:B------:R-:W3:Y:S04]  /*17550*/  LDL R4, [R1+0x1364] ;  /* 0x0013640001047983 */ /* 0x000ee80000100800 */
[----:B------:R-:W3:Y:S04]  /*17560*/  LDL R5, [R1+0x1368] ;  /* 0x0013680001057983 */ /* 0x000ee80000100800 */
[----:B0-----:R-:W0:Y:S02]  /*17570*/  S2R R29, SR_TID.X ;  /* 0x00000000001d7919 */ /* 0x001e240000002100 */
[----:B0-----:R-:W-:-:S05]  /*17580*/  LOP3.LUT R29, R29, 0x7f, RZ, 0xc0, !PT ;  /* 0x0000007f1d1d7812 */ /* 0x001fca00078ec0ff */
[----:B------:R-:W-:-:S05]  /*17590*/  IMAD.SHL.U32 R29, R29, 0x2, RZ ;  /* 0x000000021d1d7824 */ /* 0x000fca00078e00ff */
[----:B------:R0:W-:Y:S02]  /*175a0*/  STS.U16 [R29+0x2100], R22 ;  /* 0x002100161d007388 */ /* 0x0001e40000000400 */
[----:B0-----:R-:W-:Y:S02]  /*175b0*/  PRMT R29, RZ, 0x7610, R29 ;  /* 0x00007610ff1d7816 */ /* 0x001fe4000000001d */
[----:B------:R-:W4:Y:S01]  /*175c0*/  LDL.LU R22, [R1+0x3b64] ;  /* 0x003b640001167983 */ /* 0x000f220000300800 */
[----:B---3--:R-:W-:-:S04]  /*175d0*/  @!P0 LOP3.LUT R5, R5, R4, RZ, 0x3c, !PT ;  /* 0x0000000405058212 */ /* 0x008fc800078e3cff */
[----:B------:R-:W-:-:S04]  /*175e0*/  @!P0 LOP3.LUT R4, R5, R4, RZ, 0x3c, !PT ;  /* 0x0000000405048212 */ /* 0x000fc800078e3cff */
[----:B------:R-:W-:-:S05]  /*175f0*/  @!P0 LOP3.LUT R5, R5, R4, RZ, 0x3c, !PT ;  /* 0x0000000405058212 */ /* 0x000fca00078e3cff */
[----:B------:R-:W3:Y:S04]  /*17600*/  @!P0 LDG.E.U16 R29, [R4.64] ;  /* 0x00000006041d8981 */ /* 0x000ee8000c1e1500 */
[----:B---3--:R0:W-:Y:S04]  /*17610*/  STL [R1+0x98], R29 ;  /* 0x0000981d01007387 */ /* 0x0081e80000100800 */
[----:B------:R-:W3:Y:S04]  /*17620*/  LDL R4, [R1+0x1344] ;  /* 0x0013440001047983 */ /* 0x000ee80000100800 */
[----:B------:R-:W3:Y:S04]  /*17630*/  LDL R5, [R1+0x1348] ;  /* 0x0013480001057983 */ /* 0x000ee80000100800 */
[----:B0-----:R-:W0:Y:S02]  /*17640*/  S2R R29, SR_TID.X ;  /* 0x00000000001d7919 */ /* 0x001e240000002100 */
[----:B0-----:R-:W-:-:S05]  /*17650*/  LOP3.LUT R29, R29, 0x7f, RZ, 0xc0, !PT ;  /* 0x0000007f1d1d7812 */ /* 0x001fca00078ec0ff */
[----:B------:R-:W-:-:S05]  /*17660*/  IMAD.SHL.U32 R29, R29, 0x2, RZ ;  /* 0x000000021d1d7824 */ /* 0x000fca00078e00ff */
[----:B----4-:R0:W-:Y:S02]  /*17670*/  STS.U16 [R29+0x3000], R22 ;  /* 0x003000161d007388 */ /* 0x0101e40000000400 */
[----:B0-----:R-:W-:Y:S02]  /*17680*/  PRMT R29, RZ, 0x7610, R29 ;  /* 0x00007610ff1d7816 */ /* 0x001fe4000000001d */
[----:B---3--:R-:W-:-:S04]  /*17690*/  @!P0 LOP3.LUT R5, R5, R4, RZ, 0x3c, !PT ;  /* 0x0000000405058212 */ /* 0x008fc800078e3cff */
[----:B------:R-:W-:-:S04]  /*176a0*/  @!P0 LOP3.LUT R4, R5, R4, RZ, 0x3c, !PT ;  /* 0x0000000405048212 */ /* 0x000fc800078e3cff */
[----:B------:R-:W-:-:S05]  /*176b0*/  @!P0 LOP3.LUT R5, R5, R4, RZ, 0x3c, !PT ;  /* 0x0000000405058212 */ /* 0x000fca00078e3cff */
[----:B------:R-:W3:Y:S04]  /*176c0*/  @!P0 LDG.E.U16 R29, [R4.64] ;  /* 0x00000006041d8981 */ /* 0x000ee8000c1e1500 */
[----:B---3--:R-:W-:Y:S04]  /*176d0*/  STL [R1+0x94], R29 ;  /* 0x0000941d01007387 */ /* 0x008fe80000100800 */
[----:B------:R-:W3:Y:S04]  /*176e0*/  LDL R4, [R1+0x1324] ;  /* 0x0013240001047983 */ /* 0x000ee80000100800 */
[----:B------:R-:W3:Y:S01]  /*176f0*/  LDL R5, [R1+0x1328] ;  /* 0x0013280001057983 */ /* 0x000ee20000100800 */
[----:B------:R-:W-:-:S02]  /*17700*/  PRMT R18, RZ, 0x7610, R18 ;  /* 0x00007610ff127816 */ /* 0x000fc40000000012 */
[----:B---3--:R-:W-:-:S04]  /*17710*/  @!P0 LOP3.LUT R5, R5, R4, RZ, 0x3c, !PT ;  /* 0x0000000405058212 */ /* 0x008fc800078e3cff */
[----:B------:R-:W-:-:S04]  /*17720*/  @!P0 LOP3.LUT R4, R5, R4, RZ, 0x3c, !PT ;  /* 0x0000000405048212 */ /* 0x000fc800078e3cff */
[----:B------:R-:W-:-:S05]  /*17730*/  @!P0 LOP3.LUT R5, R5, R4, RZ, 0x3c, !PT ;  /* 0x0000000405058212 */ /* 0x000fca00078e3cff */
[----:B------:R0:W3:Y:S04]  /*17740*/  @!P0 LDG.E.U16 R18, [R4.64] ;  /* 0x0000000604128981 */ /* 0x0000e8000c1e1500 */
[----:B0-----:R-:W4:Y:S01]  /*17750*/  LDL R5, [R1+0x1304] ;  /* 0x0013040001057983 */ /* 0x001f220000100800 */
[----:B------:R-:W-:Y:S01]  /*17760*/  PRMT R20, RZ, 0x7610, R20 ;  /* 0x00007610ff147816 */ /* 0x000fe20000000014 */
[----:B--2---:R-:W-:Y:S02]  /*17770*/  @!P0 IMAD.MOV.U32 R4, RZ, RZ, R27 ;  /* 0x000000ffff048224 */ /* 0x004fe400078e001b */
[----:B---3--:R0:W-:Y:S01]  /*17780*/  STL [R1+0x90], R18 ;  /* 0x0000901201007387 */ /* 0x0081e20000100800 */
[----:B------:R-:W-:-:S03]  /*17790*/  PRMT R28, RZ, 0x7610, R28 ;  /* 0x00007610ff1c7816 */ /* 0x000fc6000000001c */
[----:B------:R-:W2:Y:S04]  /*177a0*/  LDL R27, [R1+0x1284] ;  /* 0x00128400011b7983 */ /* 0x000ea80000100800 */
[----:B----4-:R1:W3:Y:S04]  /*177b0*/  @!P0 LDG.E.U16 R20, [R4.64] ;  /* 0x0000000604148981 */ /* 0x0102e8000c1e1500 */
[----:B0-----:R-:W4:Y:S04]  /*177c0*/  LDL R18, [R1+0x12a8] ;  /* 0x0012a80001127983 */ /* 0x001f280000100800 */
[----:B-1----:R-:W2:Y:S04]  /*177d0*/  LDL R4, [R1+0x12e4] ;  /* 0x0012e40001047983 */ /* 0x002ea80000100800 */
[----:B------:R-:W2:Y:S04]  /*177e0*/  LDL R5, [R1+0x12e8] ;  /* 0x0012e80001057983 */ /* 0x000ea80000100800 */
[----:B------:R-:W0:Y:S04]  /*177f0*/  S2R R29, SR_TID.X ;  /* 0x00000000001d7919 */ /* 0x000e280000002100 */
[----:B---3--:R1:W-:Y:S01]  /*17800*/  STL [R1+0x8c], R20 ;  /* 0x00008c1401007387 */ /* 0x0083e20000100800 */
[----:B--2---:R-:W-:-:S03]  /*17810*/  @!P0 LOP3.LUT R5, R5, R4, RZ, 0x3c, !PT ;  /* 0x0000000405058212 */ /* 0x004fc600078e3cff */
[----:B-1----:R-:W2:Y:S01]  /*17820*/  LDL R20, [R1+0x1288] ;  /* 0x0012880001147983 */ /* 0x002ea20000100800 */
[----:B------:R-:W-:-:S04]  /*17830*/  @!P0 LOP3.LUT R4, R5, R4, RZ, 0x3c, !PT ;  /* 0x0000000405048212 */ /* 0x000fc800078e3cff */
[----:B------:R-:W-:-:S05]  /*17840*/  @!P0 LOP3.LUT R5, R5, R4, RZ, 0x3c, !PT ;  /* 0x0000000405058212 */ /* 0x000fca00078e3cff */
[----:B------:R1:W3:Y:S04]  /*17850*/  @!P0 LDG.E.U16 R28, [R4.64] ;  /* 0x00000006041c8981 */ /* 0x0002e8000c1e1500 */
[----:B-1----:R-:W2:Y:S04]  /*17860*/  LDL R4, [R1+0x12c4] ;  /* 0x0012c40001047983 */ /* 0x002ea80000100800 */
[----:B------:R-:W2:Y:S01]  /*17870*/  LDL R5, [R1+0x12c8] ;  /* 0x0012c80001057983 */ /* 0x000ea20000100800 */
[----:B0-----:R-:W-:-:S05]  /*17880*/  LOP3.LUT R29, R29, 0x7f, RZ, 0xc0, !PT ;  /* 0x0000007f1d1d7812 */ /* 0x001fca00078ec0ff */
[----:B------:R-:W-:-:S05]  /*17890*/  IMAD.SHL.U32 R29, R29, 0x2, RZ ;  /* 0x000000021d1d7824 */ /* 0x000fca00078e00ff */
[----:B------:R-:W-:Y:S04]  /*178a0*/  STS.U16 [R29+0x3100], R23 ;  /* 0x003100171d007388 */ /* 0x000fe80000000400 */
[----:B------:R-:W-:Y:S04]  /*178b0*/  STS.U16 [R29+0x4000], R17 ;  /* 0x004000111d007388 */ /* 0x000fe80000000400 */
[----:B------:R-:W-:Y:S04]  /*178c0*/  STS.U16 [R29+0x4100], R16 ;  /* 0x004100101d007388 */ /* 0x000fe80000000400 */
[----:B------:R0:W-:Y:S02]  /*178d0*/  STS.U16 [R29+0x5000], R13 ;  /* 0x0050000d1d007388 */ /* 0x0001e40000000400 */
[----:B0-----:R-:W-:-:S02]  /*178e0*/  PRMT R29, RZ, 0x7610, R29 ;  /* 0x00007610ff1d7816 */ /* 0x001fc4000000001d */
[----:B--2---:R-:W-:-:S04]  /*178f0*/  @!P0 LOP3.LUT R5, R5, R4, RZ, 0x3c, !PT ;  /* 0x0000000405058212 */ /* 0x004fc800078e3cff */
[----:B------:R-:W-:-:S04]  /*17900*/  @!P0 LOP3.LUT R4, R5, R4, RZ, 0x3c, !PT ;  /* 0x0000000405048212 */ /* 0x000fc800078e3cff */
[----:B------:R-:W-:-:S05]  /*17910*/  @!P0 LOP3.LUT R5, R5, R4, RZ, 0x3c, !PT ;  /* 0x0000000405058212 */ /* 0x000fca00078e3cff */
[----:B------:R-:W2:Y:S04]  /*17920*/  @!P0 LDG.E.U16 R29, [R4.64] ;  /* 0x00000006041d8981 */ /* 0x000ea8000c1e1500 */
[----:B---3--:R0:W-:Y:S04]  /*17930*/  STL [R1+0x88], R28 ;  /* 0x0000881c01007387 */ /* 0x0081e80000100800 */
[----:B0-----:R-:W3:Y:S04]  /*17940*/  LDL R28, [R1+0x1268] ;  /* 0x00126800011c7983 */ /* 0x001ee80000100800 */
[----:B--2---:R0:W-:Y:S04]  /*17950*/  STL [R1+0x84], R29 ;  /* 0x0000841d01007387 */ /* 0x0041e80000100800 */
[----:B------:R-:W2:Y:S04]  /*17960*/  LDL R5, [R1+0x12a4] ;  /* 0x0012a40001057983 */ /* 0x000ea80000100800 */
[----:B0-----:R-:W0:Y:S01]  /*17970*/  S2R R29, SR_TID.X ;  /* 0x00000000001d7919 */ /* 0x001e220000002100 */
[----:B----4-:R-:W-:Y:S01]  /*17980*/  @!P0 IMAD.MOV.U32 R4, RZ, RZ, R18 ;  /* 0x000000ffff048224 */ /* 0x010fe200078e0012 */
[----:B------:R-:W-:-:S02]  /*17990*/  PRMT R26, RZ, 0x7610, R26 ;  /* 0x00007610ff1a7816 */ /* 0x000fc4000000001a */
[----:B------:R-:W4:Y:S01]  /*179a0*/  LDL.LU R18, [R1+0x3c] ;  /* 0x00003c0001127983 */ /* 0x000f220000300800 */
[----:B0-----:R-:W-:-:S05]  /*179b0*/  LOP3.LUT R29, R29, 0x7f, RZ, 0xc0, !PT ;  /* 0x0000007f1d1d7812 */ /* 0x001fca00078ec0ff */
[----:B------:R-:W-:-:S05]  /*179c0*/  IMAD.SHL.U32 R29, R29, 0x2, RZ ;  /* 0x000000021d1d7824 */ /* 0x000fca00078e00ff */
[----:B------:R0:W-:Y:S02]  /*179d0*/  STS.U16 [R29+0x5100], R12 ;  /* 0x0051000c1d007388 */ /* 0x0001e40000000400 */
[----:B0-----:R-:W-:-:S06]  /*179e0*/  PRMT R29, RZ, 0x7610, R29 ;  /* 0x00007610ff1d7816 */ /* 0x001fcc000000001d */
[----:B--2---:R0:W2:Y:S02]  /*179f0*/  @!P0 LDG.E.U16 R29, [R4.64] ;  /* 0x00000006041d8981 */ /* 0x0040a4000c1e1500 */
[----:B0-----:R-:W-:Y:S02]  /*17a00*/  @!P0 IMAD.MOV.U32 R4, RZ, RZ, R20 ;  /* 0x000000ffff048224 */ /* 0x001fe400078e0014 */
[----:B------:R-:W-:-:S05]  /*17a10*/  @!P0 IMAD.MOV.U32 R5, RZ, RZ, R27 ;  /* 0x000000ffff058224 */ /* 0x000fca00078e001b */
[----:B------:R0:W4:Y:S04]  /*17a20*/  @!P0 LDG.E.U16 R26, [R4.64] ;  /* 0x00000006041a8981 */ /* 0x000128000c1e1500 */
[----:B--2---:R-:W-:Y:S04]  /*17a30*/  STL [R1+0x80], R29 ;  /* 0x0000801d01007387 */ /* 0x004fe80000100800 */
[----:B------:R-:W2:Y:S04]  /*17a40*/  LDL.LU R20, [R1+0x30] ;  /* 0x0000300001147983 */ /* 0x000ea80000300800 */
[----:B0-----:R-:W2:Y:S01]  /*17a50*/  LDL R5, [R1+0x1264] ;  /* 0x0012640001057983 */ /* 0x001ea20000100800 */
[----:B------:R-:W-:Y:S01]  /*17a60*/  PRMT R24, RZ, 0x7610, R24 ;  /* 0x00007610ff187816 */ /* 0x000fe20000000018 */
[----:B---3--:R-:W-:-:S02]  /*17a70*/  @!P0 IMAD.MOV.U32 R4, RZ, RZ, R28 ;  /* 0x000000ffff048224 */ /* 0x008fc400078e001c */
[----:B----4-:R0:W-:Y:S04]  /*17a80*/  STL [R1+0x7c], R26 ;  /* 0x00007c1a01007387 */ /* 0x0101e80000100800 */
[----:B0-----:R-:W3:Y:S04]  /*17a90*/  LDL R26, [R1+0x1208] ;  /* 0x00120800011a7983 */ /* 0x001ee80000100800 */
[----:B------:R-:W4:Y:S04]  /*17aa0*/  LDL.LU R27, [R1+0x34] ;  /* 0x00003400011b7983 */ /* 0x000f280000300800 */
[----:B--2---:R0:W2:Y:S04]  /*17ab0*/  @!P0 LDG.E.U16 R24, [R4.64] ;  /* 0x0000000604188981 */ /* 0x0040a8000c1e1500 */
        /* <DEDUP_REMOVED lines=11> */
[----:B------:R-:W-:-:S03]  /*17b70*/  PRMT R21, RZ, 0x7610, R21 ;  /* 0x00007610ff157816 */ /* 0x000fc60000000015 */
[----:B------:R-:W0:Y:S01]  /*17b80*/  S2R R28, SR_TID.X ;  /* 0x00000000001c7919 */ /* 0x000e220000002100 */
[----:B--2---:R-:W-:-:S04]  /*17b90*/  @!P0 LOP3.LUT R5, R5, R4, RZ, 0x3c, !PT ;  /* 0x0000000405058212 */ /* 0x004fc800078e3cff */
[----:B------:R-:W-:-:S04]  /*17ba0*/  @!P0 LOP3.LUT R4, R5, R4, RZ, 0x3c, !PT ;  /* 0x0000000405048212 */ /* 0x000fc800078e3cff */
[----:B------:R-:W-:-:S05]  /*17bb0*/  @!P0 LOP3.LUT R5, R5, R4, RZ, 0x3c, !PT ;  /* 0x0000000405058212 */ /* 0x000fca00078e3cff */
[----:B------:R-:W2:Y:S01]  /*17bc0*/  @!P0 LDG.E.U16 R21, [R4.64] ;  /* 0x0000000604158981 */ /* 0x000ea2000c1e1500 */
[----:B0-----:R-:W-:-:S03]  /*17bd0*/  LOP3.LUT R28, R28, 0x7f, RZ, 0xc0, !PT ;  /* 0x0000007f1c1c7812 */ /* 0x001fc600078ec0ff */
[----:B---3--:R0:W-:Y:S02]  /*17be0*/  STL [R1+0x74], R19 ;  /* 0x0000741301007387 */ /* 0x0081e40000100800 */
[----:B0-----:R-:W-:Y:S02]  /*17bf0*/  IMAD.SHL.U32 R19, R28, 0x2, RZ ;  /* 0x000000021c137824 */ /* 0x001fe400078e00ff */
[----:B------:R-:W3:Y:S04]  /*17c00*/  LDL.LU R28, [R1+0x10] ;  /* 0x00001000011c7983 */ /* 0x000ee80000300800 */
[----:B------:R-:W0:Y:S04]  /*17c10*/  S2R R29, SR_TID.X ;  /* 0x00000000001d7919 */ /* 0x000e280000002100 */
[----:B--2---:R1:W-:Y:S04]  /*17c20*/  STL [R1+0x70], R21 ;  /* 0x0000701501007387 */ /* 0x0043e80000100800 */
[----:B-1----:R-:W2:Y:S04]  /*17c30*/  LDL.LU R21, [R1+0x3b60] ;  /* 0x003b600001157983 */ /* 0x002ea80000300800 */
[----:B------:R-:W3:Y:S04]  /*17c40*/  LDL.LU R4, [R1+0x38] ;  /* 0x0000380001047983 */ /* 0x000ee80000300800 */
[----:B------:R-:W4:Y:S01]  /*17c50*/  LDL R5, [R1+0x1204] ;  /* 0x0012040001057983 */ /* 0x000f220000100800 */
[----:B0-----:R-:W-:-:S02]  /*17c60*/  LOP3.LUT R29, R29, 0x7f, RZ, 0xc0, !PT ;  /* 0x0000007f1d1d7812 */ /* 0x001fc400078ec0ff */
[----:B------:R-:W-:-:S03]  /*17c70*/  LOP3.LUT R19, R19, 0x10, RZ, 0x3c, !PT ;  /* 0x0000001013137812 */ /* 0x000fc600078e3cff */
[----:B------:R-:W-:-:S05]  /*17c80*/  IMAD.SHL.U32 R29, R29, 0x2, RZ ;  /* 0x000000021d1d7824 */ /* 0x000fca00078e00ff */
[----:B------:R-:W-:Y:S04]  /*17c90*/  STS.U16 [R29+0x6000], R9 ;  /* 0x006000091d007388 */ /* 0x000fe80000000400 */
[----:B------:R-:W-:Y:S04]  /*17ca0*/  STS.U16 [R29+0x6100], R8 ;  /* 0x006100081d007388 */ /* 0x000fe80000000400 */
[----:B------:R-:W-:Y:S04]  /*17cb0*/  STS.U16 [R29+0x7000], R7 ;  /* 0x007000071d007388 */ /* 0x000fe80000000400 */
[----:B------:R-:W-:Y:S01]  /*17cc0*/  STS.U16 [R29+0x7100], R6 ;  /* 0x007100061d007388 */ /* 0x000fe20000000400 */
[----:B--2---:R-:W-:-:S03]  /*17cd0*/  PRMT R21, RZ, 0x7610, R21 ;  /* 0x00007610ff157816 */ /* 0x004fc60000000015 */
[----:B---3--:R0:W-:Y:S02]  /*17ce0*/  STS.U16 [R19+0x200], R4 ;  /* 0x0002000413007388 */ /* 0x0081e40000000400 */
[----:B0-----:R-:W-:Y:S02]  /*17cf0*/  @!P0 IMAD.MOV.U32 R4, RZ, RZ, R26 ;  /* 0x000000ffff048224 */ /* 0x001fe400078e001a */
[----:B------:R-:W2:Y:S04]  /*17d00*/  LDL.LU R26, [R1+0x14] ;  /* 0x00001400011a7983 */ /* 0x000ea80000300800 */
[----:B----4-:R-:W3:Y:S04]  /*17d10*/  @!P0 LDG.E.U16 R21, [R4.64] ;  /* 0x0000000604158981 */ /* 0x010ee8000c1e1500 */
[----:B---3--:R0:W-:Y:S04]  /*17d20*/  STL [R1+0x6c], R21 ;  /* 0x00006c1501007387 */ /* 0x0081e80000100800 */
[----:B0-----:R-:W3:Y:S04]  /*17d30*/  LDL.LU R21, [R1+0x3b5c] ;  /* 0x003b5c0001157983 */ /* 0x001ee80000300800 */
[----:B------:R-:W4:Y:S04]  /*17d40*/  LDL R4, [R1+0x11e4] ;  /* 0x0011e40001047983 */ /* 0x000f280000100800 */
[----:B------:R-:W4:Y:S01]  /*17d50*/  LDL R5, [R1+0x11e8] ;  /* 0x0011e80001057983 */ /* 0x000f220000100800 */
[----:B---3--:R-:W-:-:S02]  /*17d60*/  PRMT R21, RZ, 0x7610, R21 ;  /* 0x00007610ff157816 */ /* 0x008fc40000000015 */
[----:B----4-:R-:W-:-:S04]  /*17d70*/  @!P0 LOP3.LUT R5, R5, R4, RZ, 0x3c, !PT ;  /* 0x0000000405058212 */ /* 0x010fc800078e3cff */
[----:B------:R-:W-:-:S04]  /*17d80*/  @!P0 LOP3.LUT R4, R5, R4, RZ, 0x3c, !PT ;  /* 0x0000000405048212 */ /* 0x000fc800078e3cff */
[----:B------:R-:W-:-:S05]  /*17d90*/  @!P0 LOP3.LUT R5, R5, R4, RZ, 0x3c, !PT ;  /* 0x0000000405058212 */ /* 0x000fca00078e3cff */
[----:B------:R-:W3:Y:S04]  /*17da0*/  @!P0 LDG.E.U16 R21, [R4.64] ;  /* 0x0000000604158981 */ /* 0x000ee8000c1e1500 */
[----:B------:R0:W-:Y:S04]  /*17db0*/  STS.U16 [R19+0x300], R18 ;  /* 0x0003001213007388 */ /* 0x0001e80000000400 */
[----:B0-----:R-:W4:Y:S04]  /*17dc0*/  LDL R18, [R1+0x1168] ;  /* 0x0011680001127983 */ /* 0x001f280000100800 */
[----:B------:R-:W-:Y:S04]  /*17dd0*/  STS.U16 [R19+0x1200], R20 ;  /* 0x0012001413007388 */ /* 0x000fe80000000400 */
[----:B---3--:R0:W-:Y:S04]  /*17de0*/  STL [R1+0x68], R21 ;  /* 0x0000681501007387 */ /* 0x0081e80000100800 */
[----:B0-----:R-:W3:Y:S04]  /*17df0*/  LDL.LU R21, [R1+0x3b58] ;  /* 0x003b580001157983 */ /* 0x001ee80000300800 */
[----:B------:R-:W2:Y:S04]  /*17e00*/  LDL R4, [R1+0x11c4] ;  /* 0x0011c40001047983 */ /* 0x000ea80000100800 */
[----:B------:R-:W2:Y:S04]  /*17e10*/  LDL R5, [R1+0x11c8] ;  /* 0x0011c80001057983 */ /* 0x000ea80000100800 */
[----:B------:R-:W3:Y:S01]  /*17e20*/  LDL.LU R20, [R1+0x3b54] ;  /* 0x003b540001147983 */ /* 0x000ee20000300800 */
[----:B--2---:R-:W-:-:S04]  /*17e30*/  @!P0 LOP3.LUT R5, R5, R4, RZ, 0x3c, !PT ;  /* 0x0000000405058212 */ /* 0x004fc800078e3cff */
[C---:B------:R-:W-:Y:S02]  /*17e40*/  @!P0 LOP3.LUT R4, R5.reuse, R4, RZ, 0x3c, !PT ;  /* 0x0000000405048212 */ /* 0x040fe400078e3cff */
[----:B---3--:R-:W-:Y:S02]  /*17e50*/  PRMT R20, RZ, 0x7610, R20 ;  /* 0x00007610ff147816 */ /* 0x008fe40000000014 */
[----:B------:R-:W-:-:S05]  /*17e60*/  @!P0 LOP3.LUT R5, R5, R4, RZ, 0x3c, !PT ;  /* 0x0000000405058212 */ /* 0x000fca00078e3cff */
[----:B------:R-:W2:Y:S04]  /*17e70*/  @!P0 LDG.E.U16 R20, [R4.64] ;  /* 0x0000000604148981 */ /* 0x000ea8000c1e1500 */
[----:B------:R-:W-:Y:S04]  /*17e80*/  STS.U16 [R19+0x1300], R27 ;  /* 0x0013001b13007388 */ /* 0x000fe80000000400 */
[----:B--2---:R0:W-:Y:S04]  /*17e90*/  STL [R1+0x64], R20 ;  /* 0x0000641401007387 */ /* 0x0041e80000100800 */
[----:B0-----:R-:W2:Y:S04]  /*17ea0*/  LDL.LU R20, [R1+0x3b50] ;  /* 0x003b500001147983 */ /* 0x001ea80000300800 */
[----:B------:R-:W3:Y:S04]  /*17eb0*/  LDL R4, [R1+0x11a4] ;  /* 0x0011a40001047983 */ /* 0x000ee80000100800 */
[----:B------:R-:W3:Y:S04]  /*17ec0*/  LDL R5, [R1+0x11a8] ;  /* 0x0011a80001057983 */ /* 0x000ee80000100800 */
[----:B------:R-:W2:Y:S01]  /*17ed0*/  LDL.LU R27, [R1+0x3b4c] ;  /* 0x003b4c00011b7983 */ /* 0x000ea20000300800 */
[----:B---3--:R-:W-:-:S04]  /*17ee0*/  @!P0 LOP3.LUT R5, R5, R4, RZ, 0x3c, !PT ;  /* 0x0000000405058212 */ /* 0x008fc800078e3cff */
[C---:B------:R-:W-:Y:S02]  /*17ef0*/  @!P0 LOP3.LUT R4, R5.reuse, R4, RZ, 0x3c, !PT ;  /* 0x0000000405048212 */ /* 0x040fe400078e3cff */
[----:B--2---:R-:W-:Y:S02]  /*17f00*/  PRMT R27, RZ, 0x7610, R27 ;  /* 0x00007610ff1b7816 */ /* 0x004fe4000000001b */
        /* <DEDUP_REMOVED lines=13> */
[----:B--2---:R0:W-:Y:S04]  /*17fe0*/  STL [R1+0x5c], R24 ;  /* 0x00005c1801007387 */ /* 0x0041e80000100800 */
[----:B0-----:R-:W2:Y:S04]  /*17ff0*/  LDL.LU R24, [R1+0x3b40] ;  /* 0x003b400001187983 */ /* 0x001ea80000300800 */
[----:B------:R-:W3:Y:S04]  /*18000*/  LDL.LU R4, [R1+0x24] ;  /* 0x0000240001047983 */ /* 0x000ee80000300800 */
[----:B------:R-:W2:Y:S01]  /*18010*/  LDL R5, [R1+0x1164] ;  /* 0x0011640001057983 */ /* 0x000ea20000100800 */
[----:B------:R-:W-:-:S03]  /*18020*/  PRMT R29, RZ, 0x7610, R29 ;  /* 0x00007610ff1d7816 */ /* 0x000fc6000000001d */
[----:B---3--:R4:W-:Y:S02]  /*18030*/  STS.U16 [R19+0x2300], R4 ;  /* 0x0023000413007388 */ /* 0x0089e40000000400 */
[----:B----4-:R-:W-:-:S05]  /*18040*/  @!P0 IMAD.MOV.U32 R4, RZ, RZ, R18 ;  /* 0x000000ffff048224 */ /* 0x010fca00078e0012 */
[----:B--2---:R0:W2:Y:S04]  /*18050*/  @!P0 LDG.E.U16 R29, [R4.64] ;  /* 0x00000006041d8981 */ /* 0x0040a8000c1e1500 */
[----:B0-----:R-:W3:Y:S04]  /*18060*/  LDL R4, [R1+0x1144] ;  /* 0x0011440001047983 */ /* 0x001ee80000100800 */
[----:B------:R-:W3:Y:S01]  /*18070*/  LDL R5, [R1+0x1148] ;  /* 0x0011480001057983 */ /* 0x000ee20000100800 */
[----:B------:R-:W-:Y:S02]  /*18080*/  PRMT R24, RZ, 0x7610, R24 ;  /* 0x00007610ff187816 */ /* 0x000fe40000000018 */
[----:B---3--:R-:W-:-:S04]  /*18090*/  @!P0 LOP3.LUT R5, R5, R4, RZ, 0x3c, !PT ;  /* 0x0000000405058212 */ /* 0x008fc800078e3cff */
[----:B------:R-:W-:-:S04]  /*180a0*/  @!P0 LOP3.LUT R4, R5, R4, RZ, 0x3c, !PT ;  /* 0x0000000405048212 */ /* 0x000fc800078e3cff */
[----:B------:R-:W-:-:S05]  /*180b0*/  @!P0 LOP3.LUT R5, R5, R4, RZ, 0x3c, !PT ;  /* 0x0000000405058212 */ /* 0x000fca00078e3cff */
[----:B------:R-:W3:Y:S04]  /*180c0*/  @!P0 LDG.E.U16 R24, [R4.64] ;  /* 0x0000000604188981 */ /* 0x000ee8000c1e1500 */
[----:B--2---:R-:W-:Y:S04]  /*180d0*/  STL [R1+0x3aa0], R29 ;  /* 0x003aa01d01007387 */ /* 0x004fe80000100800 */
[----:B------:R0:W-:Y:S04]  /*180e0*/  STS.U16 [R19+0x3200], R28 ;  /* 0x0032001c13007388 */ /* 0x0001e80000000400 */
[----:B------:R-:W2:Y:S04]  /*180f0*/  LDL R18, [R1+0x14c0] ;  /* 0x0014c00001127983 */ /* 0x000ea80000100800 */
        /* <DEDUP_REMOVED lines=12> */
[----:B--2---:R0:W-:Y:S04]  /*181c0*/  STL [R1+0x50], R26 ;  /* 0x0000501a01007387 */ /* 0x0041e80000100800 */
[----:B0-----:R-:W2:Y:S04]  /*181d0*/  LDL.LU R26, [R1+0x3b34] ;  /* 0x003b3400011a7983 */ /* 0x001ea80000300800 */
[----:B------:R-:W3:Y:S04]  /*181e0*/  LDL R4, [R1+0xcfc] ;  /* 0x000cfc0001047983 */ /* 0x000ee80000100800 */
[----:B------:R-:W3:Y:S04]  /*181f0*/  LDL R5, [R1+0x1108] ;  /* 0x0011080001057983 */ /* 0x000ee80000100800 */
[----:B--2---:R0:W-:Y:S04]  /*18200*/  STS.U16 [R19+0x4200], R26 ;  /* 0x0042001a13007388 */ /* 0x0041e80000000400 */
[----:B0-----:R-:W2:Y:S01]  /*18210*/  LDL.LU R26, [R1+0x3b30] ;  /* 0x003b3000011a7983 */ /* 0x001ea20000300800 */
[----:B---3--:R-:W-:-:S04]  /*18220*/  @!P0 LOP3.LUT R5, R5, R4, RZ, 0x3c, !PT ;  /* 0x0000000405058212 */ /* 0x008fc800078e3cff */
[----:B------:R-:W-:-:S04]  /*18230*/  @!P0 LOP3.LUT R4, R5, R4, RZ, 0x3c, !PT ;  /* 0x0000000405048212 */ /* 0x000fc800078e3cff */
[----:B------:R-:W-:Y:S02]  /*18240*/  @!P0 LOP3.LUT R5, R5, R4, RZ, 0x3c, !PT ;  /* 0x0000000405058212 */ /* 0x000fe400078e3cff */
[----:B--2---:R-:W-:-:S06]  /*18250*/  PRMT R26, RZ, 0x7610, R26 ;  /* 0x00007610ff1a7816 */ /* 0x004fcc000000001a */
[----:B------:R-:W2:Y:S04]  /*18260*/  @!P0 LDG.E.U16 R26, [R4.64] ;  /* 0x00000006041a8981 */ /* 0x000ea8000c1e1500 */
[----:B--2---:R0:W-:Y:S04]  /*18270*/  STL [R1+0x4c], R26 ;  /* 0x00004c1a01007387 */ /* 0x0041e80000100800 */
[----:B0-----:R-:W2:Y:S04]  /*18280*/  LDL.LU R26, [R1+0x3b2c] ;  /* 0x003b2c00011a7983 */ /* 0x001ea80000300800 */
[----:B------:R-:W3:Y:S04]  /*18290*/  LDL R4, [R1+0x10f8] ;  /* 0x0010f80001047983 */ /* 0x000ee80000100800 */
[----:B------:R-:W3:Y:S01]  /*182a0*/  LDL R5, [R1+0x14d4] ;  /* 0x0014d40001057983 */ /* 0x000ee20000100800 */
[----:B------:R-:W-:-:S02]  /*182b0*/  PRMT R29, RZ, 0x7610, R29 ;  /* 0x00007610ff1d7816 */ /* 0x000fc4000000001d */
[----:B------:R-:W-:Y:S01]  /*182c0*/  PRMT R27, RZ, 0x7610, R27 ;  /* 0x00007610ff1b7816 */ /* 0x000fe2000000001b */
[----:B------:R0:W-:Y:S04]  /*182d0*/  STS.U16 [R19+0x4300], R24 ;  /* 0x0043001813007388 */ /* 0x0001e80000000400 */
[----:B0-----:R-:W2:Y:S01]  /*182e0*/  LDL.LU R24, [R1+0x3b28] ;  /* 0x003b280001187983 */ /* 0x001ea20000300800 */
[----:B---3--:R-:W-:-:S04]  /*182f0*/  @!P0 LOP3.LUT R5, R5, R4, RZ, 0x3c, !PT ;  /* 0x0000000405058212 */ /* 0x008fc800078e3cff */
[----:B------:R-:W-:-:S04]  /*18300*/  @!P0 LOP3.LUT R4, R5, R4, RZ, 0x3c, !PT ;  /* 0x0000000405048212 */ /* 0x000fc800078e3cff */
[----:B------:R-:W-:-:S05]  /*18310*/  @!P0 LOP3.LUT R5, R5, R4, RZ, 0x3c, !PT ;  /* 0x0000000405058212 */ /* 0x000fca00078e3cff */
[----:B------:R0:W3:Y:S02]  /*18320*/  @!P0 LDG.E.U16 R29, [R4.64] ;  /* 0x00000006041d8981 */ /* 0x0000e4000c1e1500 */
[----:B0-----:R-:W-:Y:S02]  /*18330*/  @!P0 IMAD.MOV.U32 R4, RZ, RZ, R18 ;  /* 0x000000ffff048224 */ /* 0x001fe400078e0012 */
[----:B----4-:R-:W-:Y:S01]  /*18340*/  @!P0 IMAD.MOV.U32 R5, RZ, RZ, R28 ;  /* 0x000000ffff058224 */ /* 0x010fe200078e001c */
[----:B------:R-:W4:Y:S04]  /*18350*/  LDL R18, [R1+0x1460] ;  /* 0x0014600001127983 */ /* 0x000f280000100800 */
[----:B------:R-:W4:Y:S04]  /*18360*/  LDL.LU R28, [R1+0x5c0] ;  /* 0x0005c000011c7983 */ /* 0x000f280000300800 */
[----:B------:R0:W4:Y:S04]  /*18370*/  @!P0 LDG.E.U16 R27, [R4.64] ;  /* 0x00000006041b8981 */ /* 0x000128000c1e1500 */
[----:B0-----:R-:W4:Y:S04]  /*18380*/  LDL R4, [R1+0x149c] ;  /* 0x00149c0001047983 */ /* 0x001f280000100800 */
[----:B------:R-:W4:Y:S01]  /*18390*/  LDL R5, [R1+0x14a0] ;  /* 0x0014a00001057983 */ /* 0x000f220000100800 */
[----:B--2---:R-:W-:-:S03]  /*183a0*/  PRMT R26, RZ, 0x7610, R26 ;  /* 0x00007610ff1a7816 */ /* 0x004fc6000000001a */
[----:B---3--:R0:W-:Y:S04]  /*183b0*/  STL [R1+0x48], R29 ;  /* 0x0000481d01007387 */ /* 0x0081e80000100800 */
[----:B0-----:R-:W2:Y:S04]  /*183c0*/  LDL R29, [R1+0x1440] ;  /* 0x00144000011d7983 */ /* 0x001ea80000100800 */
[----:B----4-:R0:W-:Y:S04]  /*183d0*/  STL [R1+0x44], R27 ;  /* 0x0000441b01007387 */ /* 0x0101e80000100800 */
[----:B0-----:R-:W3:Y:S01]  /*183e0*/  LDL.LU R27, [R1+0x5c4] ;  /* 0x0005c400011b7983 */ /* 0x001ee20000300800 */
[----:B------:R-:W-:-:S04]  /*183f0*/  @!P0 LOP3.LUT R5, R5, R4, RZ, 0x3c, !PT ;  /* 0x0000000405058212 */ /* 0x000fc800078e3cff */
[----:B------:R-:W-:-:S04]  /*18400*/  @!P0 LOP3.LUT R4, R5, R4, RZ, 0x3c, !PT ;  /* 0x0000000405048212 */ /* 0x000fc800078e3cff */
[----:B------:R-:W-:-:S05]  /*18410*/  @!P0 LOP3.LUT R5, R5, R4, RZ, 0x3c, !PT ;  /* 0x0000000405058212 */ /* 0x000fca00078e3cff */
[----:B------:R0:W4:Y:S04]  /*18420*/  @!P0 LDG.E.U16 R26, [R4.64] ;  /* 0x00000006041a8981 */ /* 0x000128000c1e1500 */
[----:B0-----:R-:W2:Y:S04]  /*18430*/  LDL R4, [R1+0x147c] ;  /* 0x00147c0001047983 */ /* 0x001ea80000100800 */
[----:B------:R-:W2:Y:S01]  /*18440*/  LDL R5, [R1+0x1480] ;  /* 0x0014800001057983 */ /* 0x000ea20000100800 */
[----:B------:R-:W-:-:S03]  /*18450*/  PRMT R24, RZ, 0x7610, R24 ;  /* 0x00007610ff187816 */ /* 0x000fc60000000018 */
[----:B----4-:R0:W-:Y:S04]  /*18460*/  STL [R1+0x40], R26 ;  /* 0x0000401a01007387 */ /* 0x0101e80000100800 */
[----:B0-----:R-:W4:Y:S01]  /*18470*/  LDL.LU R26, [R1+0x4d4] ;  /* 0x0004d400011a7983 */ /* 0x001f220000300800 */
[----:B--2---:R-:W-:-:S04]  /*18480*/  @!P0 LOP3.LUT R5, R5, R4, RZ, 0x3c, !PT ;  /* 0x0000000405058212 */ /* 0x004fc800078e3cff */
[----:B------:R-:W-:-:S04]  /*18490*/  @!P0 LOP3.LUT R4, R5, R4, RZ, 0x3c, !PT ;  /* 0x0000000405048212 */ /* 0x000fc800078e3cff */
[----:B------:R-:W-:-:S05]  /*184a0*/  @!P0 LOP3.LUT R5, R5, R4, RZ, 0x3c, !PT ;  /* 0x0000000405058212 */ /* 0x000fca00078e3cff */
[----:B------:R0:W2:Y:S04]  /*184b0*/  @!P0 LDG.E.U16 R24, [R4.64] ;  /* 0x0000000604188981 */ /* 0x0000a8000c1e1500 */
[----:B0-----:R-:W2:Y:S01]  /*184c0*/  LDL R5, [R1+0x145c] ;  /* 0x00145c0001057983 */ /* 0x001ea20000100800 */
[----:B------:R-:W-:Y:S01]  /*184d0*/  PRMT R10, RZ, 0x7610, R10 ;  /* 0x00007610ff0a7816 */ /* 0x000fe2000000000a */
[----:B------:R-:W-:-:S05]  /*184e0*/  @!P0 IMAD.MOV.U32 R4, RZ, RZ, R18 ;  /* 0x000000ffff048224 */ /* 0x000fca00078e0012 */
[----:B--2---:R-:W2:Y:S04]  /*184f0*/  @!P0 LDG.E.U16 R10, [R4.64] ;  /* 0x00000006040a8981 */ /* 0x004ea8000c1e1500 */
[----:B------:R0:W-:Y:S04]  /*18500*/  STL [R1+0x3c], R24 ;  /* 0x00003c1801007387 */ /* 0x0001e80000100800 */
[----:B0-----:R-:W3:Y:S04]  /*18510*/  LDL.LU R24, [R1+0x4dc] ;  /* 0x0004dc0001187983 */ /* 0x001ee80000300800 */
[----:B------:R-:W3:Y:S04]  /*18520*/  LDL.LU R18, [R1+0x430] ;  /* 0x0004300001127983 */ /* 0x000ee80000300800 */
[----:B--2---:R0:W-:Y:S04]  /*18530*/  STL [R1+0x38], R10 ;  /* 0x0000380a01007387 */ /* 0x0041e80000100800 */
[----:B0-----:R-:W2:Y:S04]  /*18540*/  LDL.LU R10, [R1+0x3b24] ;  /* 0x003b2400010a7983 */ /* 0x001ea80000300800 */
[----:B------:R-:W2:Y:S01]  /*18550*/  LDL R5, [R1+0x143c] ;  /* 0x00143c0001057983 */ /* 0x000ea20000100800 */
[----:B------:R-:W-:Y:S01]  /*18560*/  PRMT R11, RZ, 0x7610, R11 ;  /* 0x00007610ff0b7816 */ /* 0x000fe2000000000b */
[----:B------:R-:W-:-:S02]  /*18570*/  @!P0 IMAD.MOV.U32 R4, RZ, RZ, R29 ;  /* 0x000000ffff048224 */ /* 0x000fc400078e001d */
[----:B------:R-:W3:Y:S04]  /*18580*/  LDL.LU R29, [R1+0x438] ;  /* 0x00043800011d7983 */ /* 0x000ee80000300800 */
[----:B--2---:R-:W2:Y:S04]  /*18590*/  @!P0 LDG.E.U16 R11, [R4.64] ;  /* 0x00000006040b8981 */ /* 0x004ea8000c1e1500 */
[----:B------:R-:W-:Y:S04]  /*185a0*/  STS.U16 [R19+0x5200], R20 ;  /* 0x0052001413007388 */ /* 0x000fe80000000400 */
[----:B--2---:R0:W-:Y:S04]  /*185b0*/  STL [R1+0x34], R11 ;  /* 0x0000340b01007387 */ /* 0x0041e80000100800 */
[----:B0-----:R-:W2:Y:S04]  /*185c0*/  LDL.LU R11, [R1+0x3b20] ;  /* 0x003b2000010b7983 */ /* 0x001ea80000300800 */
[----:B------:R-:W3:Y:S04]  /*185d0*/  LDL R4, [R1+0x141c] ;  /* 0x00141c0001047983 */ /* 0x000ee80000100800 */
[----:B------:R-:W3:Y:S04]  /*185e0*/  LDL R5, [R1+0x1420] ;  /* 0x0014200001057983 */ /* 0x000ee80000100800 */
[----:B------:R-:W-:Y:S04]  /*185f0*/  STS.U16 [R19+0x5300], R21 ;  /* 0x0053001513007388 */ /* 0x000fe80000000400 */
[----:B------:R-:W-:Y:S04]  /*18600*/  STS.U16 [R19+0x6200], R14 ;  /* 0x0062000e13007388 */ /* 0x000fe80000000400 */
[----:B------:R-:W-:Y:S04]  /*18610*/  STS.U16 [R19+0x6300], R15 ;  /* 0x0063000f13007388 */ /* 0x000fe80000000400 */
[----:B------:R-:W-:Y:S04]  /*18620*/  STS.U16 [R19+0x7200], R10 ;  /* 0x0072000a13007388 */ /* 0x000fe80000000400 */
[----:B--2---:R0:W-:Y:S04]  /*18630*/  STS.U16 [R19+0x7300], R11 ;  /* 0x0073000b13007388 */ /* 0x0041e80000000400 */
[----:B0-----:R-:W2:Y:S01]  /*18640*/  LDL.LU R19, [R1+0x3b1c] ;  /* 0x003b1c0001137983 */ /* 0x001ea20000300800 */
[----:B---3--:R-:W-:-:S04]  /*18650*/  @!P0 LOP3.LUT R5, R5, R4, RZ, 0x3c, !PT ;  /* 0x0000000405058212 */ /* 0x008fc800078e3cff */
[----:B------:R-:W-:-:S04]  /*18660*/  @!P0 LOP3.LUT R4, R5, R4, RZ, 0x3c, !PT ;  /* 0x0000000405048212 */ /* 0x000fc800078e3cff */
[----:B------:R-:W-:Y:S02]  /*18670*/  @!P0 LOP3.LUT R5, R5, R4, RZ, 0x3c, !PT ;  /* 0x0000000405058212 */ /* 0x000fe400078e3cff */
[----:B--2---:R-:W-:-:S06]  /*18680*/  PRMT R19, RZ, 0x7610, R19 ;  /* 0x00007610ff137816 */ /* 0x004fcc0000000013 */
[----:B------:R-:W2:Y:S01]  /*18690*/  @!P0 LDG.E.U16 R19, [R4.64] ;  /* 0x0000000604138981 */ /* 0x000ea2000c1e1500 */
[----:B------:R-:W-:-:S05]  /*186a0*/  LOP3.LUT R25, R25, 0x7f, RZ, 0xc0, !PT ;  /* 0x0000007f19197812 */ /* 0x000fca00078ec0ff */
[----:B------:R-:W-:-:S05]  /*186b0*/  IMAD.SHL.U32 R25, R25, 0x2, RZ ;  /* 0x0000000219197824 */ /* 0x000fca00078e00ff */
[----:B------:R-:W-:-:S05]  /*186c0*/  LOP3.LUT R25, R25, 0x20, RZ, 0x3c, !PT ;  /* 0x0000002019197812 */ /* 0x000fca00078e3cff */
        /* <DEDUP_REMOVED lines=22> */
[----:B----4-:R-:W-:Y:S04]  /*18830*/  STS.U16 [R25+0x1400], R26 ;  /* 0x0014001a19007388 */ /* 0x010fe80000000400 */
[----:B--2---:R0:W-:Y:S04]  /*18840*/  STL [R1+0x28], R27 ;  /* 0x0000281b01007387 */ /* 0x0041e80000100800 */
[----:B0-----:R-:W2:Y:S04]  /*18850*/  LDL.LU R27, [R1+0x3b08] ;  /* 0x003b0800011b7983 */ /* 0x001ea80000300800 */
[----:B------:R-:W3:Y:S04]  /*18860*/  LDL R4, [R1+0x13bc] ;  /* 0x0013bc0001047983 */ /* 0x000ee80000100800 */
[----:B------:R-:W3:Y:S04]  /*18870*/  LDL R5, [R1+0x13c0] ;  /* 0x0013c00001057983 */ /* 0x000ee80000100800 */
[----:B------:R-:W4:Y:S01]  /*18880*/  LDL.LU R26, [R1+0x3b04] ;  /* 0x003b0400011a7983 */ /* 0x000f220000300800 */
[----:B---3--:R-:W-:-:S04]  /*18890*/  @!P0 LOP3.LUT R5, R5, R4, RZ, 0x3c, !PT ;  /* 0x0000000405058212 */ /* 0x008fc800078e3cff */
[C---:B------:R-:W-:Y:S02]  /*188a0*/  @!P0 LOP3.LUT R4, R5.reuse, R4, RZ, 0x3c, !PT ;  /* 0x0000000405048212 */ /* 0x040fe400078e3cff */
[----:B----4-:R-:W-:Y:S02]  /*188b0*/  PRMT R26, RZ, 0x7610, R26 ;  /* 0x00007610ff1a7816 */ /* 0x010fe4000000001a */
[----:B------:R-:W-:-:S05]  /*188c0*/  @!P0 LOP3.LUT R5, R5, R4, RZ, 0x3c, !PT ;  /* 0x0000000405058212 */ /* 0x000fca00078e3cff */
[----:B------:R-:W3:Y:S04]  /*188d0*/  @!P0 LDG.E.U16 R26, [R4.64] ;  /* 0x00000006041a8981 */ /* 0x000ee8000c1e1500 */
[----:B------:R-:W-:Y:S04]  /*188e0*/  STS.U16 [R25+0x1500], R24 ;  /* 0x0015001819007388 */ /* 0x000fe80000000400 */
[----:B---3--:R0:W-:Y:S04]  /*188f0*/  STL [R1+0x24], R26 ;  /* 0x0000241a01007387 */ /* 0x0081e80000100800 */
[----:B0-----:R-:W3:Y:S04]  /*18900*/  LDL.LU R26, [R1+0x3b00] ;  /* 0x003b0000011a7983 */ /* 0x001ee80000300800 */
[----:B------:R-:W4:Y:S04]  /*18910*/  LDL R4, [R1+0x139c] ;  /* 0x00139c0001047983 */ /* 0x000f280000100800 */
[----:B------:R-:W4:Y:S04]  /*18920*/  LDL R5, [R1+0x13a0] ;  /* 0x0013a00001057983 */ /* 0x000f280000100800 */
[----:B------:R-:W2:Y:S01]  /*18930*/  LDL.LU R24, [R1+0x3afc] ;  /* 0x003afc0001187983 */ /* 0x000ea20000300800 */
[----:B----4-:R-:W-:-:S04]  /*18940*/  @!P0 LOP3.LUT R5, R5, R4, RZ, 0x3c, !PT ;  /* 0x0000000405058212 */ /* 0x010fc800078e3cff */
[C---:B------:R-:W-:Y:S02]  /*18950*/  @!P0 LOP3.LUT R4, R5.reuse, R4, RZ, 0x3c, !PT ;  /* 0x0000000405048212 */ /* 0x040fe400078e3cff */
[----:B--2---:R-:W-:Y:S02]  /*18960*/  PRMT R24, RZ, 0x7610, R24 ;  /* 0x00007610ff187816 */ /* 0x004fe40000000018 */
        /* <DEDUP_REMOVED lines=11> */
[----:B------:R0:W-:Y:S04]  /*18a20*/  STS.U16 [R25+0x2400], R18 ;  /* 0x0024001219007388 */ /* 0x0001e80000000400 */
[----:B0-----:R-:W4:Y:S04]  /*18a30*/  LDL R18, [R1+0x1320] ;  /* 0x0013200001127983 */ /* 0x001f280000100800 */
[----:B--2---:R0:W-:Y:S04]  /*18a40*/  STL [R1+0x1c], R24 ;  /* 0x00001c1801007387 */ /* 0x0041e80000100800 */
[----:B0-----:R-:W2:Y:S04]  /*18a50*/  LDL.LU R24, [R1+0x3af4] ;  /* 0x003af40001187983 */ /* 0x001ea80000300800 */
[----:B------:R-:W3:Y:S04]  /*18a60*/  LDL R4, [R1+0x135c] ;  /* 0x00135c0001047983 */ /* 0x000ee80000100800 */
[----:B------:R-:W3:Y:S01]  /*18a70*/  LDL R5, [R1+0x1360] ;  /* 0x0013600001057983 */ /* 0x000ee20000100800 */
[----:B--2---:R-:W-:-:S02]  /*18a80*/  PRMT R24, RZ, 0x7610, R24 ;  /* 0x00007610ff187816 */ /* 0x004fc40000000018 */
[----:B---3--:R-:W-:-:S04]  /*18a90*/  @!P0 LOP3.LUT R5, R5, R4, RZ, 0x3c, !PT ;  /* 0x0000000405058212 */ /* 0x008fc800078e3cff */
[----:B------:R-:W-:-:S04]  /*18aa0*/  @!P0 LOP3.LUT R4, R5, R4, RZ, 0x3c, !PT ;  /* 0x0000000405048212 */ /* 0x000fc800078e3cff */
[----:B------:R-:W-:-:S05]  /*18ab0*/  @!P0 LOP3.LUT R5, R5, R4, RZ, 0x3c, !PT ;  /* 0x0000000405058212 */ /* 0x000fca00078e3cff */
[----:B------:R-:W2:Y:S04]  /*18ac0*/  @!P0 LDG.E.U16 R24, [R4.64] ;  /* 0x0000000604188981 */ /* 0x000ea8000c1e1500 */
[----:B------:R0:W-:Y:S04]  /*18ad0*/  STS.U16 [R25+0x2500], R29 ;  /* 0x0025001d19007388 */ /* 0x0001e80000000400 */
[----:B0-----:R-:W3:Y:S04]  /*18ae0*/  LDL R29, [R1+0x1300] ;  /* 0x00130000011d7983 */ /* 0x001ee80000100800 */
[----:B--2---:R0:W-:Y:S04]  /*18af0*/  STL [R1+0x18], R24 ;  /* 0x0000181801007387 */ /* 0x0041e80000100800 */
[----:B0-----:R-:W2:Y:S04]  /*18b00*/  LDL.LU R24, [R1+0x3af0] ;  /* 0x003af00001187983 */ /* 0x001ea80000300800 */
[----:B------:R-:W2:Y:S04]  /*18b10*/  LDL R4, [R1+0x133c] ;  /* 0x00133c0001047983 */ /* 0x000ea80000100800 */
[----:B------:R-:W2:Y:S01]  /*18b20*/  LDL R5, [R1+0x1340] ;  /* 0x0013400001057983 */ /* 0x000ea20000100800 */
[----:B------:R-:W-:-:S02]  /*18b30*/  PRMT R0, RZ, 0x7610, R0 ;  /* 0x00007610ff007816 */ /* 0x000fc40000000000 */
[----:B--2---:R-:W-:-:S04]  /*18b40*/  @!P0 LOP3.LUT R5, R5, R4, RZ, 0x3c, !PT ;  /* 0x0000000405058212 */ /* 0x004fc800078e3cff */
[----:B------:R-:W-:-:S04]  /*18b50*/  @!P0 LOP3.LUT R4, R5, R4, RZ, 0x3c, !PT ;  /* 0x0000000405048212 */ /* 0x000fc800078e3cff */
[----:B------:R-:W-:-:S05]  /*18b60*/  @!P0 LOP3.LUT R5, R5, R4, RZ, 0x3c, !PT ;  /* 0x0000000405058212 */ /* 0x000fca00078e3cff */
[----:B------:R0:W2:Y:S04]  /*18b70*/  @!P0 LDG.E.U16 R0, [R4.64] ;  /* 0x0000000604008981 */ /* 0x0000a8000c1e1500 */
[----:B0-----:R-:W0:Y:S04]  /*18b80*/  S2R R5, SR_TID.X ;  /* 0x0000000000057919 */ /* 0x001e280000002100 */
[----:B------:R1:W-:Y:S04]  /*18b90*/  STS.U16 [R25+0x3400], R24 ;  /* 0x0034001819007388 */ /* 0x0003e80000000400 */
[----:B-1----:R-:W3:Y:S04]  /*18ba0*/  LDL.LU R25, [R1+0x3aec] ;  /* 0x003aec0001197983 */ /* 0x002ee80000300800 */
[----:B------:R-:W3:Y:S01]  /*18bb0*/  LDL.LU R24, [R1+0x3ae8] ;  /* 0x003ae80001187983 */ /* 0x000ee20000300800 */
[----:B0-----:R-:W-:-:S03]  /*18bc0*/  LOP3.LUT R4, R5, 0x7f, RZ, 0xc0, !PT ;  /* 0x0000007f05047812 */ /* 0x001fc600078ec0ff */
[----:B------:R-:W3:Y:S04]  /*18bd0*/  LDL R5, [R1+0x131c] ;  /* 0x00131c0001057983 */ /* 0x000ee80000100800 */
[----:B--2---:R0:W-:Y:S02]  /*18be0*/  STL [R1+0x3a6c], R0 ;  /* 0x003a6c0001007387 */ /* 0x0041e40000100800 */
[----:B0-----:R-:W-:Y:S02]  /*18bf0*/  IMAD.SHL.U32 R0, R4, 0x2, RZ ;  /* 0x0000000204007824 */ /* 0x001fe400078e00ff */
[----:B----4-:R-:W-:-:S03]  /*18c00*/  @!P0 IMAD.MOV.U32 R4, RZ, RZ, R18 ;  /* 0x000000ffff048224 */ /* 0x010fc600078e0012 */
[----:B------:R-:W-:-:S05]  /*18c10*/  LOP3.LUT R0, R0, 0x20, RZ, 0x3c, !PT ;  /* 0x0000002000007812 */ /* 0x000fca00078e3cff */
[----:B------:R0:W-:Y:S01]  /*18c20*/  STS.U16 [R0+0x3500], R26 ;  /* 0x0035001a00007388 */ /* 0x0001e20000000400 */
[----:B---3--:R-:W-:-:S03]  /*18c30*/  PRMT R24, RZ, 0x7610, R24 ;  /* 0x00007610ff187816 */ /* 0x008fc60000000018 */
[----:B0-----:R-:W2:Y:S04]  /*18c40*/  LDL.LU R26, [R1+0x3ae4] ;  /* 0x003ae400011a7983 */ /* 0x001ea80000300800 */
[----:B------:R-:W3:Y:S04]  /*18c50*/  LDL.LU R18, [R1+0x380] ;  /* 0x0003800001127983 */ /* 0x000ee80000300800 */
[----:B------:R0:W4:Y:S04]  /*18c60*/  @!P0 LDG.E.U16 R24, [R4.64] ;  /* 0x0000000604188981 */ /* 0x000128000c1e1500 */
[----:B0-----:R-:W2:Y:S01]  /*18c70*/  LDL R5, [R1+0x12fc] ;  /* 0x0012fc0001057983 */ /* 0x001ea20000100800 */
[----:B------:R-:W-:Y:S01]  /*18c80*/  PRMT R25, RZ, 0x7610, R25 ;  /* 0x00007610ff197816 */ /* 0x000fe20000000019 */
[----:B------:R-:W-:-:S02]  /*18c90*/  @!P0 IMAD.MOV.U32 R4, RZ, RZ, R29 ;  /* 0x000000ffff048224 */ /* 0x000fc400078e001d */
[----:B------:R0:W-:Y:S04]  /*18ca0*/  STS.U16 [R0+0x4400], R27 ;  /* 0x0044001b00007388 */ /* 0x0001e80000000400 */
[----:B--2---:R1:W2:Y:S04]  /*18cb0*/  @!P0 LDG.E.U16 R25, [R4.64] ;  /* 0x0000000604198981 */ /* 0x0042a8000c1e1500 */
[----:B----4-:R4:W-:Y:S04]  /*18cc0*/  STL [R1+0x3a70], R24 ;  /* 0x003a701801007387 */ /* 0x0109e80000100800 */
[----:B0-----:R-:W3:Y:S04]  /*18cd0*/  LDL.LU R27, [R1+0x3ae0] ;  /* 0x003ae000011b7983 */ /* 0x001ee80000300800 */
[----:B-1----:R-:W3:Y:S04]  /*18ce0*/  LDL R4, [R1+0x12dc] ;  /* 0x0012dc0001047983 */ /* 0x002ee80000100800 */
[----:B------:R-:W3:Y:S04]  /*18cf0*/  LDL R5, [R1+0x12e0] ;  /* 0x0012e00001057983 */ /* 0x000ee80000100800 */
[----:B------:R-:W3:Y:S04]  /*18d00*/  LDL R0, [R1+0x12c0] ;  /* 0x0012c00001007983 */ /* 0x000ee80000100800 */
[----:B------:R-:W3:Y:S04]  /*18d10*/  LDL R29, [R1+0x129c] ;  /* 0x00129c00011d7983 */ /* 0x000ee80000100800 */
[----:B----4-:R-:W4:Y:S01]  /*18d20*/  LDL R24, [R1+0x12a0] ;  /* 0x0012a00001187983 */ /* 0x010f220000100800 */
[----:B------:R-:W-:-:S03]  /*18d30*/  PRMT R26, RZ, 0x7610, R26 ;  /* 0x00007610ff1a7816 */ /* 0x000fc6000000001a */
[----:B--2---:R0:W-:Y:S04]  /*18d40*/  STL [R1+0x3a74], R25 ;  /* 0x003a741901007387 */ /* 0x0041e80000100800 */
[----:B0-----:R-:W0:Y:S01]  /*18d50*/  S2R R25, SR_TID.X ;  /* 0x0000000000197919 */ /* 0x001e220000002100 */
[----:B---3--:R-:W-:-:S04]  /*18d60*/  @!P0 LOP3.LUT R5, R5, R4, RZ, 0x3c, !PT ;  /* 0x0000000405058212 */ /* 0x008fc800078e3cff */
[----:B------:R-:W-:Y:S02]  /*18d70*/  @!P0 LOP3.LUT R4, R5, R4, RZ, 0x3c, !PT ;  /* 0x0000000405048212 */ /* 0x000fe400078e3cff */
[----:B0-----:R-:W-:-:S05]  /*18d80*/  LOP3.LUT R25, R25, 0x7f, RZ, 0xc0, !PT ;  /* 0x0000007f19197812 */ /* 0x001fca00078ec0ff */
[----:B------:R-:W-:Y:S01]  /*18d90*/  IMAD.SHL.U32 R25, R25, 0x2, RZ ;  /* 0x0000000219197824 */ /* 0x000fe200078e00ff */
[----:B------:R-:W-:-:S04]  /*18da0*/  @!P0 LOP3.LUT R5, R5, R4, RZ, 0x3c, !PT ;  /* 0x0000000405058212 */ /* 0x000fc800078e3cff */
[----:B------:R-:W-:Y:S01]  /*18db0*/  LOP3.LUT R25, R25, 0x20, RZ, 0x3c, !PT ;  /* 0x0000002019197812 */ /* 0x000fe200078e3cff */
[----:B------:R0:W2:Y:S04]  /*18dc0*/  @!P0 LDG.E.U16 R26, [R4.64] ;  /* 0x00000006041a8981 */ /* 0x0000a8000c1e1500 */
[----:B------:R1:W-:Y:S04]  /*18dd0*/  STS.U16 [R25+0x4500], R28 ;  /* 0x0045001c19007388 */ /* 0x0003e80000000400 */
[----:B-1----:R-:W3:Y:S04]  /*18de0*/  LDL.LU R28, [R1+0x3adc] ;  /* 0x003adc00011c7983 */ /* 0x002ee80000300800 */
[----:B0-----:R-:W3:Y:S04]  /*18df0*/  LDL.LU R4, [R1+0x3b0] ;  /* 0x0003b00001047983 */ /* 0x001ee80000300800 */
[----:B------:R-:W4:Y:S01]  /*18e00*/  LDL R5, [R1+0x12bc] ;  /* 0x0012bc0001057983 */ /* 0x000f220000100800 */
[----:B------:R-:W-:-:S03]  /*18e10*/  PRMT R27, RZ, 0x7610, R27 ;  /* 0x00007610ff1b7816 */ /* 0x000fc6000000001b */
[----:B--2---:R0:W-:Y:S04]  /*18e20*/  STL [R1+0x3a78], R26 ;  /* 0x003a781a01007387 */ /* 0x0041e80000100800 */
[----:B0-----:R-:W2:Y:S04]  /*18e30*/  LDL.LU R26, [R1+0x3b4] ;  /* 0x0003b400011a7983 */ /* 0x001ea80000300800 */
[----:B---3--:R0:W-:Y:S02]  /*18e40*/  STS.U16 [R25+0x5400], R4 ;  /* 0x0054000419007388 */ /* 0x0081e40000000400 */
[----:B0-----:R-:W-:Y:S01]  /*18e50*/  @!P0 IMAD.MOV.U32 R4, RZ, RZ, R0 ;  /* 0x000000ffff048224 */ /* 0x001fe200078e0000 */
[----:B------:R-:W-:Y:S01]  /*18e60*/  PRMT R28, RZ, 0x7610, R28 ;  /* 0x00007610ff1c7816 */ /* 0x000fe2000000001c */
[----:B------:R-:W3:Y:S04]  /*18e70*/  LDL R0, [R1+0x1260] ;  /* 0x0012600001007983 */ /* 0x000ee80000100800 */
[----:B----4-:R0:W4:Y:S02]  /*18e80*/  @!P0 LDG.E.U16 R27, [R4.64] ;  /* 0x00000006041b8981 */ /* 0x010124000c1e1500 */
[----:B0-----:R-:W-:-:S02]  /*18e90*/  @!P0 IMAD.MOV.U32 R4, RZ, RZ, R24 ;  /* 0x000000ffff048224 */ /* 0x001fc400078e0018 */
[----:B------:R-:W-:-:S05]  /*18ea0*/  @!P0 IMAD.MOV.U32 R5, RZ, RZ, R29 ;  /* 0x000000ffff058224 */ /* 0x000fca00078e001d */
[----:B------:R0:W3:Y:S04]  /*18eb0*/  @!P0 LDG.E.U16 R28, [R4.64] ;  /* 0x00000006041c8981 */ /* 0x0000e8000c1e1500 */
[----:B--2---:R1:W-:Y:S04]  /*18ec0*/  STS.U16 [R25+0x5500], R26 ;  /* 0x0055001a19007388 */ /* 0x0043e80000000400 */
[----:B----4-:R2:W-:Y:S04]  /*18ed0*/  STL [R1+0x3a7c], R27 ;  /* 0x003a7c1b01007387 */ /* 0x0105e80000100800 */
[----:B-1----:R-:W4:Y:S04]  /*18ee0*/  LDL R26, [R1+0x123c] ;  /* 0x00123c00011a7983 */ /* 0x002f280000100800 */
[----:B------:R-:W4:Y:S04]  /*18ef0*/  LDL R24, [R1+0x1240] ;  /* 0x0012400001187983 */ /* 0x000f280000100800 */
[----:B--2---:R-:W2:Y:S04]  /*18f00*/  LDL R27, [R1+0x125c] ;  /* 0x00125c00011b7983 */ /* 0x004ea80000100800 */
[----:B------:R-:W2:Y:S04]  /*18f10*/  LDL.LU R29, [R1+0x5fc] ;  /* 0x0005fc00011d7983 */ /* 0x000ea80000300800 */
[----:B0-----:R-:W2:Y:S04]  /*18f20*/  LDL R4, [R1+0x127c] ;  /* 0x00127c0001047983 */ /* 0x001ea80000100800 */
[----:B------:R-:W2:Y:S01]  /*18f30*/  LDL R5, [R1+0x1280] ;  /* 0x0012800001057983 */ /* 0x000ea20000100800 */
[----:B------:R-:W-:-:S03]  /*18f40*/  PRMT R23, RZ, 0x7610, R23 ;  /* 0x00007610ff177816 */ /* 0x000fc60000000017 */
[----:B---3--:R0:W-:Y:S04]  /*18f50*/  STL [R1+0x3a80], R28 ;  /* 0x003a801c01007387 */ /* 0x0081e80000100800 */
[----:B0-----:R-:W3:Y:S01]  /*18f60*/  LDL.LU R28, [R1+0x384] ;  /* 0x00038400011c7983 */ /* 0x001ee20000300800 */
[----:B--2---:R-:W-:-:S04]  /*18f70*/  @!P0 LOP3.LUT R5, R5, R4, RZ, 0x3c, !PT ;  /* 0x0000000405058212 */ /* 0x004fc800078e3cff */
[----:B------:R-:W-:-:S04]  /*18f80*/  @!P0 LOP3.LUT R4, R5, R4, RZ, 0x3c, !PT ;  /* 0x0000000405048212 */ /* 0x000fc800078e3cff */
[----:B------:R-:W-:-:S05]  /*18f90*/  @!P0 LOP3.LUT R5, R5, R4, RZ, 0x3c, !PT ;  /* 0x0000000405058212 */ /* 0x000fca00078e3cff */
[----:B------:R0:W2:Y:S04]  /*18fa0*/  @!P0 LDG.E.U16 R23, [R4.64] ;  /* 0x0000000604178981 */ /* 0x0000a8000c1e1500 */
[----:B------:R1:W-:Y:S04]  /*18fb0*/  STS.U16 [R25+0x6400], R18 ;  /* 0x0064001219007388 */ /* 0x0003e80000000400 */
[----:B---3--:R-:W-:Y:S01]  /*18fc0*/  STS.U16 [R25+0x6500], R28 ;  /* 0x0065001c19007388 */ /* 0x008fe20000000400 */
[----:B0-----:R-:W-:-:S03]  /*18fd0*/  @!P0 IMAD.MOV.U32 R4, RZ, RZ, R0 ;  /* 0x000000ffff048224 */ /* 0x001fc600078e0000 */
[----:B-1----:R-:W3:Y:S04]  /*18fe0*/  LDL.LU R18, [R1+0x3ad8] ;  /* 0x003ad80001127983 */ /* 0x002ee80000300800 */
[----:B--2---:R0:W-:Y:S04]  /*18ff0*/  STL [R1+0x3a84], R23 ;  /* 0x003a841701007387 */ /* 0x0041e80000100800 */
[----:B0-----:R-:W2:Y:S04]  /*19000*/  LDL.LU R23, [R1+0x604] ;  /* 0x0006040001177983 */ /* 0x001ea80000300800 */
[----:B------:R-:W2:Y:S04]  /*19010*/  LDL R28, [R1+0x121c] ;  /* 0x00121c00011c7983 */ /* 0x000ea80000100800 */
[----:B------:R-:W3:Y:S01]  /*19020*/  LDL R0, [R1+0x1220] ;  /* 0x0012200001007983 */ /* 0x000ee20000100800 */
[----:B------:R-:W-:Y:S01]  /*19030*/  PRMT R22, RZ, 0x7610, R22 ;  /* 0x00007610ff167816 */ /* 0x000fe20000000016 */
[----:B------:R-:W-:Y:S01]  /*19040*/  @!P0 IMAD.MOV.U32 R5, RZ, RZ, R27 ;  /* 0x000000ffff058224 */ /* 0x000fe200078e001b */
[----:B------:R-:W-:-:S04]  /*19050*/  PRMT R21, RZ, 0x7610, R21 ;  /* 0x00007610ff157816 */ /* 0x000fc80000000015 */
[----:B------:R4:W3:Y:S01]  /*19060*/  @!P0 LDG.E.U16 R22, [R4.64] ;  /* 0x0000000604168981 */ /* 0x0008e2000c1e1500 */
[----:B------:R-:W-:Y:S01]  /*19070*/  PRMT R20, RZ, 0x7610, R20 ;  /* 0x00007610ff147816 */ /* 0x000fe20000000014 */
[----:B----4-:R-:W-:Y:S02]  /*19080*/  @!P0 IMAD.MOV.U32 R4, RZ, RZ, R24 ;  /* 0x000000ffff048224 */ /* 0x010fe400078e0018 */
[----:B------:R-:W-:-:S05]  /*19090*/  @!P0 IMAD.MOV.U32 R5, RZ, RZ, R26 ;  /* 0x000000ffff058224 */ /* 0x000fca00078e001a */
[----:B------:R2:W4:Y:S02]  /*190a0*/  @!P0 LDG.E.U16 R21, [R4.64] ;  /* 0x0000000604158981 */ /* 0x000524000c1e1500 */
[----:B--2---:R-:W-:Y:S02]  /*190b0*/  @!P0 IMAD.MOV.U32 R5, RZ, RZ, R28 ;  /* 0x000000ffff058224 */ /* 0x004fe400078e001c */
[----:B---3--:R-:W-:-:S05]  /*190c0*/  @!P0 IMAD.MOV.U32 R4, RZ, RZ, R0 ;  /* 0x000000ffff048224 */ /* 0x008fca00078e0000 */
[----:B------:R-:W2:Y:S04]  /*190d0*/  @!P0 LDG.E.U16 R20, [R4.64] ;  /* 0x0000000604148981 */ /* 0x000ea8000c1e1500 */
[----:B------:R-:W0:Y:S04]  /*190e0*/  S2R R24, SR_TID.X ;  /* 0x0000000000187919 */ /* 0x000e280000002100 */
[----:B------:R1:W-:Y:S04]  /*190f0*/  STL [R1+0x3a88], R22 ;  /* 0x003a881601007387 */ /* 0x0003e80000100800 */
[----:B------:R-:W3:Y:S04]  /*19100*/  LDL R26, [R1+0x11fc] ;  /* 0x0011fc00011a7983 */ /* 0x000ee80000100800 */
[----:B------:R-:W-:Y:S04]  /*19110*/  STS.U16 [R25+0x7400], R18 ;  /* 0x0074001219007388 */ /* 0x000fe80000000400 */
[----:B-1----:R-:W3:Y:S04]  /*19120*/  LDL R22, [R1+0x1200] ;  /* 0x0012000001167983 */ /* 0x002ee80000100800 */
[----:B----4-:R1:W-:Y:S01]  /*19130*/  STL [R1+0x3a8c], R21 ;  /* 0x003a8c1501007387 */ /* 0x0103e20000100800 */
[----:B0-----:R-:W-:-:S03]  /*19140*/  LOP3.LUT R24, R24, 0x7f, RZ, 0xc0, !PT ;  /* 0x0000007f18187812 */ /* 0x001fc600078ec0ff */
[----:B------:R0:W-:Y:S02]  /*19150*/  STS.U16 [R25+0x7500], R19 ;  /* 0x0075001319007388 */ /* 0x0001e40000000400 */
[----:B------:R-:W-:Y:S02]  /*19160*/  IMAD.SHL.U32 R27, R24, 0x2, RZ ;  /* 0x00000002181b7824 */ /* 0x000fe400078e00ff */
[----:B-1----:R-:W4:Y:S04]  /*19170*/  LDL.LU R21, [R1+0x5e0] ;  /* 0x0005e00001157983 */ /* 0x002f280000300800 */
[----:B0-----:R-:W4:Y:S04]  /*19180*/  LDL.LU R25, [R1+0x5e8] ;  /* 0x0005e80001197983 */ /* 0x001f280000300800 */
[----:B------:R-:W4:Y:S04]  /*19190*/  LDL R24, [R1+0x11e0] ;  /* 0x0011e00001187983 */ /* 0x000f280000100800 */
[----:B------:R-:W4:Y:S04]  /*191a0*/  LDL.LU R28, [R1+0x5b8] ;  /* 0x0005b800011c7983 */ /* 0x000f280000300800 */
[----:B--2---:R0:W-:Y:S01]  /*191b0*/  STL [R1+0x3a90], R20 ;  /* 0x003a901401007387 */ /* 0x0041e20000100800 */
[----:B------:R-:W-:-:S02]  /*191c0*/  PRMT R19, RZ, 0x7610, R19 ;  /* 0x00007610ff137816 */ /* 0x000fc40000000013 */
[----:B------:R-:W-:Y:S01]  /*191d0*/  PRMT R18, RZ, 0x7610, R18 ;  /* 0x00007610ff127816 */ /* 0x000fe20000000012 */
[----:B------:R-:W2:Y:S01]  /*191e0*/  LDL R0, [R1+0x11c0] ;  /* 0x0011c00001007983 */ /* 0x000ea20000100800 */
[----:B0-----:R-:W2:Y:S01]  /*191f0*/  LDL R20, [R1+0x11dc] ;  /* 0x0011dc0001147983 */ /* 0x001ea20000100800 */
[----:B---3--:R-:W-:Y:S02]  /*19200*/  @!P0 IMAD.MOV.U32 R5, RZ, RZ, R26 ;  /* 0x000000ffff058224 */ /* 0x008fe400078e001a */
[----:B------:R-:W-:-:S05]  /*19210*/  @!P0 IMAD.MOV.U32 R4, RZ, RZ, R22 ;  /* 0x000000ffff048224 */ /* 0x000fca00078e0016 */
[----:B------:R4:W3:Y:S02]  /*19220*/  @!P0 LDG.E.U16 R19, [R4.64] ;  /* 0x0000000604138981 */ /* 0x0008e4000c1e1500 */
[----:B----4-:R-:W-:Y:S02]  /*19230*/  @!P0 IMAD.MOV.U32 R4, RZ, RZ, R24 ;  /* 0x000000ffff048224 */ /* 0x010fe400078e0018 */
[----:B--2---:R-:W-:-:S05]  /*19240*/  @!P0 IMAD.MOV.U32 R5, RZ, RZ, R20 ;  /* 0x000000ffff058224 */ /* 0x004fca00078e0014 */
[----:B------:R0:W2:Y:S01]  /*19250*/  @!P0 LDG.E.U16 R18, [R4.64] ;  /* 0x0000000604128981 */ /* 0x0000a2000c1e1500 */
[----:B------:R-:W-:-:S05]  /*19260*/  LOP3.LUT R27, R27, 0x30, RZ, 0x3c, !PT ;  /* 0x000000301b1b7812 */ /* 0x000fca00078e3cff */
[----:B------:R1:W-:Y:S01]  /*19270*/  STS.U16 [R27+0x600], R29 ;  /* 0x0006001d1b007388 */ /* 0x0003e20000000400 */
[----:B------:R4:W-:Y:S03]  /*19280*/  STS.U16 [R27+0x700], R23 ;  /* 0x000700171b007388 */ /* 0x0009e60000000400 */
[----:B-1----:R-:W2:Y:S01]  /*19290*/  LDL R29, [R1+0x11bc] ;  /* 0x0011bc00011d7983 */ /* 0x002ea20000100800 */
[----:B------:R-:W2:Y:S02]  /*192a0*/  LDL.LU R26, [R1+0x5bc] ;  /* 0x0005bc00011a7983 */ /* 0x000ea40000300800 */
[----:B---3--:R-:W-:Y:S02]  /*192b0*/  STL [R1+0x3a94], R19 ;  /* 0x003a941301007387 */ /* 0x008fe40000100800 */
[----:B----4-:R-:W3:Y:S01]  /*192c0*/  LDL R23, [R1+0x119c] ;  /* 0x00119c0001177983 */ /* 0x010ee20000100800 */
[----:B------:R-:W4:Y:S01]  /*192d0*/  LDL R22, [R1+0x11a0] ;  /* 0x0011a00001167983 */ /* 0x000f220000100800 */
[----:B------:R-:W3:Y:S03]  /*192e0*/  LDL.LU R24, [R1+0x4c8] ;  /* 0x0004c80001187983 */ /* 0x000ee60000300800 */
[----:B------:R1:W-:Y:S01]  /*192f0*/  STS.U16 [R27+0x1600], R21 ;  /* 0x001600151b007388 */ /* 0x0003e20000000400 */
[----:B0-----:R-:W-:-:S03]  /*19300*/  @!P0 IMAD.MOV.U32 R4, RZ, RZ, R0 ;  /* 0x000000ffff048224 */ /* 0x001fc600078e0000 */
[----:B--2---:R0:W-:Y:S01]  /*19310*/  STL [R1+0x3a98], R18 ;  /* 0x003a981201007387 */ /* 0x0041e20000100800 */
[----:B-1----:R-:W2:Y:S02]  /*19320*/  LDL R21, [R1+0x117c] ;  /* 0x00117c0001157983 */ /* 0x002ea40000100800 */
[----:B------:R-:W2:Y:S02]  /*19330*/  LDL R20, [R1+0x1180] ;  /* 0x0011800001147983 */ /* 0x000ea40000100800 */
[----:B------:R-:W2:Y:S01]  /*19340*/  LDL R19, [R1+0x115c] ;  /* 0x00115c0001137983 */ /* 0x000ea20000100800 */
[----:B------:R-:W2:Y:S01]  /*19350*/  LDL R0, [R1+0x1160] ;  /* 0x0011600001007983 */ /* 0x000ea20000100800 */
[----:B------:R-:W-:Y:S02]  /*19360*/  PRMT R17, RZ, 0x7610, R17 ;  /* 0x00007610ff117816 */ /* 0x000fe40000000011 */
[----:B------:R-:W-:Y:S01]  /*19370*/  PRMT R16, RZ, 0x7610, R16 ;  /* 0x00007610ff107816 */ /* 0x000fe20000000010 */
[----:B------:R-:W-:Y:S01]  /*19380*/  @!P0 IMAD.MOV.U32 R5, RZ, RZ, R29 ;  /* 0x000000ffff058224 */ /* 0x000fe200078e001d */
[----:B------:R-:W-:-:S02]  /*19390*/  PRMT R15, RZ, 0x7610, R15 ;  /* 0x00007610ff0f7816 */ /* 0x000fc4000000000f */
[----:B------:R-:W-:Y:S01]  /*193a0*/  PRMT R14, RZ, 0x7610, R14 ;  /* 0x00007610ff0e7816 */ /* 0x000fe2000000000e */
[----:B------:R-:W2:Y:S04]  /*193b0*/  LDL.LU R29, [R1+0x4cc] ;  /* 0x0004cc00011d7983 */ /* 0x000ea80000300800 */
[----:B------:R4:W2:Y:S02]  /*193c0*/  @!P0 LDG.E.U16 R17, [R4.64] ;  /* 0x0000000604118981 */ /* 0x0008a4000c1e1500 */
[----:B----4-:R-:W-:Y:S02]  /*193d0*/  @!P0 IMAD.MOV.U32 R4, RZ, RZ, R22 ;  /* 0x000000ffff048224 */ /* 0x010fe400078e0016 */
[----:B---3--:R-:W-:-:S05]  /*193e0*/  @!P0 IMAD.MOV.U32 R5, RZ, RZ, R23 ;  /* 0x000000ffff058224 */ /* 0x008fca00078e0017 */
[----:B------:R2:W3:Y:S02]  /*193f0*/  @!P0 LDG.E.U16 R16, [R4.64] ;  /* 0x0000000604108981 */ /* 0x0004e4000c1e1500 */
[----:B--2---:R-:W-:Y:S02]  /*19400*/  @!P0 IMAD.MOV.U32 R5, RZ, RZ, R21 ;  /* 0x000000ffff058224 */ /* 0x004fe400078e0015 */
[----:B------:R-:W-:-:S05]  /*19410*/  @!P0 IMAD.MOV.U32 R4, RZ, RZ, R20 ;  /* 0x000000ffff048224 */ /* 0x000fca00078e0014 */
[----:B------:R1:W2:Y:S02]  /*19420*/  @!P0 LDG.E.U16 R15, [R4.64] ;  /* 0x00000006040f8981 */ /* 0x0002a4000c1e1500 */
[----:B-1----:R-:W-:Y:S02]  /*19430*/  @!P0 IMAD.MOV.U32 R4, RZ, RZ, R0 ;  /* 0x000000ffff048224 */ /* 0x002fe400078e0000 */
[----:B------:R-:W-:-:S05]  /*19440*/  @!P0 IMAD.MOV.U32 R5, RZ, RZ, R19 ;  /* 0x000000ffff058224 */ /* 0x000fca00078e0013 */
[----:B------:R-:W4:Y:S04]  /*19450*/  @!P0 LDG.E.U16 R14, [R4.64] ;  /* 0x00000006040e8981 */ /* 0x000f28000c1e1500 */
[----:B------:R1:W-:Y:S01]  /*19460*/  STL [R1+0x3a9c], R17 ;  /* 0x003a9c1101007387 */ /* 0x0003e20000100800 */
[----:B0-----:R-:W4:Y:S03]  /*19470*/  LDL R18, [R1+0x113c] ;  /* 0x00113c0001127983 */ /* 0x001f260000100800 */
[----:B------:R0:W-:Y:S01]  /*19480*/  STS.U16 [R27+0x1700], R25 ;  /* 0x001700191b007388 */ /* 0x0001e20000000400 */
[----:B------:R0:W-:Y:S03]  /*19490*/  STS.U16 [R27+0x2600], R28 ;  /* 0x0026001c1b007388 */ /* 0x0001e60000000400 */
[----:B-1----:R-:W4:Y:S01]  /*194a0*/  LDL R17, [R1+0x1140] ;  /* 0x0011400001117983 */ /* 0x002f220000100800 */
[----:B0-----:R-:W4:Y:S02]  /*194b0*/  LDL.LU R25, [R1+0x418] ;  /* 0x0004180001197983 */ /* 0x001f240000300800 */
[----:B---3--:R0:W-:Y:S02]  /*194c0*/  STL [R1+0x3aa4], R16 ;  /* 0x003aa41001007387 */ /* 0x0081e40000100800 */
[----:B------:R-:W3:Y:S01]  /*194d0*/  LDL.LU R28, [R1+0x41c] ;  /* 0x00041c00011c7983 */ /* 0x000ee20000300800 */
[----:B------:R1:W-:Y:S04]  /*194e0*/  STS.U16 [R27+0x2700], R26 ;  /* 0x0027001a1b007388 */ /* 0x0003e80000000400 */
[----:B--2---:R2:W-:Y:S01]  /*194f0*/  STL [R1+0x3aa8], R15 ;  /* 0x003aa80f01007387 */ /* 0x0045e20000100800 */
[----:B0-----:R-:W3:Y:S02]  /*19500*/  LDL R16, [R1+0x111c] ;  /* 0x00111c0001107983 */ /* 0x001ee40000100800 */
[----:B------:R-:W3:Y:S02]  /*19510*/  LDL R0, [R1+0x1120] ;  /* 0x0011200001007983 */ /* 0x000ee40000100800 */
[----:B-1----:R-:W3:Y:S01]  /*19520*/  LDL.LU R26, [R1+0x3f0] ;  /* 0x0003f000011a7983 */ /* 0x002ee20000300800 */
[----:B----4-:R0:W-:Y:S01]  /*19530*/  STL [R1+0x3aac], R14 ;  /* 0x003aac0e01007387 */ /* 0x0101e20000100800 */
[----:B--2---:R-:W2:Y:S03]  /*19540*/  LDL R15, [R1+0x1104] ;  /* 0x00110400010f7983 */ /* 0x004ea60000100800 */
[----:B0-----:R-:W4:Y:S01]  /*19550*/  LDL R14, [R1+0x14e0] ;  /* 0x0014e000010e7983 */ /* 0x001f220000100800 */
[----:B------:R-:W-:Y:S01]  /*19560*/  PRMT R13, RZ, 0x7610, R13 ;  /* 0x00007610ff0d7816 */ /* 0x000fe2000000000d */
[----:B------:R-:W-:-:S02]  /*19570*/  @!P0 IMAD.MOV.U32 R4, RZ, RZ, R17 ;  /* 0x000000ffff048224 */ /* 0x000fc400078e0011 */
[----:B------:R-:W-:Y:S01]  /*19580*/  @!P0 IMAD.MOV.U32 R5, RZ, RZ, R18 ;  /* 0x000000ffff058224 */ /* 0x000fe200078e0012 */
[----:B------:R-:W-:Y:S01]  /*19590*/  PRMT R12, RZ, 0x7610, R12 ;  /* 0x00007610ff0c7816 */ /* 0x000fe2000000000c */
[----:B------:R-:W4:Y:S04]  /*195a0*/  LDL R18, [R1+0x10f4] ;  /* 0x0010f40001127983 */ /* 0x000f280000100800 */
[----:B------:R3:W4:Y:S04]  /*195b0*/  @!P0 LDG.E.U16 R13, [R4.64] ;  /* 0x00000006040d8981 */ /* 0x000728000c1e1500 */
[----:B------:R-:W4:Y:S01]  /*195c0*/  LDL R17, [R1+0x14d0] ;  /* 0x0014d00001117983 */ /* 0x000f220000100800 */
[----:B------:R-:W-:Y:S01]  /*195d0*/  PRMT R11, RZ, 0x7610, R11 ;  /* 0x00007610ff0b7816 */ /* 0x000fe2000000000b */
[----:B---3--:R-:W-:-:S02]  /*195e0*/  @!P0 IMAD.MOV.U32 R5, RZ, RZ, R16 ;  /* 0x000000ffff058224 */ /* 0x008fc400078e0010 */
[----:B------:R-:W-:-:S05]  /*195f0*/  @!P0 IMAD.MOV.U32 R4, RZ, RZ, R0 ;  /* 0x000000ffff048224 */ /* 0x000fca00078e0000 */
[----:B------:R2:W3:Y:S02]  /*19600*/  @!P0 LDG.E.U16 R12, [R4.64] ;  /* 0x00000006040c8981 */ /* 0x0004e4000c1e1500 */
[----:B--2---:R-:W-:Y:S02]  /*19610*/  @!P0 IMAD.MOV.U32 R5, RZ, RZ, R15 ;  /* 0x000000ffff058224 */ /* 0x004fe400078e000f */
[----:B----4-:R-:W-:-:S05]  /*19620*/  @!P0 IMAD.MOV.U32 R4, RZ, RZ, R14 ;  /* 0x000000ffff048224 */ /* 0x010fca00078e000e */
[----:B------:R0:W2:Y:S04]  /*19630*/  @!P0 LDG.E.U16 R11, [R4.64] ;  /* 0x00000006040b8981 */ /* 0x0000a8000c1e1500 */
[----:B------:R1:W-:Y:S01]  /*19640*/  STS.U16 [R27+0x3600], R24 ;  /* 0x003600181b007388 */ /* 0x0003e20000000400 */
[----:B------:R4:W-:Y:S01]  /*19650*/  STS.U16 [R27+0x3700], R29 ;  /* 0x0037001d1b007388 */ /* 0x0009e20000000400 */
[----:B------:R-:W-:Y:S01]  /*19660*/  PRMT R10, RZ, 0x7610, R10 ;  /* 0x00007610ff0a7816 */ /* 0x000fe2000000000a */
[----:B------:R0:W-:Y:S01]  /*19670*/  STS.U16 [R27+0x4600], R25 ;  /* 0x004600191b007388 */ /* 0x0001e20000000400 */
[----:B-1----:R-:W2:Y:S01]  /*19680*/  LDL.LU R24, [R1+0x3f8] ;  /* 0x0003f80001187983 */ /* 0x002ea20000300800 */
[----:B------:R1:W-:Y:S02]  /*19690*/  STL [R1+0x3ab0], R13 ;  /* 0x003ab00d01007387 */ /* 0x0003e40000100800 */
[----:B----4-:R-:W4:Y:S02]  /*196a0*/  LDL.LU R29, [R1+0x3d0] ;  /* 0x0003d000011d7983 */ /* 0x010f240000300800 */
[----:B------:R-:W4:Y:S01]  /*196b0*/  LDL R16, [R1+0x14b4] ;  /* 0x0014b40001107983 */ /* 0x000f220000100800 */
[----:B------:R-:W4:Y:S01]  /*196c0*/  LDL R0, [R1+0x14b8] ;  /* 0x0014b80001007983 */ /* 0x000f220000100800 */
[----:B0-----:R-:W-:-:S02]  /*196d0*/  @!P0 IMAD.MOV.U32 R4, RZ, RZ, R17 ;  /* 0x000000ffff048224 */ /* 0x001fc400078e0011 */
[----:B------:R-:W-:-:S05]  /*196e0*/  @!P0 IMAD.MOV.U32 R5, RZ, RZ, R18 ;  /* 0x000000ffff058224 */ /* 0x000fca00078e0012 */
[----:B------:R4:W4:Y:S04]  /*196f0*/  @!P0 LDG.E.U16 R10, [R4.64] ;  /* 0x00000006040a8981 */ /* 0x000928000c1e1500 */
[----:B---3--:R0:W-:Y:S01]  /*19700*/  STL [R1+0x3ab4], R12 ;  /* 0x003ab40c01007387 */ /* 0x0081e20000100800 */
[----:B------:R-:W3:Y:S02]  /*19710*/  LDL.LU R25, [R1+0x3d4] ;  /* 0x0003d40001197983 */ /* 0x000ee40000300800 */
[----:B------:R-:W3:Y:S02]  /*19720*/  LDL R15, [R1+0x1494] ;  /* 0x00149400010f7983 */ /* 0x000ee40000100800 */
[----:B------:R-:W3:Y:S01]  /*19730*/  LDL R14, [R1+0x1498] ;  /* 0x00149800010e7983 */ /* 0x000ee20000100800 */
[----:B--2---:R-:W-:Y:S01]  /*19740*/  STL [R1+0x3ab8], R11 ;  /* 0x003ab80b01007387 */ /* 0x004fe20000100800 */
[----:B-1----:R-:W2:Y:S02]  /*19750*/  LDL R13, [R1+0x1474] ;  /* 0x00147400010d7983 */ /* 0x002ea40000100800 */
[----:B0-----:R-:W2:Y:S01]  /*19760*/  LDL R12, [R1+0x1478] ;  /* 0x00147800010c7983 */ /* 0x001ea20000100800 */
[----:B------:R-:W-:-:S02]  /*19770*/  PRMT R9, RZ, 0x7610, R9 ;  /* 0x00007610ff097816 */ /* 0x000fc40000000009 */
[----:B------:R-:W-:Y:S01]  /*19780*/  PRMT R8, RZ, 0x7610, R8 ;  /* 0x00007610ff087816 */ /* 0x000fe20000000008 */
[----:B----4-:R-:W-:Y:S02]  /*19790*/  @!P0 IMAD.MOV.U32 R5, RZ, RZ, R16 ;  /* 0x000000ffff058224 */ /* 0x010fe400078e0010 */
[----:B------:R-:W-:-:S05]  /*197a0*/  @!P0 IMAD.MOV.U32 R4, RZ, RZ, R0 ;  /* 0x000000ffff048224 */ /* 0x000fca00078e0000 */
[----:B------:R3:W4:Y:S04]  /*197b0*/  @!P0 LDG.E.U16 R9, [R4.64] ;  /* 0x0000000604098981 */ /* 0x000728000c1e1500 */
[----:B------:R0:W-:Y:S01]  /*197c0*/  STL [R1+0x3abc], R10 ;  /* 0x003abc0a01007387 */ /* 0x0001e20000100800 */
[----:B------:R-:W4:Y:S03]  /*197d0*/  LDL R0, [R1+0x1458] ;  /* 0x0014580001007983 */ /* 0x000f260000100800 */
[----:B0-----:R-:W4:Y:S01]  /*197e0*/  LDL R10, [R1+0x1454] ;  /* 0x00145400010a7983 */ /* 0x001f220000100800 */
[----:B---3--:R-:W-:Y:S02]  /*197f0*/  @!P0 IMAD.MOV.U32 R5, RZ, RZ, R15 ;  /* 0x000000ffff058224 */ /* 0x008fe400078e000f */
[----:B------:R-:W-:-:S05]  /*19800*/  @!P0 IMAD.MOV.U32 R4, RZ, RZ, R14 ;  /* 0x000000ffff048224 */ /* 0x000fca00078e000e */
[----:B------:R2:W3:Y:S01]  /*19810*/  @!P0 LDG.E.U16 R8, [R4.64] ;  /* 0x0000000604088981 */ /* 0x0004e2000c1e1500 */
[----:B------:R-:W-:Y:S01]  /*19820*/  PRMT R7, RZ, 0x7610, R7 ;  /* 0x00007610ff077816 */ /* 0x000fe20000000007 */
[----:B--2---:R-:W-:Y:S02]  /*19830*/  @!P0 IMAD.MOV.U32 R5, RZ, RZ, R13 ;  /* 0x000000ffff058224 */ /* 0x004fe400078e000d */
[----:B------:R-:W-:-:S05]  /*19840*/  @!P0 IMAD.MOV.U32 R4, RZ, RZ, R12 ;  /* 0x000000ffff048224 */ /* 0x000fca00078e000c */
[----:B------:R0:W2:Y:S01]  /*19850*/  @!P0 LDG.E.U16 R7, [R4.64] ;  /* 0x0000000604078981 */ /* 0x0000a2000c1e1500 */
[----:B------:R-:W-:-:S03]  /*19860*/  PRMT R6, RZ, 0x7610, R6 ;  /* 0x00007610ff067816 */ /* 0x000fc60000000006 */
[----:B------:R-:W-:Y:S01]  /*19870*/  STS.U16 [R27+0x4700], R28 ;  /* 0x0047001c1b007388 */ /* 0x000fe20000000400 */
[----:B------:R-:W-:Y:S02]  /*19880*/  STS.U16 [R27+0x5600], R26 ;  /* 0x0056001a1b007388 */ /* 0x000fe40000000400 */
[----:B------:R1:W-:Y:S01]  /*19890*/  STS.U16 [R27+0x5700], R24 ;  /* 0x005700181b007388 */ /* 0x0003e20000000400 */
[----:B----4-:R-:W-:Y:S01]  /*198a0*/  STL [R1+0x3ac0], R9 ;  /* 0x003ac00901007387 */ /* 0x010fe20000100800 */
[----:B------:R-:W4:Y:S02]  /*198b0*/  LDL.LU R11, [R1+0x3a8] ;  /* 0x0003a800010b7983 */ /* 0x000f240000300800 */
[----:B0-----:R-:W-:Y:S02]  /*198c0*/  @!P0 IMAD.MOV.U32 R4, RZ, RZ, R0 ;  /* 0x000000ffff048224 */ /* 0x001fe400078e0000 */
[----:B------:R-:W-:-:S05]  /*198d0*/  @!P0 IMAD.MOV.U32 R5, RZ, RZ, R10 ;  /* 0x000000ffff058224 */ /* 0x000fca00078e000a */
[----:B------:R-:W4:Y:S04]  /*198e0*/  @!P0 LDG.E.U16 R6, [R4.64] ;  /* 0x0000000604068981 */ /* 0x000f28000c1e1500 */
[----:B---3--:R-:W-:Y:S01]  /*198f0*/  STL [R1+0x3ac4], R8 ;  /* 0x003ac40801007387 */ /* 0x008fe20000100800 */
[----:B-1----:R-:W3:Y:S03]  /*19900*/  LDL.LU R24, [R1+0x3ac] ;  /* 0x0003ac0001187983 */ /* 0x002ee60000300800 */
[----:B------:R0:W-:Y:S01]  /*19910*/  STS.U16 [R27+0x6600], R29 ;  /* 0x0066001d1b007388 */ /* 0x0001e20000000400 */
[----:B------:R-:W3:Y:S03]  /*19920*/  LDL.LU R12, [R1+0x634] ;  /* 0x00063400010c7983 */ /* 0x000ee60000300800 */
[----:B0-----:R-:W3:Y:S04]  /*19930*/  LDL.LU R29, [R1+0x630] ;  /* 0x00063000011d7983 */ /* 0x001ee80000300800 */
[----:B--2---:R0:W-:Y:S01]  /*19940*/  STL [R1+0x3ac8], R7 ;  /* 0x003ac80701007387 */ /* 0x0041e20000100800 */
[----:B------:R-:W2:Y:S02]  /*19950*/  LDL.LU R13, [R1+0x614] ;  /* 0x00061400010d7983 */ /* 0x000ea40000300800 */
[----:B------:R-:W2:Y:S02]  /*19960*/  LDL.LU R28, [R1+0x610] ;  /* 0x00061000011c7983 */ /* 0x000ea40000300800 */
[----:B------:R-:W2:Y:S01]  /*19970*/  LDL.LU R26, [R1+0x5ec] ;  /* 0x0005ec00011a7983 */ /* 0x000ea20000300800 */
[----:B------:R-:W2:Y:S04]  /*19980*/  LDL R8, [R1+0x1434] ;  /* 0x0014340001087983 */ /* 0x000ea80000100800 */
[----:B0-----:R-:W2:Y:S01]  /*19990*/  LDL R7, [R1+0x1438] ;  /* 0x0014380001077983 */ /* 0x001ea20000100800 */
[----:B------:R-:W2:Y:S02]  /*199a0*/  LDL.LU R14, [R1+0x5e4] ;  /* 0x0005e400010e7983 */ /* 0x000ea40000300800 */
[----:B------:R-:W2:Y:S02]  /*199b0*/  LDL.LU R15, [R1+0x5b4] ;  /* 0x0005b400010f7983 */ /* 0x000ea40000300800 */
[----:B------:R-:W2:Y:S01]  /*199c0*/  LDL.LU R16, [R1+0x5b0] ;  /* 0x0005b00001107983 */ /* 0x000ea20000300800 */
[----:B------:R-:W2:Y:S01]  /*199d0*/  LDL.LU R17, [R1+0x4c4] ;  /* 0x0004c40001117983 */ /* 0x000ea20000300800 */
[----:B------:R-:W2:Y:S02]  /*199e0*/  LDL.LU R18, [R1+0x4c0] ;  /* 0x0004c00001127983 */ /* 0x000ea40000300800 */
[----:B------:R-:W2:Y:S02]  /*199f0*/  LDL.LU R19, [R1+0x410] ;  /* 0x0004100001137983 */ /* 0x000ea40000300800 */
[----:B------:R-:W2:Y:S01]  /*19a00*/  LDL.LU R20, [R1+0x408] ;  /* 0x0004080001147983 */ /* 0x000ea20000300800 */
[----:B------:R-:W2:Y:S04]  /*19a10*/  LDL.LU R21, [R1+0x3dc] ;  /* 0x0003dc0001157983 */ /* 0x000ea80000300800 */
[----:B------:R0:W-:Y:S01]  /*19a20*/  STS.U16 [R27+0x6700], R25 ;  /* 0x006700191b007388 */ /* 0x0001e20000000400 */
[----:B------:R-:W2:Y:S02]  /*19a30*/  LDL.LU R23, [R1+0x3d8] ;  /* 0x0003d80001177983 */ /* 0x000ea40000300800 */
[----:B----4-:R-:W-:Y:S01]  /*19a40*/  STS.U16 [R27+0x7600], R11 ;  /* 0x0076000b1b007388 */ /* 0x010fe20000000400 */
[----:B0-----:R-:W4:Y:S01]  /*19a50*/  LDL.LU R25, [R1+0x3a4] ;  /* 0x0003a40001197983 */ /* 0x001f220000300800 */
[----:B------:R-:W4:Y:S02]  /*19a60*/  LDL.LU R0, [R1+0x3a0] ;  /* 0x0003a00001007983 */ /* 0x000f240000300800 */
[----:B------:R-:W-:Y:S01]  /*19a70*/  STL [R1+0x3acc], R6 ;  /* 0x003acc0601007387 */ /* 0x000fe20000100800 */
[----:B------:R-:W0:Y:S04]  /*19a80*/  S2R R22, SR_TID.X ;  /* 0x0000000000167919 */ /* 0x000e280000002100 */
[----:B---3--:R1:W-:Y:S04]  /*19a90*/  STS.U16 [R27+0x7700], R24 ;  /* 0x007700181b007388 */ /* 0x0083e80000000400 */
[----:B-1----:R-:W3:Y:S01]  /*19aa0*/  LDL.LU R27, [R1+0x62c] ;  /* 0x00062c00011b7983 */ /* 0x002ee20000300800 */
[----:B------:R-:W3:Y:S01]  /*19ab0*/  LDL.LU R24, [R1+0x628] ;  /* 0x0006280001187983 */ /* 0x000ee20000300800 */
[----:B0-----:R-:W-:Y:S01]  /*19ac0*/  LOP3.LUT R22, R22, 0x7f, RZ, 0xc0, !PT ;  /* 0x0000007f16167812 */ /* 0x001fe200078ec0ff */
[----:B--2---:R-:W-:-:S04]  /*19ad0*/  @!P0 IMAD.MOV.U32 R5, RZ, RZ, R8 ;  /* 0x000000ffff058224 */ /* 0x004fc800078e0008 */
[----:B------:R-:W-:-:S05]  /*19ae0*/  IMAD.SHL.U32 R8, R22, 0x2, RZ ;  /* 0x0000000216087824 */ /* 0x000fca00078e00ff */
[----:B------:R-:W-:Y:S02]  /*19af0*/  LOP3.LUT R8, R8, 0x40, RZ, 0x3c, !PT ;  /* 0x0000004008087812 */ /* 0x000fe400078e3cff */
[----:B------:R-:W-:-:S03]  /*19b00*/  PRMT R3, RZ, 0x7610, R3 ;  /* 0x00007610ff037816 */ /* 0x000fc60000000003 */
[----:B------:R-:W-:Y:S01]  /*19b10*/  STS.U16 [R8+0x800], R12 ;  /* 0x0008000c08007388 */ /* 0x000fe20000000400 */
[----:B------:R0:W-:Y:S02]  /*19b20*/  STS.U16 [R8+0x900], R29 ;  /* 0x0009001d08007388 */ /* 0x0001e40000000400 */
[----:B------:R-:W-:Y:S02]  /*19b30*/  STS.U16 [R8+0x1800], R13 ;  /* 0x0018000d08007388 */ /* 0x000fe40000000400 */
[----:B------:R1:W-:Y:S01]  /*19b40*/  STS.U16 [R8+0x1900], R28 ;  /* 0x0019001c08007388 */ /* 0x0003e20000000400 */
[----:B------:R2:W-:Y:S01]  /*19b50*/  STS.U16 [R8+0x2800], R26 ;  /* 0x0028001a08007388 */ /* 0x0005e20000000400 */
[----:B------:R-:W-:Y:S02]  /*19b60*/  @!P0 IMAD.MOV.U32 R4, RZ, RZ, R7 ;  /* 0x000000ffff048224 */ /* 0x000fe400078e0007 */
[----:B------:R-:W-:Y:S02]  /*19b70*/  STS.U16 [R8+0x2900], R14 ;  /* 0x0029000e08007388 */ /* 0x000fe40000000400 */
[----:B------:R-:W-:Y:S01]  /*19b80*/  STS.U16 [R8+0x3800], R15 ;  /* 0x0038000f08007388 */ /* 0x000fe20000000400 */
[----:B------:R-:W-:Y:S01]  /*19b90*/  STS.U16 [R8+0x3900], R16 ;  /* 0x0039001008007388 */ /* 0x000fe20000000400 */
[----:B------:R-:W-:Y:S02]  /*19ba0*/  STS.U16 [R8+0x4800], R17 ;  /* 0x0048001108007388 */ /* 0x000fe40000000400 */
[----:B------:R-:W-:Y:S01]  /*19bb0*/  STS.U16 [R8+0x4900], R18 ;  /* 0x0049001208007388 */ /* 0x000fe20000000400 */
[----:B------:R4:W3:Y:S04]  /*19bc0*/  @!P0 LDG.E.U16 R3, [R4.64] ;  /* 0x0000000604038981 */ /* 0x0008e8000c1e1500 */
[----:B0-----:R-:W3:Y:S01]  /*19bd0*/  LDL.LU R29, [R1+0x60c] ;  /* 0x00060c00011d7983 */ /* 0x001ee20000300800 */
[----:B------:R-:W-:Y:S02]  /*19be0*/  STS.U16 [R8+0x5800], R19 ;  /* 0x0058001308007388 */ /* 0x000fe40000000400 */
[----:B------:R-:W-:Y:S02]  /*19bf0*/  STS.U16 [R8+0x5900], R20 ;  /* 0x0059001408007388 */ /* 0x000fe40000000400 */
[----:B-1----:R-:W3:Y:S01]  /*19c00*/  LDL.LU R28, [R1+0x608] ;  /* 0x00060800011c7983 */ /* 0x002ee20000300800 */
[----:B------:R-:W-:Y:S04]  /*19c10*/  STS.U16 [R8+0x6800], R21 ;  /* 0x0068001508007388 */ /* 0x000fe80000000400 */
[----:B--2---:R-:W2:Y:S01]  /*19c20*/  LDL.LU R26, [R1+0x5dc] ;  /* 0x0005dc00011a7983 */ /* 0x004ea20000300800 */
[----:B------:R-:W-:Y:S02]  /*19c30*/  STS.U16 [R8+0x6900], R23 ;  /* 0x0069001708007388 */ /* 0x000fe40000000400 */
[----:B----4-:R-:W-:Y:S01]  /*19c40*/  IMAD.SHL.U32 R4, R22, 0x2, RZ ;  /* 0x0000000216047824 */ /* 0x010fe200078e00ff */
[----:B------:R0:W-:Y:S04]  /*19c50*/  STS.U16 [R8+0x7800], R25 ;  /* 0x0078001908007388 */ /* 0x0001e80000000400 */
[----:B------:R-:W4:Y:S01]  /*19c60*/  LDL.LU R6, [R1+0x5d8] ;  /* 0x0005d80001067983 */ /* 0x000f220000300800 */
[----:B------:R1:W-:Y:S01]  /*19c70*/  STS.U16 [R8+0x7900], R0 ;  /* 0x0079000008007388 */ /* 0x0003e20000000400 */
[----:B------:R-:W-:-:S02]  /*19c80*/  LOP3.LUT R4, R4, 0x50, RZ, 0x3c, !PT ;  /* 0x0000005004047812 */ /* 0x000fc400078e3cff */
[----:B0-----:R-:W4:Y:S01]  /*19c90*/  LDL.LU R25, [R1+0x5ac] ;  /* 0x0005ac0001197983 */ /* 0x001f220000300800 */
[----:B------:R-:W4:Y:S02]  /*19ca0*/  LDL.LU R7, [R1+0x5a8] ;  /* 0x0005a80001077983 */ /* 0x000f240000300800 */
[----:B-1----:R-:W4:Y:S02]  /*19cb0*/  LDL.LU R8, [R1+0x43c] ;  /* 0x00043c0001087983 */ /* 0x002f240000300800 */
[----:B------:R-:W4:Y:S01]  /*19cc0*/  LDL.LU R9, [R1+0x434] ;  /* 0x0004340001097983 */ /* 0x000f220000300800 */
[----:B------:R-:W4:Y:S01]  /*19cd0*/  LDL.LU R10, [R1+0x404] ;  /* 0x00040400010a7983 */ /* 0x000f220000300800 */
[----:B------:R-:W4:Y:S02]  /*19ce0*/  LDL.LU R11, [R1+0x400] ;  /* 0x00040000010b7983 */ /* 0x000f240000300800 */
[----:B------:R-:W4:Y:S02]  /*19cf0*/  LDL.LU R0, [R1+0x3cc] ;  /* 0x0003cc0001007983 */ /* 0x000f240000300800 */
[----:B------:R-:W4:Y:S01]  /*19d00*/  LDL.LU R12, [R1+0x3c8] ;  /* 0x0003c800010c7983 */ /* 0x000f220000300800 */
[----:B---3--:R-:W-:Y:S01]  /*19d10*/  STS.U16 [R4+0xa00], R27 ;  /* 0x000a001b04007388 */ /* 0x008fe20000000400 */
[----:B------:R0:W-:Y:S03]  /*19d20*/  STS.U16 [R4+0xb00], R24 ;  /* 0x000b001804007388 */ /* 0x0001e60000000400 */
[----:B0-----:R-:W3:Y:S01]  /*19d30*/  LDL.LU R24, [R1+0x39c] ;  /* 0x00039c0001187983 */ /* 0x001ee20000300800 */
[----:B------:R-:W3:Y:S02]  /*19d40*/  LDL.LU R13, [R1+0x398] ;  /* 0x00039800010d7983 */ /* 0x000ee40000300800 */
[----:B------:R-:W3:Y:S01]  /*19d50*/  LDL.LU R27, [R1+0x624] ;  /* 0x00062400011b7983 */ /* 0x000ee20000300800 */
[----:B------:R0:W-:Y:S01]  /*19d60*/  STS.U16 [R4+0x1a00], R29 ;  /* 0x001a001d04007388 */ /* 0x0001e20000000400 */
[----:B------:R1:W-:Y:S03]  /*19d70*/  STS.U16 [R4+0x1b00], R28 ;  /* 0x001b001c04007388 */ /* 0x0003e60000000400 */
[----:B--2---:R2:W-:Y:S04]  /*19d80*/  STS.U16 [R4+0x2a00], R26 ;  /* 0x002a001a04007388 */ /* 0x0045e80000000400 */
[----:B0-----:R-:W3:Y:S01]  /*19d90*/  LDL.LU R29, [R1+0x620] ;  /* 0x00062000011d7983 */ /* 0x001ee20000300800 */
[----:B------:R-:W3:Y:S02]  /*19da0*/  LDL.LU R14, [R1+0x600] ;  /* 0x00060000010e7983 */ /* 0x000ee40000300800 */
[----:B------:R-:W3:Y:S02]  /*19db0*/  LDL.LU R15, [R1+0x5f8] ;  /* 0x0005f800010f7983 */ /* 0x000ee40000300800 */
[----:B------:R-:W3:Y:S01]  /*19dc0*/  LDL.LU R16, [R1+0x5d4] ;  /* 0x0005d40001107983 */ /* 0x000ee20000300800 */
[----:B----4-:R-:W-:Y:S04]  /*19dd0*/  STS.U16 [R4+0x2b00], R6 ;  /* 0x002b000604007388 */ /* 0x010fe80000000400 */
[----:B------:R-:W4:Y:S01]  /*19de0*/  LDL.LU R17, [R1+0x5d0] ;  /* 0x0005d00001117983 */ /* 0x000f220000300800 */
[----:B------:R-:W4:Y:S02]  /*19df0*/  LDL.LU R18, [R1+0x5a4] ;  /* 0x0005a40001127983 */ /* 0x000f240000300800 */
[----:B------:R-:W4:Y:S02]  /*19e00*/  LDL.LU R19, [R1+0x5a0] ;  /* 0x0005a00001137983 */ /* 0x000f240000300800 */
[----:B------:R-:W4:Y:S01]  /*19e10*/  LDL.LU R20, [R1+0x42c] ;  /* 0x00042c0001147983 */ /* 0x000f220000300800 */
[----:B------:R-:W4:Y:S04]  /*19e20*/  LDL.LU R21, [R1+0x428] ;  /* 0x0004280001157983 */ /* 0x000f280000300800 */
[----:B------:R-:W-:Y:S01]  /*19e30*/  STS.U16 [R4+0x3a00], R25 ;  /* 0x003a001904007388 */ /* 0x000fe20000000400 */
[----:B------:R-:W-:Y:S02]  /*19e40*/  STS.U16 [R4+0x3b00], R7 ;  /* 0x003b000704007388 */ /* 0x000fe40000000400 */
[----:B------:R-:W-:Y:S02]  /*19e50*/  STS.U16 [R4+0x4a00], R8 ;  /* 0x004a000804007388 */ /* 0x000fe40000000400 */
[----:B------:R-:W-:Y:S01]  /*19e60*/  STS.U16 [R4+0x4b00], R9 ;  /* 0x004b000904007388 */ /* 0x000fe20000000400 */
[----:B------:R-:W-:Y:S04]  /*19e70*/  STS.U16 [R4+0x5a00], R10 ;  /* 0x005a000a04007388 */ /* 0x000fe80000000400 */
[----:B------:R-:W4:Y:S01]  /*19e80*/  LDL.LU R22, [R1+0x3fc] ;  /* 0x0003fc0001167983 */ /* 0x000f220000300800 */
[----:B------:R-:W-:Y:S02]  /*19e90*/  STS.U16 [R4+0x5b00], R11 ;  /* 0x005b000b04007388 */ /* 0x000fe40000000400 */
[----:B------:R-:W4:Y:S02]  /*19ea0*/  LDL.LU R23, [R1+0x3f4] ;  /* 0x0003f40001177983 */ /* 0x000f240000300800 */
[----:B------:R-:W-:Y:S01]  /*19eb0*/  STS.U16 [R4+0x6a00], R0 ;  /* 0x006a000004007388 */ /* 0x000fe20000000400 */
[----:B-1----:R-:W4:Y:S04]  /*19ec0*/  LDL.LU R28, [R1+0x3c4] ;  /* 0x0003c400011c7983 */ /* 0x002f280000300800 */
[----:B------:R-:W-:Y:S01]  /*19ed0*/  STS.U16 [R4+0x6b00], R12 ;  /* 0x006b000c04007388 */ /* 0x000fe20000000400 */
[----:B--2---:R-:W2:Y:S03]  /*19ee0*/  LDL.LU R26, [R1+0x3c0] ;  /* 0x0003c000011a7983 */ /* 0x004ea60000300800 */
[----:B---3--:R0:W-:Y:S04]  /*19ef0*/  STS.U16 [R4+0x7a00], R24 ;  /* 0x007a001804007388 */ /* 0x0081e80000000400 */
[----:B0-----:R-:W3:Y:S04]  /*19f00*/  LDL.LU R24, [R1+0x394] ;  /* 0x0003940001187983 */ /* 0x001ee80000300800 */
[----:B------:R-:W0:Y:S01]  /*19f10*/  S2R R25, SR_TID.X ;  /* 0x0000000000197919 */ /* 0x000e220000002100 */
[----:B------:R-:W-:Y:S01]  /*19f20*/  STS.U16 [R4+0x7b00], R13 ;  /* 0x007b000d04007388 */ /* 0x000fe20000000400 */
[----:B0-----:R-:W-:-:S05]  /*19f30*/  LOP3.LUT R25, R25, 0x7f, RZ, 0xc0, !PT ;  /* 0x0000007f19197812 */ /* 0x001fca00078ec0ff */
[----:B------:R-:W-:-:S05]  /*19f40*/  IMAD.SHL.U32 R0, R25, 0x2, RZ ;  /* 0x0000000219007824 */ /* 0x000fca00078e00ff */
[----:B------:R-:W-:-:S05]  /*19f50*/  LOP3.LUT R0, R0, 0x60, RZ, 0x3c, !PT ;  /* 0x0000006000007812 */ /* 0x000fca00078e3cff */
[----:B------:R0:W-:Y:S01]  /*19f60*/  STS.U16 [R0+0xc00], R27 ;  /* 0x000c001b00007388 */ /* 0x0001e20000000400 */
[----:B------:R1:W-:Y:S02]  /*19f70*/  STS.U16 [R0+0xd00], R29 ;  /* 0x000d001d00007388 */ /* 0x0003e40000000400 */
[----:B------:R-:W-:Y:S02]  /*19f80*/  STS.U16 [R0+0x1c00], R14 ;  /* 0x001c000e00007388 */ /* 0x000fe40000000400 */
[----:B------:R-:W-:Y:S01]  /*19f90*/  STS.U16 [R0+0x1d00], R15 ;  /* 0x001d000f00007388 */ /* 0x000fe20000000400 */
[----:B------:R-:W-:Y:S01]  /*19fa0*/  STS.U16 [R0+0x2c00], R16 ;  /* 0x002c001000007388 */ /* 0x000fe20000000400 */
[----:B----4-:R-:W-:Y:S02]  /*19fb0*/  STS.U16 [R0+0x2d00], R17 ;  /* 0x002d001100007388 */ /* 0x010fe40000000400 */
[----:B------:R-:W-:Y:S01]  /*19fc0*/  STS.U16 [R0+0x3c00], R18 ;  /* 0x003c001200007388 */ /* 0x000fe20000000400 */
[----:B0-----:R-:W4:Y:S01]  /*19fd0*/  LDL.LU R27, [R1+0x61c] ;  /* 0x00061c00011b7983 */ /* 0x001f220000300800 */
[----:B-1----:R-:W4:Y:S02]  /*19fe0*/  LDL.LU R29, [R1+0x618] ;  /* 0x00061800011d7983 */ /* 0x002f240000300800 */
[----:B------:R-:W4:Y:S02]  /*19ff0*/  LDL.LU R5, [R1+0x5f4] ;  /* 0x0005f40001057983 */ /* 0x000f240000300800 */
[----:B------:R-:W4:Y:S01]  /*1a000*/  LDL.LU R6, [R1+0x5f0] ;  /* 0x0005f00001067983 */ /* 0x000f220000300800 */
[----:B------:R-:W-:Y:S04]  /*1a010*/  STS.U16 [R0+0x3d00], R19 ;  /* 0x003d001300007388 */ /* 0x000fe80000000400 */
[----:B------:R-:W4:Y:S01]  /*1a020*/  LDL.LU R7, [R1+0x5cc] ;  /* 0x0005cc0001077983 */ /* 0x000f220000300800 */
[----:B------:R-:W-:Y:S02]  /*1a030*/  STS.U16 [R0+0x4c00], R20 ;  /* 0x004c001400007388 */ /* 0x000fe40000000400 */
[----:B------:R-:W4:Y:S02]  /*1a040*/  LDL.LU R8, [R1+0x5c8] ;  /* 0x0005c80001087983 */ /* 0x000f240000300800 */
[----:B------:R-:W-:Y:S01]  /*1a050*/  STS.U16 [R0+0x4d00], R21 ;  /* 0x004d001500007388 */ /* 0x000fe20000000400 */
[----:B------:R-:W4:Y:S04]  /*1a060*/  LDL.LU R9, [R1+0x4d8] ;  /* 0x0004d80001097983 */ /* 0x000f280000300800 */
[----:B------:R-:W-:Y:S01]  /*1a070*/  STS.U16 [R0+0x5c00], R22 ;  /* 0x005c001600007388 */ /* 0x000fe20000000400 */
[----:B------:R-:W4:Y:S02]  /*1a080*/  LDL.LU R10, [R1+0x4d0] ;  /* 0x0004d000010a7983 */ /* 0x000f240000300800 */
[----:B------:R-:W-:Y:S02]  /*1a090*/  STS.U16 [R0+0x5d00], R23 ;  /* 0x005d001700007388 */ /* 0x000fe40000000400 */
[----:B------:R-:W4:Y:S01]  /*1a0a0*/  LDL.LU R11, [R1+0x424] ;  /* 0x00042400010b7983 */ /* 0x000f220000300800 */
[----:B------:R-:W-:Y:S04]  /*1a0b0*/  STS.U16 [R0+0x6c00], R28 ;  /* 0x006c001c00007388 */ /* 0x000fe80000000400 */
[----:B------:R-:W4:Y:S01]  /*1a0c0*/  LDL.LU R12, [R1+0x3ec] ;  /* 0x0003ec00010c7983 */ /* 0x000f220000300800 */
[----:B--2---:R0:W-:Y:S02]  /*1a0d0*/  STS.U16 [R0+0x6d00], R26 ;  /* 0x006d001a00007388 */ /* 0x0041e40000000400 */
[----:B------:R-:W2:Y:S02]  /*1a0e0*/  LDL.LU R13, [R1+0x3e8] ;  /* 0x0003e800010d7983 */ /* 0x000ea40000300800 */
[----:B------:R-:W-:Y:S01]  /*1a0f0*/  IMAD.SHL.U32 R4, R25, 0x2, RZ ;  /* 0x0000000219047824 */ /* 0x000fe200078e00ff */
[----:B0-----:R-:W2:Y:S01]  /*1a100*/  LDL.LU R26, [R1+0x3bc] ;  /* 0x0003bc00011a7983 */ /* 0x001ea20000300800 */
[----:B------:R-:W2:Y:S03]  /*1a110*/  LDL.LU R25, [R1+0x3b8] ;  /* 0x0003b80001197983 */ /* 0x000ea60000300800 */
[----:B---3--:R-:W-:Y:S01]  /*1a120*/  STS.U16 [R0+0x7c00], R24 ;  /* 0x007c001800007388 */ /* 0x008fe20000000400 */
[----:B------:R0:W-:Y:S03]  /*1a130*/  STS.U16 [R0+0x7d00], R2 ;  /* 0x007d000200007388 */ /* 0x0001e60000000400 */
[----:B0-----:R-:W3:Y:S01]  /*1a140*/  LDL.LU R2, [R1+0x3ad4] ;  /* 0x003ad40001027983 */ /* 0x001ee20000300800 */
[----:B------:R-:W-:Y:S01]  /*1a150*/  LOP3.LUT R4, R4, 0x70, RZ, 0x3c, !PT ;  /* 0x0000007004047812 */ /* 0x000fe200078e3cff */
[----:B------:R-:W2:Y:S02]  /*1a160*/  LDL.LU R24, [R1+0x38c] ;  /* 0x00038c0001187983 */ /* 0x000ea40000300800 */
[----:B------:R-:W2:Y:S01]  /*1a170*/  LDL.LU R0, [R1+0x388] ;  /* 0x0003880001007983 */ /* 0x000ea20000300800 */
[----:B------:R-:W2:Y:S01]  /*1a180*/  LDL.LU R14, [R1+0xcc] ;  /* 0x0000cc00010e7983 */ /* 0x000ea20000300800 */
[----:B------:R-:W2:Y:S02]  /*1a190*/  LDL.LU R15, [R1+0xc8] ;  /* 0x0000c800010f7983 */ /* 0x000ea40000300800 */
        /* <DEDUP_REMOVED lines=8> */
[----:B------:R-:W2:Y:S01]  /*1a220*/  LDL.LU R28, [R1+0xa4] ;  /* 0x0000a400011c7983 */ /* 0x000ea20000300800 */
[----:B----4-:R0:W-:Y:S01]  /*1a230*/  STS.U16 [R4+0xe00], R27 ;  /* 0x000e001b04007388 */ /* 0x0101e20000000400 */
[----:B------:R1:W-:Y:S02]  /*1a240*/  STS.U16 [R4+0xf00], R29 ;  /* 0x000f001d04007388 */ /* 0x0003e40000000400 */
[----:B------:R-:W-:Y:S02]  /*1a250*/  STS.U16 [R4+0x1e00], R5 ;  /* 0x001e000504007388 */ /* 0x000fe40000000400 */
[----:B------:R-:W-:Y:S01]  /*1a260*/  STS.U16 [R4+0x1f00], R6 ;  /* 0x001f000604007388 */ /* 0x000fe20000000400 */
[----:B------:R-:W-:Y:S01]  /*1a270*/  STS.U16 [R4+0x2e00], R7 ;  /* 0x002e000704007388 */ /* 0x000fe20000000400 */
[----:B------:R-:W-:Y:S03]  /*1a280*/  STS.U16 [R4+0x2f00], R8 ;  /* 0x002f000804007388 */ /* 0x000fe60000000400 */
[----:B------:R-:W-:Y:S01]  /*1a290*/  STS.U16 [R4+0x3e00], R9 ;  /* 0x003e000904007388 */ /* 0x000fe20000000400 */
[----:B------:R-:W-:Y:S03]  /*1a2a0*/  STS.U16 [R4+0x3f00], R10 ;  /* 0x003f000a04007388 */ /* 0x000fe60000000400 */
[----:B0-----:R-:W4:Y:S04]  /*1a2b0*/  LDL.LU R27, [R1+0xa0] ;  /* 0x0000a000011b7983 */ /* 0x001f280000300800 */
[----:B------:R-:W-:Y:S01]  /*1a2c0*/  STS.U16 [R4+0x4e00], R11 ;  /* 0x004e000b04007388 */ /* 0x000fe20000000400 */
[----:B-1----:R-:W4:Y:S03]  /*1a2d0*/  LDL.LU R29, [R1+0x9c] ;  /* 0x00009c00011d7983 */ /* 0x002f260000300800 */
[----:B---3--:R0:W-:Y:S04]  /*1a2e0*/  STS.U16 [R4+0x4f00], R2 ;  /* 0x004f000204007388 */ /* 0x0081e80000000400 */
[----:B0-----:R-:W3:Y:S01]  /*1a2f0*/  LDL.LU R2, [R1+0x3ad0] ;  /* 0x003ad00001027983 */ /* 0x001ee20000300800 */
[----:B------:R-:W-:Y:S02]  /*1a300*/  STS.U16 [R4+0x5e00], R12 ;  /* 0x005e000c04007388 */ /* 0x000fe40000000400 */
[----:B--2---:R-:W-:Y:S02]  /*1a310*/  STS.U16 [R4+0x5f00], R13 ;  /* 0x005f000d04007388 */ /* 0x004fe40000000400 */
[----:B------:R0:W-:Y:S01]  /*1a320*/  STS.U16 [R4+0x6e00], R26 ;  /* 0x006e001a04007388 */ /* 0x0001e20000000400 */
[----:B------:R1:W-:Y:S01]  /*1a330*/  STS.U16 [R4+0x6f00], R25 ;  /* 0x006f001904007388 */ /* 0x0003e20000000400 */
[----:B------:R2:W-:Y:S02]  /*1a340*/  STS.U16 [R4+0x7e00], R24 ;  /* 0x007e001804007388 */ /* 0x0005e40000000400 */
[----:B------:R2:W-:Y:S01]  /*1a350*/  STS.U16 [R4+0x7f00], R0 ;  /* 0x007f000004007388 */ /* 0x0005e20000000400 */
[----:B0-----:R-:W4:Y:S01]  /*1a360*/  LDL.LU R26, [R1+0x98] ;  /* 0x00009800011a7983 */ /* 0x001f220000300800 */
[----:B-1----:R-:W4:Y:S02]  /*1a370*/  LDL.LU R25, [R1+0x94] ;  /* 0x0000940001197983 */ /* 0x002f240000300800 */
[----:B--2---:R-:W4:Y:S02]  /*1a380*/  LDL.LU R24, [R1+0x90] ;  /* 0x0000900001187983 */ /* 0x004f240000300800 */
[----:B------:R-:W4:Y:S01]  /*1a390*/  LDL.LU R0, [R1+0x8c] ;  /* 0x00008c0001007983 */ /* 0x000f220000300800 */
[----:B------:R-:W4:Y:S01]  /*1a3a0*/  LDL.LU R6, [R1+0x88] ;  /* 0x0000880001067983 */ /* 0x000f220000300800 */
[----:B------:R-:W4:Y:S02]  /*1a3b0*/  LDL.LU R7, [R1+0x84] ;  /* 0x0000840001077983 */ /* 0x000f240000300800 */
[----:B------:R-:W4:Y:S02]  /*1a3c0*/  LDL.LU R8, [R1+0x80] ;  /* 0x0000800001087983 */ /* 0x000f240000300800 */
[----:B------:R-:W4:Y:S01]  /*1a3d0*/  LDL.LU R9, [R1+0x7c] ;  /* 0x00007c0001097983 */ /* 0x000f220000300800 */
[----:B------:R-:W4:Y:S01]  /*1a3e0*/  LDL.LU R10, [R1+0x78] ;  /* 0x00007800010a7983 */ /* 0x000f220000300800 */
[----:B------:R-:W4:Y:S02]  /*1a3f0*/  LDL.LU R11, [R1+0x74] ;  /* 0x00007400010b7983 */ /* 0x000f240000300800 */
[----:B------:R-:W4:Y:S02]  /*1a400*/  LDL.LU R12, [R1+0x70] ;  /* 0x00007000010c7983 */ /* 0x000f240000300800 */
[----:B------:R-:W4:Y:S01]  /*1a410*/  LDL.LU R13, [R1+0x6c] ;  /* 0x00006c00010d7983 */ /* 0x000f220000300800 */
[----:B---3--:R0:W-:Y:S04]  /*1a420*/  STS.U16 [R2+0x8000], R14 ;  /* 0x0080000e02007388 */ /* 0x0081e80000000400 */
[----:B------:R1:W-:Y:S04]  /*1a430*/  STS.U16 [R2+0x8400], R15 ;  /* 0x0084000f02007388 */ /* 0x0003e80000000400 */
[----:B------:R3:W-:Y:S04]  /*1a440*/  STS.U16 [R2+0x8800], R16 ;  /* 0x0088001002007388 */ /* 0x0007e80000000400 */
[----:B----4-:R4:W-:Y:S04]  /*1a450*/  STS.U16 [R2+0xb000], R29 ;  /* 0x00b0001d02007388 */ /* 0x0109e80000000400 */
[----:B0-----:R-:W2:Y:S01]  /*1a460*/  LDL.LU R14, [R1+0x68] ;  /* 0x00006800010e7983 */ /* 0x001ea20000300800 */
[----:B-1----:R-:W2:Y:S02]  /*1a470*/  LDL.LU R15, [R1+0x64] ;  /* 0x00006400010f7983 */ /* 0x002ea40000300800 */
[----:B---3--:R-:W3:Y:S01]  /*1a480*/  LDL.LU R16, [R1+0x60] ;  /* 0x0000600001107983 */ /* 0x008ee20000300800 */
[----:B----4-:R-:W4:Y:S04]  /*1a490*/  LDL.LU R29, [R1+0x5c] ;  /* 0x00005c00011d7983 */ /* 0x010f280000300800 */
[----:B------:R0:W-:Y:S04]  /*1a4a0*/  STS.U16 [R2+0x8c00], R17 ;  /* 0x008c001102007388 */ /* 0x0001e80000000400 */
[----:B------:R1:W-:Y:S04]  /*1a4b0*/  STS.U16 [R2+0x9000], R18 ;  /* 0x0090001202007388 */ /* 0x0003e80000000400 */
[----:B------:R1:W-:Y:S04]  /*1a4c0*/  STS.U16 [R2+0x9400], R19 ;  /* 0x0094001302007388 */ /* 0x0003e80000000400 */
[----:B------:R1:W-:Y:S04]  /*1a4d0*/  STS.U16 [R2+0x9800], R20 ;  /* 0x0098001402007388 */ /* 0x0003e80000000400 */
[----:B------:R1:W-:Y:S04]  /*1a4e0*/  STS.U16 [R2+0x9c00], R21 ;  /* 0x009c001502007388 */ /* 0x0003e80000000400 */
[----:B------:R1:W-:Y:S04]  /*1a4f0*/  STS.U16 [R2+0xa000], R22 ;  /* 0x00a0001602007388 */ /* 0x0003e80000000400 */
[----:B0-----:R-:W4:Y:S01]  /*1a500*/  LDL.LU R17, [R1+0x54] ;  /* 0x0000540001117983 */ /* 0x001f220000300800 */
[----:B-1----:R-:W4:Y:S02]  /*1a510*/  LDL.LU R18, [R1+0x50] ;  /* 0x0000500001127983 */ /* 0x002f240000300800 */
[----:B------:R-:W4:Y:S02]  /*1a520*/  LDL.LU R19, [R1+0x4c] ;  /* 0x00004c0001137983 */ /* 0x000f240000300800 */
[----:B------:R-:W4:Y:S01]  /*1a530*/  LDL.LU R20, [R1+0x48] ;  /* 0x0000480001147983 */ /* 0x000f220000300800 */
[----:B------:R-:W4:Y:S04]  /*1a540*/  LDL.LU R21, [R1+0x44] ;  /* 0x0000440001157983 */ /* 0x000f280000300800 */
[----:B------:R0:W-:Y:S01]  /*1a550*/  STS.U16 [R2+0xa400], R23 ;  /* 0x00a4001702007388 */ /* 0x0001e20000000400 */
[----:B------:R-:W4:Y:S03]  /*1a560*/  LDL.LU R22, [R1+0x40] ;  /* 0x0000400001167983 */ /* 0x000f260000300800 */
[----:B------:R1:W-:Y:S04]  /*1a570*/  STS.U16 [R2+0xa800], R28 ;  /* 0x00a8001c02007388 */ /* 0x0003e80000000400 */
[----:B------:R1:W-:Y:S04]  /*1a580*/  STS.U16 [R2+0xac00], R27 ;  /* 0x00ac001b02007388 */ /* 0x0003e80000000400 */
[----:B------:R1:W-:Y:S04]  /*1a590*/  STS.U16 [R2+0xb400], R26 ;  /* 0x00b4001a02007388 */ /* 0x0003e80000000400 */
[----:B------:R1:W-:Y:S04]  /*1a5a0*/  STS.U16 [R2+0xb800], R25 ;  /* 0x00b8001902007388 */ /* 0x0003e80000000400 */
[----:B------:R1:W-:Y:S04]  /*1a5b0*/  STS.U16 [R2+0xbc00], R24 ;  /* 0x00bc001802007388 */ /* 0x0003e80000000400 */
[----:B0-----:R-:W4:Y:S01]  /*1a5c0*/  LDL.LU R23, [R1+0x3c] ;  /* 0x00003c0001177983 */ /* 0x001f220000300800 */
[----:B-1----:R-:W4:Y:S02]  /*1a5d0*/  LDL.LU R28, [R1+0x38] ;  /* 0x00003800011c7983 */ /* 0x002f240000300800 */
[----:B------:R-:W4:Y:S01]  /*1a5e0*/  LDL.LU R27, [R1+0x34] ;  /* 0x00003400011b7983 */ /* 0x000f220000300800 */
[----:B------:R-:W4:Y:S01]  /*1a5f0*/  LDL.LU R26, [R1+0x30] ;  /* 0x00003000011a7983 */ /* 0x000f220000300800 */
[----:B------:R-:W4:Y:S03]  /*1a600*/  LDL.LU R25, [R1+0x2c] ;  /* 0x00002c0001197983 */ /* 0x000f260000300800 */
[----:B------:R0:W-:Y:S01]  /*1a610*/  STS.U16 [R2+0xc000], R0 ;  /* 0x00c0000002007388 */ /* 0x0001e20000000400 */
[----:B------:R-:W4:Y:S03]  /*1a620*/  LDL.LU R24, [R1+0x28] ;  /* 0x0000280001187983 */ /* 0x000f260000300800 */
[----:B------:R1:W-:Y:S04]  /*1a630*/  STS.U16 [R2+0xc400], R6 ;  /* 0x00c4000602007388 */ /* 0x0003e80000000400 */
[----:B------:R1:W-:Y:S04]  /*1a640*/  STS.U16 [R2+0xc800], R7 ;  /* 0x00c8000702007388 */ /* 0x0003e80000000400 */
[----:B------:R1:W-:Y:S04]  /*1a650*/  STS.U16 [R2+0xcc00], R8 ;  /* 0x00cc000802007388 */ /* 0x0003e80000000400 */
[----:B------:R1:W-:Y:S04]  /*1a660*/  STS.U16 [R2+0xd000], R9 ;  /* 0x00d0000902007388 */ /* 0x0003e80000000400 */
[----:B0-----:R-:W4:Y:S01]  /*1a670*/  LDL.LU R0, [R1+0x24] ;  /* 0x0000240001007983 */ /* 0x001f220000300800 */
[----:B------:R-:W4:Y:S02]  /*1a680*/  LDL.LU R4, [R1+0x1c] ;  /* 0x00001c0001047983 */ /* 0x000f240000300800 */
[----:B------:R-:W4:Y:S02]  /*1a690*/  LDL.LU R5, [R1+0x18] ;  /* 0x0000180001057983 */ /* 0x000f240000300800 */
[----:B-1----:R-:W4:Y:S01]  /*1a6a0*/  LDL.LU R6, [R1+0x3acc] ;  /* 0x003acc0001067983 */ /* 0x002f220000300800 */
[----:B------:R-:W4:Y:S01]  /*1a6b0*/  LDL.LU R7, [R1+0x3ac8] ;  /* 0x003ac80001077983 */ /* 0x000f220000300800 */
[----:B------:R-:W4:Y:S02]  /*1a6c0*/  LDL.LU R8, [R1+0x3ac4] ;  /* 0x003ac40001087983 */ /* 0x000f240000300800 */
[----:B------:R-:W4:Y:S01]  /*1a6d0*/  LDL.LU R9, [R1+0x3ac0] ;  /* 0x003ac00001097983 */ /* 0x000f220000300800 */
        /* <DEDUP_REMOVED lines=8> */
[----:B--2---:R0:W-:Y:S04]  /*1a760*/  STS.U16 [R2+0xe400], R14 ;  /* 0x00e4000e02007388 */ /* 0x0041e80000000400 */
[----:B------:R1:W-:Y:S04]  /*1a770*/  STS.U16 [R2+0xe800], R15 ;  /* 0x00e8000f02007388 */ /* 0x0003e80000000400 */
[----:B---3--:R2:W-:Y:S04]  /*1a780*/  STS.U16 [R2+0xec00], R16 ;  /* 0x00ec001002007388 */ /* 0x0085e80000000400 */
[----:B----4-:R3:W-:Y:S04]  /*1a790*/  STS.U16 [R2+0xf000], R29 ;  /* 0x00f0001d02007388 */ /* 0x0107e80000000400 */
[----:B0-----:R-:W4:Y:S01]  /*1a7a0*/  LDL.LU R14, [R1+0x3aac] ;  /* 0x003aac00010e7983 */ /* 0x001f220000300800 */
[----:B-1----:R-:W4:Y:S02]  /*1a7b0*/  LDL.LU R15, [R1+0x3aa8] ;  /* 0x003aa800010f7983 */ /* 0x002f240000300800 */
[----:B--2---:R-:W2:Y:S01]  /*1a7c0*/  LDL.LU R16, [R1+0x3aa4] ;  /* 0x003aa40001107983 */ /* 0x004ea20000300800 */
[----:B---3--:R-:W3:Y:S04]  /*1a7d0*/  LDL.LU R29, [R1+0x3aa0] ;  /* 0x003aa000011d7983 */ /* 0x008ee80000300800 */
[----:B------:R0:W-:Y:S04]  /*1a7e0*/  STS.U16 [R2+0xf800], R17 ;  /* 0x00f8001102007388 */ /* 0x0001e80000000400 */
[----:B------:R1:W-:Y:S04]  /*1a7f0*/  STS.U16 [R2+0xfc00], R18 ;  /* 0x00fc001202007388 */ /* 0x0003e80000000400 */
[----:B0-----:R-:W2:Y:S01]  /*1a800*/  LDL.LU R17, [R1+0x3a9c] ;  /* 0x003a9c0001117983 */ /* 0x001ea20000300800 */
[----:B-1----:R-:W2:Y:S02]  /*1a810*/  LDL.LU R18, [R1+0x3a98] ;  /* 0x003a980001127983 */ /* 0x002ea40000300800 */
[----:B------:R-:W-:Y:S01]  /*1a820*/  STL [R1+0x1520], R2 ;  /* 0x0015200201007387 */ /* 0x000fe20000100800 */
[----:B---3--:R0:W-:Y:S02]  /*1a830*/  STS.U16 [R2+0xf400], R29 ;  /* 0x00f4001d02007388 */ /* 0x0081e40000000400 */
[----:B0-----:R-:W-:-:S02]  /*1a840*/  LOP3.LUT R29, R2, 0x20, RZ, 0x3c, !PT ;  /* 0x00000020021d7812 */ /* 0x001fc400078e3cff */
[----:B------:R-:W3:Y:S04]  /*1a850*/  LDL.LU R2, [R1+0x20] ;  /* 0x0000200001027983 */ /* 0x000ee80000300800 */
[----:B------:R0:W-:Y:S01]  /*1a860*/  STS.U16 [R29+0x8100], R19 ;  /* 0x008100131d007388 */ /* 0x0001e20000000400 */
[----:B------:R1:W-:Y:S02]  /*1a870*/  STS.U16 [R29+0x8500], R20 ;  /* 0x008500141d007388 */ /* 0x0003e40000000400 */
[----:B------:R2:W-:Y:S02]  /*1a880*/  STS.U16 [R29+0x8900], R21 ;  /* 0x008900151d007388 */ /* 0x0005e40000000400 */
[----:B------:R4:W-:Y:S01]  /*1a890*/  STS.U16 [R29+0x8d00], R22 ;  /* 0x008d00161d007388 */ /* 0x0009e20000000400 */
[----:B------:R4:W-:Y:S01]  /*1a8a0*/  STS.U16 [R29+0x9100], R23 ;  /* 0x009100171d007388 */ /* 0x0009e20000000400 */
[----:B------:R4:W-:Y:S03]  /*1a8b0*/  STS.U16 [R29+0x9500], R28 ;  /* 0x0095001c1d007388 */ /* 0x0009e60000000400 */
[----:B0-----:R-:W3:Y:S01]  /*1a8c0*/  LDL.LU R19, [R1+0x3a94] ;  /* 0x003a940001137983 */ /* 0x001ee20000300800 */
[----:B-1----:R-:W3:Y:S02]  /*1a8d0*/  LDL.LU R20, [R1+0x3a90] ;  /* 0x003a900001147983 */ /* 0x002ee40000300800 */
[----:B--2---:R-:W2:Y:S02]  /*1a8e0*/  LDL.LU R21, [R1+0x3a8c] ;  /* 0x003a8c0001157983 */ /* 0x004ea40000300800 */
[----:B----4-:R-:W4:Y:S01]  /*1a8f0*/  LDL.LU R22, [R1+0x3a88] ;  /* 0x003a880001167983 */ /* 0x010f220000300800 */
[----:B------:R-:W2:Y:S01]  /*1a900*/  LDL.LU R23, [R1+0x3a84] ;  /* 0x003a840001177983 */ /* 0x000ea20000300800 */
[----:B------:R-:W2:Y:S03]  /*1a910*/  LDL.LU R28, [R1+0x3a80] ;  /* 0x003a8000011c7983 */ /* 0x000ea60000300800 */
[----:B------:R0:W-:Y:S01]  /*1a920*/  STS.U16 [R29+0x9900], R27 ;  /* 0x0099001b1d007388 */ /* 0x0001e20000000400 */
[----:B------:R1:W-:Y:S02]  /*1a930*/  STS.U16 [R29+0x9d00], R26 ;  /* 0x009d001a1d007388 */ /* 0x0003e40000000400 */
[----:B------:R1:W-:Y:S02]  /*1a940*/  STS.U16 [R29+0xa100], R25 ;  /* 0x00a100191d007388 */ /* 0x0003e40000000400 */
[----:B------:R1:W-:Y:S01]  /*1a950*/  STS.U16 [R29+0xa500], R24 ;  /* 0x00a500181d007388 */ /* 0x0003e20000000400 */
[----:B------:R1:W-:Y:S04]  /*1a960*/  STS.U16 [R29+0xa900], R0 ;  /* 0x00a900001d007388 */ /* 0x0003e80000000400 */
[----:B0-----:R-:W2:Y:S01]  /*1a970*/  LDL.LU R27, [R1+0x3a7c] ;  /* 0x003a7c00011b7983 */ /* 0x001ea20000300800 */
[----:B-1----:R-:W2:Y:S03]  /*1a980*/  LDL.LU R26, [R1+0x3a78] ;  /* 0x003a7800011a7983 */ /* 0x002ea60000300800 */
[----:B------:R-:W2:Y:S01]  /*1a990*/  LDL.LU R25, [R1+0x3a74] ;  /* 0x003a740001197983 */ /* 0x000ea20000300800 */
[----:B------:R-:W2:Y:S03]  /*1a9a0*/  LDL.LU R24, [R1+0x3a70] ;  /* 0x003a700001187983 */ /* 0x000ea60000300800 */
[----:B------:R-:W2:Y:S04]  /*1a9b0*/  LDL.LU R0, [R1+0x3a6c] ;  /* 0x003a6c0001007983 */ /* 0x000ea80000300800 */
[----:B---3--:R-:W-:Y:S01]  /*1a9c0*/  STS.U16 [R29+0xad00], R2 ;  /* 0x00ad00021d007388 */ /* 0x008fe20000000400 */
[----:B------:R-:W-:Y:S02]  /*1a9d0*/  STS.U16 [R29+0xb100], R4 ;  /* 0x00b100041d007388 */ /* 0x000fe40000000400 */
[----:B------:R-:W-:Y:S01]  /*1a9e0*/  STS.U16 [R29+0xb500], R5 ;  /* 0x00b500051d007388 */ /* 0x000fe20000000400 */
[----:B--2---:R0:W-:Y:S01]  /*1a9f0*/  STS.U16 [R29+0xb900], R0 ;  /* 0x00b900001d007388 */ /* 0x0041e20000000400 */
[----:B------:R1:W-:Y:S02]  /*1aa00*/  STS.U16 [R29+0xbd00], R24 ;  /* 0x00bd00181d007388 */ /* 0x0003e40000000400 */
[----:B------:R2:W-:Y:S02]  /*1aa10*/  STS.U16 [R29+0xc100], R25 ;  /* 0x00c100191d007388 */ /* 0x0005e40000000400 */
[----:B------:R3:W-:Y:S01]  /*1aa20*/  STS.U16 [R29+0xc500], R26 ;  /* 0x00c5001a1d007388 */ /* 0x0007e20000000400 */
[----:B0-----:R-:W4:Y:S01]  /*1aa30*/  LDL.LU R0, [R1+0x3a68] ;  /* 0x003a680001007983 */ /* 0x001f220000300800 */
[----:B-1----:R-:W4:Y:S02]  /*1aa40*/  LDL.LU R24, [R1+0x3a64] ;  /* 0x003a640001187983 */ /* 0x002f240000300800 */
[----:B--2---:R-:W2:Y:S02]  /*1aa50*/  LDL.LU R25, [R1+0x3a60] ;  /* 0x003a600001197983 */ /* 0x004ea40000300800 */
[----:B---3--:R-:W3:Y:S01]  /*1aa60*/  LDL.LU R26, [R1+0x3a5c] ;  /* 0x003a5c00011a7983 */ /* 0x008ee20000300800 */
[----:B------:R0:W-:Y:S04]  /*1aa70*/  STS.U16 [R29+0xc900], R27 ;  /* 0x00c9001b1d007388 */ /* 0x0001e80000000400 */
[----:B0-----:R-:W2:Y:S01]  /*1aa80*/  LDL.LU R27, [R1+0x3a58] ;  /* 0x003a5800011b7983 */ /* 0x001ea20000300800 */
[----:B------:R-:W2:Y:S02]  /*1aa90*/  LDL R5, [R1+0x1100] ;  /* 0x0011000001057983 */ /* 0x000ea40000100800 */
[----:B------:R-:W2:Y:S02]  /*1aaa0*/  LDL R4, [R1+0x14dc] ;  /* 0x0014dc0001047983 */ /* 0x000ea40000100800 */
[----:B------:R0:W-:Y:S02]  /*1aab0*/  STS.U16 [R29+0xcd00], R28 ;  /* 0x00cd001c1d007388 */ /* 0x0001e40000000400 */
[----:B0-----:R-:W4:Y:S01]  /*1aac0*/  LDL R28, [R1+0x14f0] ;  /* 0x0014f000011c7983 */ /* 0x001f220000100800 */
[----:B---3--:R-:W-:-:S06]  /*1aad0*/  PRMT R26, RZ, 0x7610, R26 ;  /* 0x00007610ff1a7816 */ /* 0x008fcc000000001a */
[----:B--2---:R-:W2:Y:S04]  /*1aae0*/  @!P0 LDG.E.U16 R26, [R4.64] ;  /* 0x00000006041a8981 */ /* 0x004ea8000c1e1500 */
[----:B------:R-:W-:Y:S01]  /*1aaf0*/  STS.U16 [R29+0xd100], R23 ;  /* 0x00d100171d007388 */ /* 0x000fe20000000400 */
[----:B----4-:R-:W-:Y:S03]  /*1ab00*/  STS.U16 [R29+0xd500], R22 ;  /* 0x00d500161d007388 */ /* 0x010fe60000000400 */
[----:B------:R-:W-:Y:S01]  /*1ab10*/  STS.U16 [R29+0xd900], R21 ;  /* 0x00d900151d007388 */ /* 0x000fe20000000400 */
[----:B------:R-:W-:Y:S03]  /*1ab20*/  STS.U16 [R29+0xdd00], R20 ;  /* 0x00dd00141d007388 */ /* 0x000fe60000000400 */
[----:B------:R-:W-:Y:S01]  /*1ab30*/  STS.U16 [R29+0xe100], R19 ;  /* 0x00e100131d007388 */ /* 0x000fe20000000400 */
[----:B------:R-:W-:Y:S02]  /*1ab40*/  STS.U16 [R29+0xe500], R18 ;  /* 0x00e500121d007388 */ /* 0x000fe40000000400 */
[----:B------:R-:W-:Y:S02]  /*1ab50*/  STS.U16 [R29+0xe900], R17 ;  /* 0x00e900111d007388 */ /* 0x000fe40000000400 */
[----:B------:R-:W-:Y:S01]  /*1ab60*/  STS.U16 [R29+0xed00], R16 ;  /* 0x00ed00101d007388 */ /* 0x000fe20000000400 */
[----:B------:R-:W-:Y:S01]  /*1ab70*/  STS.U16 [R29+0xf100], R15 ;  /* 0x00f1000f1d007388 */ /* 0x000fe20000000400 */
[----:B------:R-:W-:Y:S02]  /*1ab80*/  STS.U16 [R29+0xf500], R14 ;  /* 0x00f5000e1d007388 */ /* 0x000fe40000000400 */
[----:B------:R-:W-:Y:S02]  /*1ab90*/  STS.U16 [R29+0xf900], R13 ;  /* 0x00f9000d1d007388 */ /* 0x000fe40000000400 */
[----:B------:R0:W-:Y:S01]  /*1aba0*/  STS.U16 [R29+0xfd00], R12 ;  /* 0x00fd000c1d007388 */ /* 0x0001e20000000400 */
[----:B------:R-:W-:Y:S01]  /*1abb0*/  STS.U16 [R28+0x8200], R11 ;  /* 0x0082000b1c007388 */ /* 0x000fe20000000400 */
[----:B------:R-:W-:Y:S02]  /*1abc0*/  STS.U16 [R28+0x8600], R10 ;  /* 0x0086000a1c007388 */ /* 0x000fe40000000400 */
[----:B------:R-:W-:Y:S02]  /*1abd0*/  STS.U16 [R28+0x8a00], R9 ;  /* 0x008a00091c007388 */ /* 0x000fe40000000400 */
[----:B------:R-:W-:Y:S01]  /*1abe0*/  STS.U16 [R28+0x8e00], R8 ;  /* 0x008e00081c007388 */ /* 0x000fe20000000400 */
[----:B------:R-:W-:Y:S04]  /*1abf0*/  STL [R1+0x39e4], R23 ;  /* 0x0039e41701007387 */ /* 0x000fe80000100800 */
[----:B------:R-:W-:Y:S01]  /*1ac00*/  STS.U16 [R28+0x9200], R7 ;  /* 0x009200071c007388 */ /* 0x000fe20000000400 */
[----:B------:R-:W3:Y:S02]  /*1ac10*/  LDL.LU R2, [R1+0x1114] ;  /* 0x0011140001027983 */ /* 0x000ee40000300800 */
[----:B------:R-:W-:Y:S02]  /*1ac20*/  STS.U16 [R28+0x9600], R6 ;  /* 0x009600061c007388 */ /* 0x000fe40000000400 */
[----:B------:R1:W-:Y:S01]  /*1ac30*/  STS.U16 [R28+0x9a00], R3 ;  /* 0x009a00031c007388 */ /* 0x0003e20000000400 */
[----:B0-----:R-:W4:Y:S04]  /*1ac40*/  LDL.LU R29, [R1+0x110c] ;  /* 0x00110c00011d7983 */ /* 0x001f280000300800 */
[----:B-1----:R-:W3:Y:S04]  /*1ac50*/  LDL.LU R28, [R1+0x3a54] ;  /* 0x003a5400011c7983 */ /* 0x002ee80000300800 */
[----:B--2---:R0:W-:Y:S04]  /*1ac60*/  STL [R1+0x94], R26 ;  /* 0x0000941a01007387 */ /* 0x0041e80000100800 */
[----:B0-----:R-:W2:Y:S01]  /*1ac70*/  LDL.LU R26, [R1+0x3a50] ;  /* 0x003a5000011a7983 */ /* 0x001ea20000300800 */
[----:B------:R-:W2:Y:S02]  /*1ac80*/  LDL R4, [R1+0x10f0] ;  /* 0x0010f00001047983 */ /* 0x000ea40000100800 */
[----:B------:R-:W2:Y:S01]  /*1ac90*/  LDL R5, [R1+0x14cc] ;  /* 0x0014cc0001057983 */ /* 0x000ea20000100800 */
[----:B------:R-:W-:-:S02]  /*1aca0*/  PRMT R27, RZ, 0x7610, R27 ;  /* 0x00007610ff1b7816 */ /* 0x000fc4000000001b */
[----:B--2---:R-:W-:-:S04]  /*1acb0*/  @!P0 LOP3.LUT R5, R5, R4, RZ, 0x3c, !PT ;  /* 0x0000000405058212 */ /* 0x004fc800078e3cff */
[----:B------:R-:W-:-:S04]  /*1acc0*/  @!P0 LOP3.LUT R4, R5, R4, RZ, 0x3c, !PT ;  /* 0x0000000405048212 */ /* 0x000fc800078e3cff */
[----:B------:R-:W-:-:S05]  /*1acd0*/  @!P0 LOP3.LUT R5, R5, R4, RZ, 0x3c, !PT ;  /* 0x0000000405058212 */ /* 0x000fca00078e3cff */
[----:B------:R-:W2:Y:S04]  /*1ace0*/  @!P0 LDG.E.U16 R27, [R4.64] ;  /* 0x00000006041b8981 */ /* 0x000ea8000c1e1500 */
[----:B--2---:R0:W-:Y:S04]  /*1acf0*/  STL [R1+0x90], R27 ;  /* 0x0000901b01007387 */ /* 0x0041e80000100800 */
[----:B0-----:R-:W2:Y:S01]  /*1ad00*/  LDL.LU R27, [R1+0x3a4c] ;  /* 0x003a4c00011b7983 */ /* 0x001ea20000300800 */
[----:B------:R-:W2:Y:S02]  /*1ad10*/  LDL R4, [R1+0x14ac] ;  /* 0x0014ac0001047983 */ /* 0x000ea40000100800 */
[----:B------:R-:W2:Y:S01]  /*1ad20*/  LDL R5, [R1+0x14b0] ;  /* 0x0014b00001057983 */ /* 0x000ea20000100800 */
[----:B---3--:R-:W-:-:S02]  /*1ad30*/  PRMT R28, RZ, 0x7610, R28 ;  /* 0x00007610ff1c7816 */ /* 0x008fc4000000001c */
[----:B--2---:R-:W-:-:S04]  /*1ad40*/  @!P0 LOP3.LUT R5, R5, R4, RZ, 0x3c, !PT ;  /* 0x0000000405058212 */ /* 0x004fc800078e3cff */
[----:B------:R-:W-:-:S04]  /*1ad50*/  @!P0 LOP3.LUT R4, R5, R4, RZ, 0x3c, !PT ;  /* 0x0000000405048212 */ /* 0x000fc800078e3cff */
[----:B------:R-:W-:-:S05]  /*1ad60*/  @!P0 LOP3.LUT R5, R5, R4, RZ, 0x3c, !PT ;  /* 0x0000000405058212 */ /* 0x000fca00078e3cff */
[----:B------:R-:W2:Y:S04]  /*1ad70*/  @!P0 LDG.E.U16 R28, [R4.64] ;  /* 0x00000006041c8981 */ /* 0x000ea8000c1e1500 */
[----:B--2---:R0:W-:Y:S04]  /*1ad80*/  STL [R1+0x8c], R28 ;  /* 0x00008c1c01007387 */ /* 0x0041e80000100800 */
[----:B0-----:R-:W2:Y:S01]  /*1ad90*/  LDL.LU R28, [R1+0x3a48] ;  /* 0x003a4800011c7983 */ /* 0x001ea20000300800 */
[----:B------:R-:W3:Y:S02]  /*1ada0*/  LDL R4, [R1+0x148c] ;  /* 0x00148c0001047983 */ /* 0x000ee40000100800 */
[----:B------:R-:W3:Y:S01]  /*1adb0*/  LDL R5, [R1+0x1490] ;  /* 0x0014900001057983 */ /* 0x000ee20000100800 */
[----:B------:R-:W-:-:S02]  /*1adc0*/  PRMT R27, RZ, 0x7610, R27 ;  /* 0x00007610ff1b7816 */ /* 0x000fc4000000001b */
[----:B---3--:R-:W-:-:S04]  /*1add0*/  @!P0 LOP3.LUT R5, R5, R4, RZ, 0x3c, !PT ;  /* 0x0000000405058212 */ /* 0x008fc800078e3cff */
[----:B------:R-:W-:-:S04]  /*1ade0*/  @!P0 LOP3.LUT R4, R5, R4, RZ, 0x3c, !PT ;  /* 0x0000000405048212 */ /* 0x000fc800078e3cff */
[----:B------:R-:W-:-:S05]  /*1adf0*/  @!P0 LOP3.LUT R5, R5, R4, RZ, 0x3c, !PT ;  /* 0x0000000405058212 */ /* 0x000fca00078e3cff */
[----:B------:R-:W3:Y:S04]  /*1ae00*/  @!P0 LDG.E.U16 R27, [R4.64] ;  /* 0x00000006041b8981 */ /* 0x000ee8000c1e1500 */
[----:B---3--:R0:W-:Y:S04]  /*1ae10*/  STL [R1+0x88], R27 ;  /* 0x0000881b01007387 */ /* 0x0081e80000100800 */
[----:B0-----:R-:W3:Y:S01]  /*1ae20*/  LDL.LU R27, [R1+0x3a44] ;  /* 0x003a4400011b7983 */ /* 0x001ee20000300800 */
[----:B------:R-:W3:Y:S02]  /*1ae30*/  LDL R4, [R1+0x146c] ;  /* 0x00146c0001047983 */ /* 0x000ee40000100800 */
[----:B------:R-:W3:Y:S01]  /*1ae40*/  LDL R5, [R1+0x1470] ;  /* 0x0014700001057983 */ /* 0x000ee20000100800 */
[----:B--2---:R-:W-:-:S02]  /*1ae50*/  PRMT R28, RZ, 0x7610, R28 ;  /* 0x00007610ff1c7816 */ /* 0x004fc4000000001c */
[----:B---3--:R-:W-:-:S04]  /*1ae60*/  @!P0 LOP3.LUT R5, R5, R4, RZ, 0x3c, !PT ;  /* 0x0000000405058212 */ /* 0x008fc800078e3cff */
        /* <DEDUP_REMOVED lines=200> */
[----:B------:R0:W2:Y:S04]  /*1baf0*/  @!P0 LDG.E.U16 R28, [R4.64] ;  /* 0x00000006041c8981 */ /* 0x0000a8000c1e1500 */
        /* <DEDUP_REMOVED lines=8> */
[----:B---3--:R0:W-:Y:S04]  /*1bb80*/  STL [R1+0x28], R26 ;  /* 0x0000281a01007387 */ /* 0x0081e80000100800 */
[----:B0-----:R-:W2:Y:S01]  /*1bb90*/  LDL.LU R26, [R1+0x39e8] ;  /* 0x0039e800011a7983 */ /* 0x001ea20000300800 */
[----:B------:R-:W3:Y:S02]  /*1bba0*/  LDL R4, [R1+0x12cc] ;  /* 0x0012cc0001047983 */ /* 0x000ee40000100800 */
[----:B------:R-:W3:Y:S01]  /*1bbb0*/  LDL R5, [R1+0x12d0] ;  /* 0x0012d00001057983 */ /* 0x000ee20000100800 */
[----:B------:R-:W-:-:S02]  /*1bbc0*/  PRMT R27, RZ, 0x7610, R27 ;  /* 0x00007610ff1b7816 */ /* 0x000fc4000000001b */
[----:B---3--:R-:W-:-:S04]  /*1bbd0*/  @!P0 LOP3.LUT R5, R5, R4, RZ, 0x3c, !PT ;  /* 0x0000000405058212 */ /* 0x008fc800078e3cff */
[----:B------:R-:W-:-:S04]  /*1bbe0*/  @!P0 LOP3.LUT R4, R5, R4, RZ, 0x3c, !PT ;  /* 0x0000000405048212 */ /* 0x000fc800078e3cff */
[----:B------:R-:W-:-:S05]  /*1bbf0*/  @!P0 LOP3.LUT R5, R5, R4, RZ, 0x3c, !PT ;  /* 0x0000000405058212 */ /* 0x000fca00078e3cff */
[----:B------:R0:W3:Y:S04]  /*1bc00*/  @!P0 LDG.E.U16 R27, [R4.64] ;  /* 0x00000006041b8981 */ /* 0x0000e8000c1e1500 */
[----:B0-----:R-:W2:Y:S04]  /*1bc10*/  LDL R4, [R1+0x12b4] ;  /* 0x0012b40001047983 */ /* 0x001ea80000100800 */
[----:B------:R-:W2:Y:S01]  /*1bc20*/  LDL R5, [R1+0x12b8] ;  /* 0x0012b80001057983 */ /* 0x000ea20000100800 */
[----:B------:R-:W-:Y:S02]  /*1bc30*/  PRMT R28, RZ, 0x7610, R28 ;  /* 0x00007610ff1c7816 */ /* 0x000fe4000000001c */
[----:B--2---:R-:W-:-:S04]  /*1bc40*/  @!P0 LOP3.LUT R5, R5, R4, RZ, 0x3c, !PT ;  /* 0x0000000405058212 */ /* 0x004fc800078e3cff */
[----:B------:R-:W-:-:S04]  /*1bc50*/  @!P0 LOP3.LUT R4, R5, R4, RZ, 0x3c, !PT ;  /* 0x0000000405048212 */ /* 0x000fc800078e3cff */
[----:B------:R-:W-:Y:S01]  /*1bc60*/  @!P0 LOP3.LUT R5, R5, R4, RZ, 0x3c, !PT ;  /* 0x0000000405058212 */ /* 0x000fe200078e3cff */
[----:B---3--:R0:W-:Y:S04]  /*1bc70*/  STL [R1+0x39b0], R27 ;  /* 0x0039b01b01007387 */ /* 0x0081e80000100800 */
[----:B------:R1:W2:Y:S04]  /*1bc80*/  @!P0 LDG.E.U16 R28, [R4.64] ;  /* 0x00000006041c8981 */ /* 0x0002a8000c1e1500 */
[----:B-1----:R-:W3:Y:S04]  /*1bc90*/  LDL R4, [R1+0x12ac] ;  /* 0x0012ac0001047983 */ /* 0x002ee80000100800 */
[----:B------:R-:W3:Y:S01]  /*1bca0*/  LDL R5, [R1+0x12b0] ;  /* 0x0012b00001057983 */ /* 0x000ee20000100800 */
[----:B------:R-:W-:-:S02]  /*1bcb0*/  PRMT R26, RZ, 0x7610, R26 ;  /* 0x00007610ff1a7816 */ /* 0x000fc4000000001a */
[----:B---3--:R-:W-:-:S04]  /*1bcc0*/  @!P0 LOP3.LUT R5, R5, R4, RZ, 0x3c, !PT ;  /* 0x0000000405058212 */ /* 0x008fc800078e3cff */
[----:B------:R-:W-:-:S04]  /*1bcd0*/  @!P0 LOP3.LUT R4, R5, R4, RZ, 0x3c, !PT ;  /* 0x0000000405048212 */ /* 0x000fc800078e3cff */
[----:B------:R-:W-:Y:S01]  /*1bce0*/  @!P0 LOP3.LUT R5, R5, R4, RZ, 0x3c, !PT ;  /* 0x0000000405058212 */ /* 0x000fe200078e3cff */
[----:B--2---:R1:W-:Y:S04]  /*1bcf0*/  STL [R1+0x39c4], R28 ;  /* 0x0039c41c01007387 */ /* 0x0043e80000100800 */
[----:B------:R2:W3:Y:S01]  /*1bd00*/  @!P0 LDG.E.U16 R26, [R4.64] ;  /* 0x00000006041a8981 */ /* 0x0004e2000c1e1500 */
[----:B0-----:R-:W-:-:S03]  /*1bd10*/  PRMT R27, RZ, 0x7610, R27 ;  /* 0x00007610ff1b7816 */ /* 0x001fc6000000001b */
[----:B-1----:R-:W3:Y:S04]  /*1bd20*/  LDL R28, [R1+0x1270] ;  /* 0x00127000011c7983 */ /* 0x002ee80000100800 */
[----:B--2---:R-:W2:Y:S04]  /*1bd30*/  LDL R4, [R1+0x1294] ;  /* 0x0012940001047983 */ /* 0x004ea80000100800 */
[----:B------:R-:W2:Y:S02]  /*1bd40*/  LDL R5, [R1+0x1298] ;  /* 0x0012980001057983 */ /* 0x000ea40000100800 */
        /* <DEDUP_REMOVED lines=19> */
[----:B------:R-:W-:-:S05]  /*1be80*/  @!P0 LOP3.LUT R5, R5, R4, RZ, 0x3c, !PT ;  /* 0x0000000405058212 */ /* 0x000fca00078e3cff */
[----:B------:R0:W2:Y:S04]  /*1be90*/  @!P0 LDG.E.U16 R26, [R4.64] ;  /* 0x00000006041a8981 */ /* 0x0000a8000c1e1500 */
[----:B---3--:R1:W-:Y:S01]  /*1bea0*/  STL [R1+0x39b8], R25 ;  /* 0x0039b81901007387 */ /* 0x0083e20000100800 */
[----:B------:R-:W-:Y:S01]  /*1beb0*/  PRMT R24, RZ, 0x7610, R24 ;  /* 0x00007610ff187816 */ /* 0x000fe20000000018 */
[----:B0-----:R-:W-:Y:S02]  /*1bec0*/  @!P0 IMAD.MOV.U32 R4, RZ, RZ, R28 ;  /* 0x000000ffff048224 */ /* 0x001fe400078e001c */
[----:B------:R-:W-:-:S05]  /*1bed0*/  @!P0 IMAD.MOV.U32 R5, RZ, RZ, R27 ;  /* 0x000000ffff058224 */ /* 0x000fca00078e001b */
[----:B------:R0:W3:Y:S04]  /*1bee0*/  @!P0 LDG.E.U16 R24, [R4.64] ;  /* 0x0000000604188981 */ /* 0x0000e8000c1e1500 */
[----:B--2---:R2:W-:Y:S01]  /*1bef0*/  STL [R1+0x39cc], R26 ;  /* 0x0039cc1a01007387 */ /* 0x0045e20000100800 */
[----:B0-----:R-:W4:Y:S01]  /*1bf00*/  LDL R5, [R1+0x1254] ;  /* 0x0012540001057983 */ /* 0x001f220000100800 */
[----:B-1----:R-:W-:Y:S01]  /*1bf10*/  PRMT R25, RZ, 0x7610, R25 ;  /* 0x00007610ff197816 */ /* 0x002fe20000000019 */
[----:B------:R-:W4:Y:S01]  /*1bf20*/  LDL R28, [R1+0x11f4] ;  /* 0x0011f400011c7983 */ /* 0x000f220000100800 */
[----:B------:R-:W4:Y:S04]  /*1bf30*/  LDL R27, [R1+0x11f8] ;  /* 0x0011f800011b7983 */ /* 0x000f280000100800 */
[----:B--2---:R-:W2:Y:S04]  /*1bf40*/  LDL R26, [R1+0x1258] ;  /* 0x00125800011a7983 */ /* 0x004ea80000100800 */
[----:B---3--:R0:W-:Y:S01]  /*1bf50*/  STL [R1+0x39bc], R24 ;  /* 0x0039bc1801007387 */ /* 0x0081e20000100800 */
[----:B------:R-:W-:-:S03]  /*1bf60*/  PRMT R23, RZ, 0x7610, R23 ;  /* 0x00007610ff177816 */ /* 0x000fc60000000017 */
[----:B0-----:R-:W3:Y:S01]  /*1bf70*/  LDL R24, [R1+0x11d8] ;  /* 0x0011d80001187983 */ /* 0x001ee20000100800 */
[----:B--2---:R-:W-:-:S03]  /*1bf80*/  @!P0 IMAD.MOV.U32 R4, RZ, RZ, R26 ;  /* 0x000000ffff048224 */ /* 0x004fc600078e001a */
[----:B------:R-:W2:Y:S04]  /*1bf90*/  LDL R26, [R1+0x11d4] ;  /* 0x0011d400011a7983 */ /* 0x000ea80000100800 */
[----:B----4-:R0:W4:Y:S04]  /*1bfa0*/  @!P0 LDG.E.U16 R25, [R4.64] ;  /* 0x0000000604198981 */ /* 0x010128000c1e1500 */
[----:B0-----:R-:W2:Y:S04]  /*1bfb0*/  LDL R4, [R1+0x1234] ;  /* 0x0012340001047983 */ /* 0x001ea80000100800 */
[----:B------:R-:W2:Y:S02]  /*1bfc0*/  LDL R5, [R1+0x1238] ;  /* 0x0012380001057983 */ /* 0x000ea40000100800 */
[----:B--2---:R-:W-:-:S04]  /*1bfd0*/  @!P0 LOP3.LUT R5, R5, R4, RZ, 0x3c, !PT ;  /* 0x0000000405058212 */ /* 0x004fc800078e3cff */
[----:B------:R-:W-:-:S04]  /*1bfe0*/  @!P0 LOP3.LUT R4, R5, R4, RZ, 0x3c, !PT ;  /* 0x0000000405048212 */ /* 0x000fc800078e3cff */
[----:B------:R-:W-:-:S05]  /*1bff0*/  @!P0 LOP3.LUT R5, R5, R4, RZ, 0x3c, !PT ;  /* 0x0000000405058212 */ /* 0x000fca00078e3cff */
[----:B------:R-:W2:Y:S04]  /*1c000*/  @!P0 LDG.E.U16 R23, [R4.64] ;  /* 0x0000000604178981 */ /* 0x000ea8000c1e1500 */
[----:B----4-:R0:W-:Y:S04]  /*1c010*/  STL [R1+0x39d0], R25 ;  /* 0x0039d01901007387 */ /* 0x0101e80000100800 */
[----:B0-----:R-:W4:Y:S04]  /*1c020*/  LDL R25, [R1+0x1218] ;  /* 0x0012180001197983 */ /* 0x001f280000100800 */
[----:B--2---:R0:W-:Y:S04]  /*1c030*/  STL [R1+0x4], R23 ;  /* 0x0000041701007387 */ /* 0x0041e80000100800 */
[----:B0-----:R-:W2:Y:S01]  /*1c040*/  LDL.LU R23, [R1+0x39e4] ;  /* 0x0039e40001177983 */ /* 0x001ea20000300800 */
[----:B------:R-:W3:Y:S01]  /*1c050*/  LDL R5, [R1+0x1214] ;  /* 0x0012140001057983 */ /* 0x000ee20000100800 */
[----:B------:R-:W-:Y:S01]  /*1c060*/  PRMT R0, RZ, 0x7610, R0 ;  /* 0x00007610ff007816 */ /* 0x000fe20000000000 */
[----:B----4-:R-:W-:Y:S01]  /*1c070*/  @!P0 IMAD.MOV.U32 R4, RZ, RZ, R25 ;  /* 0x000000ffff048224 */ /* 0x010fe200078e0019 */
[----:B--2---:R-:W-:-:S04]  /*1c080*/  PRMT R23, RZ, 0x7610, R23 ;  /* 0x00007610ff177816 */ /* 0x004fc80000000017 */
[----:B---3--:R0:W2:Y:S02]  /*1c090*/  @!P0 LDG.E.U16 R0, [R4.64] ;  /* 0x0000000604008981 */ /* 0x0080a4000c1e1500 */
[----:B0-----:R-:W-:Y:S02]  /*1c0a0*/  @!P0 IMAD.MOV.U32 R4, RZ, RZ, R27 ;  /* 0x000000ffff048224 */ /* 0x001fe400078e001b */
[----:B------:R-:W-:-:S05]  /*1c0b0*/  @!P0 IMAD.MOV.U32 R5, RZ, RZ, R28 ;  /* 0x000000ffff058224 */ /* 0x000fca00078e001c */
[----:B------:R0:W3:Y:S01]  /*1c0c0*/  @!P0 LDG.E.U16 R23, [R4.64] ;  /* 0x0000000604178981 */ /* 0x0000e2000c1e1500 */
[----:B------:R-:W-:Y:S01]  /*1c0d0*/  PRMT R22, RZ, 0x7610, R22 ;  /* 0x00007610ff167816 */ /* 0x000fe20000000016 */
[----:B0-----:R-:W-:Y:S02]  /*1c0e0*/  @!P0 IMAD.MOV.U32 R4, RZ, RZ, R24 ;  /* 0x000000ffff048224 */ /* 0x001fe400078e0018 */
[----:B------:R-:W-:-:S05]  /*1c0f0*/  @!P0 IMAD.MOV.U32 R5, RZ, RZ, R26 ;  /* 0x000000ffff058224 */ /* 0x000fca00078e001a */
[----:B------:R0:W4:Y:S04]  /*1c100*/  @!P0 LDG.E.U16 R22, [R4.64] ;  /* 0x0000000604168981 */ /* 0x000128000c1e1500 */
[----:B--2---:R1:W-:Y:S01]  /*1c110*/  STL [R1+0x39d4], R0 ;  /* 0x0039d40001007387 */ /* 0x0043e20000100800 */
[----:B------:R-:W2:Y:S02]  /*1c120*/  LDL R28, [R1+0x1174] ;  /* 0x00117400011c7983 */ /* 0x000ea40000100800 */
[----:B------:R-:W2:Y:S01]  /*1c130*/  LDL R27, [R1+0x1178] ;  /* 0x00117800011b7983 */ /* 0x000ea20000100800 */
[----:B-1----:R-:W2:Y:S04]  /*1c140*/  LDL R0, [R1+0x1198] ;  /* 0x0011980001007983 */ /* 0x002ea80000100800 */
[----:B---3--:R1:W-:Y:S01]  /*1c150*/  STL [R1+0x39d8], R23 ;  /* 0x0039d81701007387 */ /* 0x0083e20000100800 */
[----:B0-----:R-:W3:Y:S02]  /*1c160*/  LDL R4, [R1+0x11b4] ;  /* 0x0011b40001047983 */ /* 0x001ee40000100800 */
[----:B------:R-:W3:Y:S01]  /*1c170*/  LDL R5, [R1+0x11b8] ;  /* 0x0011b80001057983 */ /* 0x000ee20000100800 */
[----:B------:R-:W-:Y:S01]  /*1c180*/  PRMT R21, RZ, 0x7610, R21 ;  /* 0x00007610ff157816 */ /* 0x000fe20000000015 */
[----:B------:R-:W2:Y:S04]  /*1c190*/  LDL R26, [R1+0x1154] ;  /* 0x00115400011a7983 */ /* 0x000ea80000100800 */
[----:B------:R-:W2:Y:S04]  /*1c1a0*/  LDL R24, [R1+0x1158] ;  /* 0x0011580001187983 */ /* 0x000ea80000100800 */
[----:B------:R-:W2:Y:S04]  /*1c1b0*/  LDL R25, [R1+0x1134] ;  /* 0x0011340001197983 */ /* 0x000ea80000100800 */
[----:B-1----:R-:W2:Y:S01]  /*1c1c0*/  LDL R23, [R1+0x1138] ;  /* 0x0011380001177983 */ /* 0x002ea20000100800 */
[----:B---3--:R-:W-:-:S04]  /*1c1d0*/  @!P0 LOP3.LUT R5, R5, R4, RZ, 0x3c, !PT ;  /* 0x0000000405058212 */ /* 0x008fc800078e3cff */
[----:B------:R-:W-:-:S04]  /*1c1e0*/  @!P0 LOP3.LUT R4, R5, R4, RZ, 0x3c, !PT ;  /* 0x0000000405048212 */ /* 0x000fc800078e3cff */
[----:B------:R-:W-:-:S05]  /*1c1f0*/  @!P0 LOP3.LUT R5, R5, R4, RZ, 0x3c, !PT ;  /* 0x0000000405058212 */ /* 0x000fca00078e3cff */
[----:B------:R2:W3:Y:S04]  /*1c200*/  @!P0 LDG.E.U16 R21, [R4.64] ;  /* 0x0000000604158981 */ /* 0x0004e8000c1e1500 */
[----:B----4-:R0:W-:Y:S04]  /*1c210*/  STL [R1+0x39dc], R22 ;  /* 0x0039dc1601007387 */ /* 0x0101e80000100800 */
[----:B0-----:R-:W4:Y:S01]  /*1c220*/  LDL R22, [R1+0x1194] ;  /* 0x0011940001167983 */ /* 0x001f220000100800 */
[----:B--2---:R-:W-:Y:S01]  /*1c230*/  @!P0 IMAD.MOV.U32 R4, RZ, RZ, R0 ;  /* 0x000000ffff048224 */ /* 0x004fe200078e0000 */
[----:B------:R-:W-:-:S02]  /*1c240*/  PRMT R20, RZ, 0x7610, R20 ;  /* 0x00007610ff147816 */ /* 0x000fc40000000014 */
[----:B------:R-:W-:Y:S01]  /*1c250*/  PRMT R19, RZ, 0x7610, R19 ;  /* 0x00007610ff137816 */ /* 0x000fe20000000013 */
[----:B---3--:R0:W-:Y:S01]  /*1c260*/  STL [R1+0x39e0], R21 ;  /* 0x0039e01501007387 */ /* 0x0081e20000100800 */
[----:B------:R-:W2:Y:S01]  /*1c270*/  LDL R0, [R1+0x1118] ;  /* 0x0011180001007983 */ /* 0x000ea20000100800 */
[----:B------:R-:W-:Y:S02]  /*1c280*/  PRMT R18, RZ, 0x7610, R18 ;  /* 0x00007610ff127816 */ /* 0x000fe40000000012 */
[----:B------:R-:W-:Y:S02]  /*1c290*/  PRMT R17, RZ, 0x7610, R17 ;  /* 0x00007610ff117816 */ /* 0x000fe40000000011 */
[----:B------:R-:W-:Y:S01]  /*1c2a0*/  PRMT R16, RZ, 0x7610, R16 ;  /* 0x00007610ff107816 */ /* 0x000fe20000000010 */
[----:B0-----:R-:W3:Y:S01]  /*1c2b0*/  LDL R21, [R1+0x11cc] ;  /* 0x0011cc0001157983 */ /* 0x001ee20000100800 */
[----:B----4-:R-:W-:Y:S02]  /*1c2c0*/  @!P0 IMAD.MOV.U32 R5, RZ, RZ, R22 ;  /* 0x000000ffff058224 */ /* 0x010fe400078e0016 */
[----:B------:R-:W4:Y:S03]  /*1c2d0*/  LDL R22, [R1+0x11f0] ;  /* 0x0011f00001167983 */ /* 0x000f260000100800 */
[----:B------:R0:W3:Y:S02]  /*1c2e0*/  @!P0 LDG.E.U16 R20, [R4.64] ;  /* 0x0000000604148981 */ /* 0x0000e4000c1e1500 */
[----:B0-----:R-:W-:-:S02]  /*1c2f0*/  @!P0 IMAD.MOV.U32 R4, RZ, RZ, R27 ;  /* 0x000000ffff048224 */ /* 0x001fc400078e001b */
[----:B------:R-:W-:Y:S01]  /*1c300*/  @!P0 IMAD.MOV.U32 R5, RZ, RZ, R28 ;  /* 0x000000ffff058224 */ /* 0x000fe200078e001c */
[----:B------:R-:W3:Y:S04]  /*1c310*/  LDL R27, [R1+0x1230] ;  /* 0x00123000011b7983 */ /* 0x000ee80000100800 */
[----:B------:R-:W3:Y:S04]  /*1c320*/  LDL R28, [R1+0x122c] ;  /* 0x00122c00011c7983 */ /* 0x000ee80000100800 */
[----:B------:R0:W3:Y:S02]  /*1c330*/  @!P0 LDG.E.U16 R19, [R4.64] ;  /* 0x0000000604138981 */ /* 0x0000e4000c1e1500 */
[----:B0-----:R-:W-:-:S02]  /*1c340*/  @!P0 IMAD.MOV.U32 R4, RZ, RZ, R24 ;  /* 0x000000ffff048224 */ /* 0x001fc400078e0018 */
[----:B------:R-:W-:Y:S01]  /*1c350*/  @!P0 IMAD.MOV.U32 R5, RZ, RZ, R26 ;  /* 0x000000ffff058224 */ /* 0x000fe200078e001a */
[----:B------:R-:W3:Y:S04]  /*1c360*/  LDL R24, [R1+0x1250] ;  /* 0x0012500001187983 */ /* 0x000ee80000100800 */
[----:B------:R-:W4:Y:S04]  /*1c370*/  LDL R26, [R1+0x120c] ;  /* 0x00120c00011a7983 */ /* 0x000f280000100800 */
[----:B------:R0:W4:Y:S02]  /*1c380*/  @!P0 LDG.E.U16 R18, [R4.64] ;  /* 0x0000000604128981 */ /* 0x000124000c1e1500 */
[----:B0-----:R-:W-:-:S02]  /*1c390*/  @!P0 IMAD.MOV.U32 R4, RZ, RZ, R23 ;  /* 0x000000ffff048224 */ /* 0x001fc400078e0017 */
[----:B------:R-:W-:Y:S01]  /*1c3a0*/  @!P0 IMAD.MOV.U32 R5, RZ, RZ, R25 ;  /* 0x000000ffff058224 */ /* 0x000fe200078e0019 */
[----:B------:R-:W4:Y:S04]  /*1c3b0*/  LDL R23, [R1+0x11ec] ;  /* 0x0011ec0001177983 */ /* 0x000f280000100800 */
[----:B------:R-:W4:Y:S04]  /*1c3c0*/  LDL R25, [R1+0x1210] ;  /* 0x0012100001197983 */ /* 0x000f280000100800 */
[----:B------:R0:W4:Y:S02]  /*1c3d0*/  @!P0 LDG.E.U16 R17, [R4.64] ;  /* 0x0000000604118981 */ /* 0x000124000c1e1500 */
[----:B0-----:R-:W-:-:S02]  /*1c3e0*/  @!P0 IMAD.MOV.U32 R5, RZ, RZ, R2 ;  /* 0x000000ffff058224 */ /* 0x001fc400078e0002 */
[----:B--2---:R-:W-:Y:S02]  /*1c3f0*/  @!P0 IMAD.MOV.U32 R4, RZ, RZ, R0 ;  /* 0x000000ffff048224 */ /* 0x004fe400078e0000 */
[----:B------:R-:W2:Y:S01]  /*1c400*/  LDL R0, [R1+0x11d0] ;  /* 0x0011d00001007983 */ /* 0x000ea20000100800 */
[----:B------:R0:W-:Y:S03]  /*1c410*/  STL [R1+0x1524], R2 ;  /* 0x0015240201007387 */ /* 0x0001e60000100800 */
[----:B------:R1:W2:Y:S04]  /*1c420*/  @!P0 LDG.E.U16 R16, [R4.64] ;  /* 0x0000000604108981 */ /* 0x0002a8000c1e1500 */
[----:B0-----:R-:W2:Y:S01]  /*1c430*/  LDL.LU R2, [R1+0x114c] ;  /* 0x00114c0001027983 */ /* 0x001ea20000300800 */
[----:B-1----:R-:W2:Y:S01]  /*1c440*/  LDL R5, [R1+0x124c] ;  /* 0x00124c0001057983 */ /* 0x002ea20000100800 */
[----:B------:R-:W-:-:S02]  /*1c450*/  PRMT R15, RZ, 0x7610, R15 ;  /* 0x00007610ff0f7816 */ /* 0x000fc4000000000f */
[----:B------:R-:W-:Y:S02]  /*1c460*/  PRMT R14, RZ, 0x7610, R14 ;  /* 0x00007610ff0e7816 */ /* 0x000fe4000000000e */
[----:B------:R-:W-:Y:S02]  /*1c470*/  PRMT R13, RZ, 0x7610, R13 ;  /* 0x00007610ff0d7816 */ /* 0x000fe4000000000d */
[----:B------:R-:W-:Y:S01]  /*1c480*/  PRMT R12, RZ, 0x7610, R12 ;  /* 0x00007610ff0c7816 */ /* 0x000fe2000000000c */
[----:B---3--:R-:W-:Y:S02]  /*1c490*/  @!P0 IMAD.MOV.U32 R4, RZ, RZ, R24 ;  /* 0x000000ffff048224 */ /* 0x008fe400078e0018 */
[----:B------:R-:W3:Y:S01]  /*1c4a0*/  LDL R24, [R1+0x14f0] ;  /* 0x0014f00001187983 */ /* 0x000ee20000100800 */
[----:B------:R-:W-:-:S03]  /*1c4b0*/  PRMT R11, RZ, 0x7610, R11 ;  /* 0x00007610ff0b7816 */ /* 0x000fc6000000000b */
[----:B--2---:R0:W2:Y:S02]  /*1c4c0*/  @!P0 LDG.E.U16 R15, [R4.64] ;  /* 0x00000006040f8981 */ /* 0x0040a4000c1e1500 */
[----:B0-----:R-:W-:Y:S02]  /*1c4d0*/  @!P0 IMAD.MOV.U32 R4, RZ, RZ, R27 ;  /* 0x000000ffff048224 */ /* 0x001fe400078e001b */
[----:B------:R-:W-:-:S05]  /*1c4e0*/  @!P0 IMAD.MOV.U32 R5, RZ, RZ, R28 ;  /* 0x000000ffff058224 */ /* 0x000fca00078e001c */
[----:B------:R4:W2:Y:S02]  /*1c4f0*/  @!P0 LDG.E.U16 R14, [R4.64] ;  /* 0x00000006040e8981 */ /* 0x0008a4000c1e1500 */
[----:B----4-:R-:W-:Y:S02]  /*1c500*/  @!P0 IMAD.MOV.U32 R4, RZ, RZ, R25 ;  /* 0x000000ffff048224 */ /* 0x010fe400078e0019 */
[----:B------:R-:W-:-:S05]  /*1c510*/  @!P0 IMAD.MOV.U32 R5, RZ, RZ, R26 ;  /* 0x000000ffff058224 */ /* 0x000fca00078e001a */
[----:B------:R0:W4:Y:S02]  /*1c520*/  @!P0 LDG.E.U16 R13, [R4.64] ;  /* 0x00000006040d8981 */ /* 0x000124000c1e1500 */
[----:B0-----:R-:W-:Y:S02]  /*1c530*/  @!P0 IMAD.MOV.U32 R4, RZ, RZ, R22 ;  /* 0x000000ffff048224 */ /* 0x001fe400078e0016 */
[----:B------:R-:W-:-:S05]  /*1c540*/  @!P0 IMAD.MOV.U32 R5, RZ, RZ, R23 ;  /* 0x000000ffff058224 */ /* 0x000fca00078e0017 */
[----:B------:R0:W2:Y:S02]  /*1c550*/  @!P0 LDG.E.U16 R12, [R4.64] ;  /* 0x00000006040c8981 */ /* 0x0000a4000c1e1500 */
[----:B0-----:R-:W-:Y:S02]  /*1c560*/  @!P0 IMAD.MOV.U32 R5, RZ, RZ, R21 ;  /* 0x000000ffff058224 */ /* 0x001fe400078e0015 */
[----:B------:R-:W3:Y:S01]  /*1c570*/  LDL.LU R21, [R1+0x78] ;  /* 0x0000780001157983 */ /* 0x000ee20000300800 */
[----:B------:R-:W2:Y:S02]  /*1c580*/  LDL.LU R22, [R1+0x70] ;  /* 0x0000700001167983 */ /* 0x000ea40000300800 */
[----:B------:R-:W-:Y:S02]  /*1c590*/  @!P0 IMAD.MOV.U32 R4, RZ, RZ, R0 ;  /* 0x000000ffff048224 */ /* 0x000fe400078e0000 */
[----:B------:R-:W2:Y:S01]  /*1c5a0*/  LDL.LU R23, [R1+0x68] ;  /* 0x0000680001177983 */ /* 0x000ea20000300800 */
[----:B------:R-:W2:Y:S01]  /*1c5b0*/  LDL.LU R0, [R1+0x60] ;  /* 0x0000600001007983 */ /* 0x000ea20000300800 */
[----:B------:R-:W2:Y:S02]  /*1c5c0*/  LDL.LU R25, [R1+0x58] ;  /* 0x0000580001197983 */ /* 0x000ea40000300800 */
[----:B------:R-:W2:Y:S02]  /*1c5d0*/  LDL.LU R26, [R1+0x50] ;  /* 0x00005000011a7983 */ /* 0x000ea40000300800 */
[----:B------:R-:W2:Y:S01]  /*1c5e0*/  LDL.LU R27, [R1+0x48] ;  /* 0x00004800011b7983 */ /* 0x000ea20000300800 */
[----:B------:R-:W2:Y:S04]  /*1c5f0*/  LDL.LU R28, [R1+0x40] ;  /* 0x00004000011c7983 */ /* 0x000ea80000300800 */
[----:B------:R0:W2:Y:S04]  /*1c600*/  @!P0 LDG.E.U16 R11, [R4.64] ;  /* 0x00000006040b8981 */ /* 0x0000a8000c1e1500 */
[----:B0-----:R-:W2:Y:S04]  /*1c610*/  LDL R4, [R1+0x11ac] ;  /* 0x0011ac0001047983 */ /* 0x001ea80000100800 */
[----:B------:R-:W2:Y:S01]  /*1c620*/  LDL R5, [R1+0x11b0] ;  /* 0x0011b00001057983 */ /* 0x000ea20000100800 */
[----:B------:R-:W-:-:S02]  /*1c630*/  PRMT R10, RZ, 0x7610, R10 ;  /* 0x00007610ff0a7816 */ /* 0x000fc4000000000a */
[----:B--2---:R-:W-:-:S04]  /*1c640*/  @!P0 LOP3.LUT R5, R5, R4, RZ, 0x3c, !PT ;  /* 0x0000000405058212 */ /* 0x004fc800078e3cff */
[----:B------:R-:W-:-:S04]  /*1c650*/  @!P0 LOP3.LUT R4, R5, R4, RZ, 0x3c, !PT ;  /* 0x0000000405048212 */ /* 0x000fc800078e3cff */
[----:B------:R-:W-:-:S05]  /*1c660*/  @!P0 LOP3.LUT R5, R5, R4, RZ, 0x3c, !PT ;  /* 0x0000000405058212 */ /* 0x000fca00078e3cff */
[----:B------:R0:W2:Y:S04]  /*1c670*/  @!P0 LDG.E.U16 R10, [R4.64] ;  /* 0x00000006040a8981 */ /* 0x0000a8000c1e1500 */
[----:B0-----:R-:W2:Y:S04]  /*1c680*/  LDL R4, [R1+0x118c] ;  /* 0x00118c0001047983 */ /* 0x001ea80000100800 */
[----:B------:R-:W2:Y:S01]  /*1c690*/  LDL R5, [R1+0x1190] ;  /* 0x0011900001057983 */ /* 0x000ea20000100800 */
[----:B------:R-:W-:Y:S02]  /*1c6a0*/  PRMT R9, RZ, 0x7610, R9 ;  /* 0x00007610ff097816 */ /* 0x000fe40000000009 */
        /* <DEDUP_REMOVED lines=11> */
[----:B0-----:R-:W2:Y:S01]  /*1c760*/  LDL R5, [R1+0x1150] ;  /* 0x0011500001057983 */ /* 0x001ea20000100800 */
[----:B------:R-:W-:Y:S01]  /*1c770*/  PRMT R7, RZ, 0x7610, R7 ;  /* 0x00007610ff077816 */ /* 0x000fe20000000007 */
[----:B------:R0:W-:Y:S02]  /*1c780*/  STL [R1+0x1528], R2 ;  /* 0x0015280201007387 */ /* 0x0001e40000100800 */
[----:B--2---:R-:W-:Y:S02]  /*1c790*/  @!P0 IMAD.MOV.U32 R4, RZ, RZ, R5 ;  /* 0x000000ffff048224 */ /* 0x004fe400078e0005 */
[----:B------:R-:W-:-:S02]  /*1c7a0*/  @!P0 IMAD.MOV.U32 R5, RZ, RZ, R2 ;  /* 0x000000ffff058224 */ /* 0x000fc400078e0002 */
[----:B0-----:R-:W2:Y:S04]  /*1c7b0*/  LDL.LU R2, [R1+0x4] ;  /* 0x0000040001027983 */ /* 0x001ea80000300800 */
        /* <DEDUP_REMOVED lines=8> */
[----:B0-----:R-:W2:Y:S01]  /*1c840*/  LDL R5, [R1+0x1110] ;  /* 0x0011100001057983 */ /* 0x001ea20000100800 */
[----:B------:R-:W-:Y:S01]  /*1c850*/  PRMT R3, RZ, 0x7610, R3 ;  /* 0x00007610ff037816 */ /* 0x000fe20000000003 */
[----:B------:R0:W-:Y:S02]  /*1c860*/  STL [R1+0x152c], R29 ;  /* 0x00152c1d01007387 */ /* 0x0001e40000100800 */
[----:B---3--:R1:W-:Y:S01]  /*1c870*/  STS.U16 [R24+0x9e00], R21 ;  /* 0x009e001518007388 */ /* 0x0083e20000000400 */
[----:B------:R3:W-:Y:S02]  /*1c880*/  STS.U16 [R24+0xa200], R22 ;  /* 0x00a2001618007388 */ /* 0x0007e40000000400 */
[----:B------:R0:W-:Y:S02]  /*1c890*/  STS.U16 [R24+0xa600], R23 ;  /* 0x00a6001718007388 */ /* 0x0001e40000000400 */
[----:B------:R0:W-:Y:S01]  /*1c8a0*/  STS.U16 [R24+0xaa00], R0 ;  /* 0x00aa000018007388 */ /* 0x0001e20000000400 */
[----:B------:R0:W-:Y:S01]  /*1c8b0*/  STS.U16 [R24+0xae00], R25 ;  /* 0x00ae001918007388 */ /* 0x0001e20000000400 */
[----:B------:R0:W-:Y:S02]  /*1c8c0*/  STS.U16 [R24+0xb200], R26 ;  /* 0x00b2001a18007388 */ /* 0x0001e40000000400 */
[----:B------:R0:W-:Y:S02]  /*1c8d0*/  STS.U16 [R24+0xb600], R27 ;  /* 0x00b6001b18007388 */ /* 0x0001e40000000400 */
[----:B------:R0:W-:Y:S02]  /*1c8e0*/  STS.U16 [R24+0xba00], R28 ;  /* 0x00ba001c18007388 */ /* 0x0001e40000000400 */
[----:B--2---:R-:W-:-:S02]  /*1c8f0*/  @!P0 IMAD.MOV.U32 R4, RZ, RZ, R5 ;  /* 0x000000ffff048224 */ /* 0x004fc400078e0005 */
[----:B------:R-:W-:Y:S02]  /*1c900*/  @!P0 IMAD.MOV.U32 R5, RZ, RZ, R29 ;  /* 0x000000ffff058224 */ /* 0x000fe400078e001d */
[----:B0-----:R-:W2:Y:S04]  /*1c910*/  LDL.LU R29, [R1+0x28] ;  /* 0x00002800011d7983 */ /* 0x001ea80000300800 */
[----:B------:R0:W2:Y:S04]  /*1c920*/  @!P0 LDG.E.U16 R3, [R4.64] ;  /* 0x0000000604038981 */ /* 0x0000a8000c1e1500 */
[----:B0-----:R-:W2:Y:S01]  /*1c930*/  LDL.LU R4, [R1+0x38] ;  /* 0x0000380001047983 */ /* 0x001ea20000300800 */
[----:B------:R-:W4:Y:S02]  /*1c940*/  LDL.LU R5, [R1+0x30] ;  /* 0x0000300001057983 */ /* 0x000f240000300800 */
[----:B-1----:R-:W4:Y:S02]  /*1c950*/  LDL.LU R21, [R1+0x39e0] ;  /* 0x0039e00001157983 */ /* 0x002f240000300800 */
[----:B---3--:R-:W3:Y:S01]  /*1c960*/  LDL.LU R22, [R1+0x39dc] ;  /* 0x0039dc0001167983 */ /* 0x008ee20000300800 */
[----:B------:R-:W3:Y:S01]  /*1c970*/  LDL.LU R23, [R1+0x39d8] ;  /* 0x0039d80001177983 */ /* 0x000ee20000300800 */
[----:B------:R-:W3:Y:S02]  /*1c980*/  LDL.LU R0, [R1+0x39d4] ;  /* 0x0039d40001007983 */ /* 0x000ee40000300800 */
[----:B------:R-:W3:Y:S02]  /*1c990*/  LDL.LU R25, [R1+0x39d0] ;  /* 0x0039d00001197983 */ /* 0x000ee40000300800 */
[----:B------:R-:W3:Y:S01]  /*1c9a0*/  LDL.LU R26, [R1+0x39cc] ;  /* 0x0039cc00011a7983 */ /* 0x000ee20000300800 */
[----:B------:R-:W3:Y:S01]  /*1c9b0*/  LDL.LU R27, [R1+0x39c8] ;  /* 0x0039c800011b7983 */ /* 0x000ee20000300800 */
[----:B------:R-:W3:Y:S03]  /*1c9c0*/  LDL.LU R28, [R1+0x39c4] ;  /* 0x0039c400011c7983 */ /* 0x000ee60000300800 */
[----:B--2---:R-:W-:Y:S01]  /*1c9d0*/  STS.U16 [R24+0xbe00], R4 ;  /* 0x00be000418007388 */ /* 0x004fe20000000400 */
[----:B----4-:R-:W-:Y:S02]  /*1c9e0*/  STS.U16 [R24+0xc200], R5 ;  /* 0x00c2000518007388 */ /* 0x010fe40000000400 */
[----:B------:R-:W-:Y:S01]  /*1c9f0*/  STS.U16 [R24+0xc600], R29 ;  /* 0x00c6001d18007388 */ /* 0x000fe20000000400 */
[----:B---3--:R-:W-:Y:S01]  /*1ca00*/  STS.U16 [R24+0xca00], R28 ;  /* 0x00ca001c18007388 */ /* 0x008fe20000000400 */
[----:B------:R-:W-:Y:S02]  /*1ca10*/  STS.U16 [R24+0xce00], R27 ;  /* 0x00ce001b18007388 */ /* 0x000fe40000000400 */
[----:B------:R-:W-:Y:S02]  /*1ca20*/  STS.U16 [R24+0xd200], R26 ;  /* 0x00d2001a18007388 */ /* 0x000fe40000000400 */
[----:B------:R0:W-:Y:S01]  /*1ca30*/  STS.U16 [R24+0xd600], R25 ;  /* 0x00d6001918007388 */ /* 0x0001e20000000400 */
[----:B------:R-:W-:Y:S01]  /*1ca40*/  STS.U16 [R24+0xda00], R2 ;  /* 0x00da000218007388 */ /* 0x000fe20000000400 */
[----:B------:R1:W-:Y:S03]  /*1ca50*/  STS.U16 [R24+0xde00], R0 ;  /* 0x00de000018007388 */ /* 0x0003e60000000400 */
[----:B0-----:R-:W2:Y:S01]  /*1ca60*/  LDL.LU R25, [R1+0x94] ;  /* 0x0000940001197983 */ /* 0x001ea20000300800 */
[----:B------:R-:W3:Y:S02]  /*1ca70*/  LDL.LU R26, [R1+0x90] ;  /* 0x00009000011a7983 */ /* 0x000ee40000300800 */
[----:B------:R-:W4:Y:S02]  /*1ca80*/  LDL.LU R27, [R1+0x8c] ;  /* 0x00008c00011b7983 */ /* 0x000f240000300800 */
[----:B------:R-:W2:Y:S01]  /*1ca90*/  LDL.LU R28, [R1+0x88] ;  /* 0x00008800011c7983 */ /* 0x000ea20000300800 */
[----:B------:R-:W2:Y:S01]  /*1caa0*/  LDL.LU R4, [R1+0x44] ;  /* 0x0000440001047983 */ /* 0x000ea20000300800 */
[----:B------:R-:W2:Y:S02]  /*1cab0*/  LDL.LU R5, [R1+0x3c] ;  /* 0x00003c0001057983 */ /* 0x000ea40000300800 */
[----:B------:R-:W2:Y:S02]  /*1cac0*/  LDL.LU R29, [R1+0x34] ;  /* 0x00003400011d7983 */ /* 0x000ea40000300800 */
[----:B-1----:R-:W2:Y:S01]  /*1cad0*/  LDL.LU R0, [R1+0x39c0] ;  /* 0x0039c00001007983 */ /* 0x002ea20000300800 */
[----:B------:R-:W0:Y:S04]  /*1cae0*/  S2R R2, SR_TID.X ;  /* 0x0000000000027919 */ /* 0x000e280000002100 */
[----:B------:R1:W-:Y:S01]  /*1caf0*/  STS.U16 [R24+0xe200], R23 ;  /* 0x00e2001718007388 */ /* 0x0003e20000000400 */
[----:B------:R1:W-:Y:S02]  /*1cb00*/  STS.U16 [R24+0xe600], R22 ;  /* 0x00e6001618007388 */ /* 0x0003e40000000400 */
[----:B------:R1:W-:Y:S02]  /*1cb10*/  STS.U16 [R24+0xea00], R21 ;  /* 0x00ea001518007388 */ /* 0x0003e40000000400 */
[----:B------:R1:W-:Y:S01]  /*1cb20*/  STS.U16 [R24+0xee00], R20 ;  /* 0x00ee001418007388 */ /* 0x0003e20000000400 */
[----:B------:R1:W-:Y:S01]  /*1cb30*/  STS.U16 [R24+0xf200], R19 ;  /* 0x00f2001318007388 */ /* 0x0003e20000000400 */
[----:B------:R0:W-:Y:S03]  /*1cb40*/  STS.U16 [R24+0xf600], R18 ;  /* 0x00f6001218007388 */ /* 0x0001e60000000400 */
[----:B-1----:R-:W3:Y:S01]  /*1cb50*/  LDL.LU R23, [R1+0x4c] ;  /* 0x00004c0001177983 */ /* 0x002ee20000300800 */
[----:B------:R-:W3:Y:S02]  /*1cb60*/  LDL.LU R22, [R1+0x54] ;  /* 0x0000540001167983 */ /* 0x000ee40000300800 */
[----:B------:R-:W3:Y:S02]  /*1cb70*/  LDL.LU R21, [R1+0x5c] ;  /* 0x00005c0001157983 */ /* 0x000ee40000300800 */
[----:B------:R-:W3:Y:S01]  /*1cb80*/  LDL.LU R20, [R1+0x64] ;  /* 0x0000640001147983 */ /* 0x000ee20000300800 */
[----:B------:R-:W3:Y:S01]  /*1cb90*/  LDL.LU R19, [R1+0x6c] ;  /* 0x00006c0001137983 */ /* 0x000ee20000300800 */
[----:B0-----:R-:W-:-:S04]  /*1cba0*/  SHF.R.S32.HI R2, RZ, 0x6, R2 ;  /* 0x00000006ff027819 */ /* 0x001fc80000011402 */
[----:B------:R-:W-:Y:S01]  /*1cbb0*/  SGXT R2, R2, 0x1 ;  /* 0x000000010202781a */ /* 0x000fe20000000200 */
[----:B------:R0:W-:Y:S01]  /*1cbc0*/  STS.U16 [R24+0xfa00], R17 ;  /* 0x00fa001118007388 */ /* 0x0001e20000000400 */
[----:B------:R1:W-:Y:S02]  /*1cbd0*/  STS.U16 [R24+0xfe00], R16 ;  /* 0x00fe001018007388 */ /* 0x0003e40000000400 */
[----:B--2---:R-:W-:-:S05]  /*1cbe0*/  IMAD.SHL.U32 R0, R0, 0x2, RZ ;  /* 0x0000000200007824 */ /* 0x004fca00078e00ff */
[----:B------:R-:W-:Y:S02]  /*1cbf0*/  LOP3.LUT R0, R0, 0x90, R2, 0x78, !PT ;  /* 0x0000009000007812 */ /* 0x000fe400078e7802 */
[----:B------:R-:W2:Y:S01]  /*1cc00*/  LDL.LU R2, [R1+0x74] ;  /* 0x0000740001027983 */ /* 0x000ea20000300800 */
[----:B------:R-:W2:Y:S02]  /*1cc10*/  LDL.LU R18, [R1+0x7c] ;  /* 0x00007c0001127983 */ /* 0x000ea40000300800 */
[----:B0-----:R-:W2:Y:S02]  /*1cc20*/  LDL.LU R17, [R1+0x80] ;  /* 0x0000800001117983 */ /* 0x001ea40000300800 */
[----:B-1----:R-:W2:Y:S01]  /*1cc30*/  LDL.LU R24, [R1+0x39bc] ;  /* 0x0039bc0001187983 */ /* 0x002ea20000300800 */
[----:B------:R-:W2:Y:S01]  /*1cc40*/  LDL.LU R16, [R1+0x84] ;  /* 0x0000840001107983 */ /* 0x000ea20000300800 */
[----:B------:R-:W-:-:S05]  /*1cc50*/  LOP3.LUT R0, R0, 0x60, RZ, 0x3c, !PT ;  /* 0x0000006000007812 */ /* 0x000fca00078e3cff */
[----:B------:R0:W-:Y:S01]  /*1cc60*/  STS.U16 [R0+0x8300], R25 ;  /* 0x0083001900007388 */ /* 0x0001e20000000400 */
[----:B---3--:R1:W-:Y:S03]  /*1cc70*/  STS.U16 [R0+0x8700], R26 ;  /* 0x0087001a00007388 */ /* 0x0083e60000000400 */
[----:B----4-:R3:W-:Y:S01]  /*1cc80*/  STS.U16 [R0+0x8b00], R27 ;  /* 0x008b001b00007388 */ /* 0x0107e20000000400 */
[----:B------:R4:W-:Y:S03]  /*1cc90*/  STS.U16 [R0+0x8f00], R28 ;  /* 0x008f001c00007388 */ /* 0x0009e60000000400 */
[----:B0-----:R-:W2:Y:S01]  /*1cca0*/  LDL.LU R25, [R1+0x39b8] ;  /* 0x0039b80001197983 */ /* 0x001ea20000300800 */
[----:B-1----:R-:W2:Y:S03]  /*1ccb0*/  LDL.LU R26, [R1+0x39b4] ;  /* 0x0039b400011a7983 */ /* 0x002ea60000300800 */
[----:B---3--:R-:W3:Y:S01]  /*1ccc0*/  LDL.LU R27, [R1+0x39b0] ;  /* 0x0039b000011b7983 */ /* 0x008ee20000300800 */
[----:B----4-:R-:W4:Y:S03]  /*1ccd0*/  LDL.LU R28, [R1+0x39ac] ;  /* 0x0039ac00011c7983 */ /* 0x010f260000300800 */
[----:B--2---:R-:W-:Y:S01]  /*1cce0*/  STS.U16 [R0+0x9300], R16 ;  /* 0x0093001000007388 */ /* 0x004fe20000000400 */
[----:B------:R-:W-:Y:S02]  /*1ccf0*/  STS.U16 [R0+0x9700], R17 ;  /* 0x0097001100007388 */ /* 0x000fe40000000400 */
[----:B------:R-:W-:Y:S02]  /*1cd00*/  STS.U16 [R0+0x9b00], R18 ;  /* 0x009b001200007388 */ /* 0x000fe40000000400 */
[----:B------:R-:W-:Y:S01]  /*1cd10*/  STS.U16 [R0+0x9f00], R2 ;  /* 0x009f000200007388 */ /* 0x000fe20000000400 */
[----:B------:R-:W-:Y:S01]  /*1cd20*/  STS.U16 [R0+0xa300], R19 ;  /* 0x00a3001300007388 */ /* 0x000fe20000000400 */
[----:B------:R-:W-:Y:S02]  /*1cd30*/  STS.U16 [R0+0xa700], R20 ;  /* 0x00a7001400007388 */ /* 0x000fe40000000400 */
[----:B------:R-:W-:Y:S02]  /*1cd40*/  STS.U16 [R0+0xab00], R21 ;  /* 0x00ab001500007388 */ /* 0x000fe40000000400 */
[----:B------:R-:W-:Y:S01]  /*1cd50*/  STS.U16 [R0+0xaf00], R22 ;  /* 0x00af001600007388 */ /* 0x000fe20000000400 */
[----:B------:R-:W-:Y:S01]  /*1cd60*/  STS.U16 [R0+0xb300], R23 ;  /* 0x00b3001700007388 */ /* 0x000fe20000000400 */
[----:B------:R-:W-:Y:S02]  /*1cd70*/  STS.U16 [R0+0xb700], R4 ;  /* 0x00b7000400007388 */ /* 0x000fe40000000400 */
[----:B------:R-:W-:Y:S02]  /*1cd80*/  STS.U16 [R0+0xbb00], R5 ;  /* 0x00bb000500007388 */ /* 0x000fe40000000400 */
[----:B------:R-:W-:Y:S01]  /*1cd90*/  STS.U16 [R0+0xbf00], R29 ;  /* 0x00bf001d00007388 */ /* 0x000fe20000000400 */
[----:B----4-:R0:W-:Y:S04]  /*1cda0*/  STS.U16 [R0+0xc300], R28 ;  /* 0x00c3001c00007388 */ /* 0x0101e80000000400 */
[----:B0-----:R-:W2:Y:S01]  /*1cdb0*/  LDL.LU R28, [R1+0x39a8] ;  /* 0x0039a800011c7983 */ /* 0x001ea20000300800 */
[----:B------:R-:W4:Y:S02]  /*1cdc0*/  LDL R4, [R1+0xce0] ;  /* 0x000ce00001047983 */ /* 0x000f240000100800 */
[----:B---3--:R-:W-:Y:S02]  /*1cdd0*/  STS.U16 [R0+0xc700], R27 ;  /* 0x00c7001b00007388 */ /* 0x008fe40000000400 */
        /* <DEDUP_REMOVED lines=14> */
[----:B------:R-:W-:Y:S06]  /*1cec0*/  BAR.SYNC.DEFER_BLOCKING 0x0 ;  /* 0x0000000000007b1d */ /* 0x000fec0000010000 */
[----:B--2---:R-:W-:Y:S04]  /*1ced0*/  LDSM.16.MT88.4 R16, [R28] ;  /* 0x000000001c10783b */ /* 0x004fe80000004200 */
[----:B----4-:R-:W0:Y:S04]  /*1cee0*/  LDSM.16.M88.4 R8, [R4+0x8000] ;  /* 0x008000000408783b */ /* 0x010e280000000200 */
[----:B------:R-:W-:Y:S04]  /*1cef0*/  LDSM.16.M88.4 R24, [R4+0xa000] ;  /* 0x00a000000418783b */ /* 0x000fe80000000200 */
[----:B------:R-:W-:Y:S04]  /*1cf00*/  LDSM.16.M88.4 R12, [R4+0xa800] ;  /* 0x00a80000040c783b */ /* 0x000fe80000000200 */
[----:B0-----:R-:W-:Y:S01]  /*1cf10*/  STL.64 [R1+0xc0], R8 ;  /* 0x0000c00801007387 */ /* 0x001fe20000100a00 */
[----:B------:R-:W-:-:S02]  /*1cf20*/  IMAD.MOV.U32 R5, RZ, RZ, R8 ;  /* 0x000000ffff057224 */ /* 0x000fc400078e0008 */
[----:B------:R-:W-:Y:S02]  /*1cf30*/  STL.64 [R1+0xc8], R10 ;  /* 0x0000c80a01007387 */ /* 0x000fe40000100a00 */
[----:B------:R-:W-:Y:S02]  /*1cf40*/  IMAD.MOV.U32 R3, RZ, RZ, R9 ;  /* 0x000000ffff037224 */ /* 0x000fe400078e0009 */
[----:B------:R-:W0:Y:S04]  /*1cf50*/  LDSM.16.M88.4 R8, [R4+0x8800] ;  /* 0x008800000408783b */ /* 0x000e280000000200 */
[----:B0-----:R-:W-:Y:S01]  /*1cf60*/  STL.64 [R1+0xb0], R8 ;  /* 0x0000b00801007387 */ /* 0x001fe20000100a00 */
[----:B------:R-:W-:Y:S02]  /*1cf70*/  IMAD.MOV.U32 R7, RZ, RZ, R8 ;  /* 0x000000ffff077224 */ /* 0x000fe400078e0008 */
[----:B------:R-:W-:Y:S02]  /*1cf80*/  STL.64 [R1+0xb8], R10 ;  /* 0x0000b80a01007387 */ /* 0x000fe40000100a00 */
[----:B------:R-:W-:-:S02]  /*1cf90*/  IMAD.MOV.U32 R6, RZ, RZ, R9 ;  /* 0x000000ffff067224 */ /* 0x000fc400078e0009 */
[----:B------:R-:W0:Y:S04]  /*1cfa0*/  LDSM.16.M88.4 R8, [R4+0x9000] ;  /* 0x009000000408783b */ /* 0x000e280000000200 */
[----:B0-----:R-:W-:Y:S01]  /*1cfb0*/  STL.64 [R1+0xa0], R8 ;  /* 0x0000a00801007387 */ /* 0x001fe20000100a00 */
[----:B------:R-:W-:Y:S02]  /*1cfc0*/  IMAD.MOV.U32 R21, RZ, RZ, R8 ;  /* 0x000000ffff157224 */ /* 0x000fe400078e0008 */
[----:B------:R-:W-:Y:S02]  /*1cfd0*/  STL.64 [R1+0xa8], R10 ;  /* 0x0000a80a01007387 */ /* 0x000fe40000100a00 */
[----:B------:R-:W-:Y:S02]  /*1cfe0*/  IMAD.MOV.U32 R20, RZ, RZ, R9 ;  /* 0x000000ffff147224 */ /* 0x000fe400078e0009 */
[----:B------:R-:W0:Y:S04]  /*1cff0*/  LDSM.16.M88.4 R8, [R4+0x9800] ;  /* 0x009800000408783b */ /* 0x000e280000000200 */
[----:B0-----:R-:W-:Y:S01]  /*1d000*/  STL.64 [R1+0x90], R8 ;  /* 0x0000900801007387 */ /* 0x001fe20000100a00 */
[----:B------:R-:W-:Y:S02]  /*1d010*/  STL.64 [R1+0x98], R10 ;  /* 0x0000980a01007387 */ /* 0x000fe40000100a00 */
[----:B------:R-:W0:Y:S04]  /*1d020*/  LDSM.16.M88.4 R8, [R4+0xb000] ;  /* 0x00b000000408783b */ /* 0x000e280000000200 */
[----:B------:R-:W-:Y:S01]  /*1d030*/  STL.64 [R1+0x80], R24 ;  /* 0x0000801801007387 */ /* 0x000fe20000100a00 */
[----:B------:R-:W-:Y:S01]  /*1d040*/  STL.64 [R1+0x88], R26 ;  /* 0x0000881a01007387 */ /* 0x000fe20000100a00 */
[----:B------:R-:W-:Y:S02]  /*1d050*/  STL.64 [R1+0x70], R12 ;  /* 0x0000700c01007387 */ /* 0x000fe40000100a00 */
[----:B------:R-:W-:Y:S02]  /*1d060*/  STL.64 [R1+0x78], R14 ;  /* 0x0000780e01007387 */ /* 0x000fe40000100a00 */
[----:B------:R-:W1:Y:S04]  /*1d070*/  LDSM.16.M88.4 R12, [R4+0xb800] ;  /* 0x00b80000040c783b */ /* 0x000e680000000200 */
[----:B------:R-:W-:Y:S04]  /*1d080*/  LDSM.16.M88.4 R24, [R4+0xc000] ;  /* 0x00c000000418783b */ /* 0x000fe80000000200 */
[----:B0-----:R-:W-:Y:S01]  /*1d090*/  STL.64 [R1+0x60], R8 ;  /* 0x0000600801007387 */ /* 0x001fe20000100a00 */
[----:B------:R-:W-:-:S02]  /*1d0a0*/  IMAD.MOV.U32 R2, RZ, RZ, R8 ;  /* 0x000000ffff027224 */ /* 0x000fc400078e0008 */
[----:B------:R-:W-:Y:S02]  /*1d0b0*/  STL.64 [R1+0x68], R10 ;  /* 0x0000680a01007387 */ /* 0x000fe40000100a00 */
[----:B------:R-:W-:Y:S02]  /*1d0c0*/  IMAD.MOV.U32 R0, RZ, RZ, R9 ;  /* 0x000000ffff007224 */ /* 0x000fe400078e0009 */
[----:B------:R-:W0:Y:S04]  /*1d0d0*/  LDSM.16.M88.4 R8, [R4+0xc800] ;  /* 0x00c800000408783b */ /* 0x000e280000000200 */
[----:B-1----:R-:W-:Y:S01]  /*1d0e0*/  STL.64 [R1+0x50], R12 ;  /* 0x0000500c01007387 */ /* 0x002fe20000100a00 */
[----:B------:R-:W-:Y:S02]  /*1d0f0*/  STL.64 [R1+0x58], R14 ;  /* 0x0000580e01007387 */ /* 0x000fe40000100a00 */
[----:B------:R-:W1:Y:S01]  /*1d100*/  LDSM.16.M88.4 R12, [R4+0xd000] ;  /* 0x00d00000040c783b */ /* 0x000e620000000200 */
[----:B0-----:R-:W-:Y:S03]  /*1d110*/  STL.64 [R1+0x30], R8 ;  /* 0x0000300801007387 */ /* 0x001fe60000100a00 */
[----:B------:R-:W-:Y:S02]  /*1d120*/  STL.64 [R1+0x38], R10 ;  /* 0x0000380a01007387 */ /* 0x000fe40000100a00 */
[----:B------:R-:W0:Y:S04]  /*1d130*/  LDSM.16.M88.4 R8, [R4+0xd800] ;  /* 0x00d800000408783b */ /* 0x000e280000000200 */
[----:B------:R-:W-:Y:S01]  /*1d140*/  STL.64 [R1+0x40], R24 ;  /* 0x0000401801007387 */ /* 0x000fe20000100a00 */
[----:B-1----:R-:W-:Y:S01]  /*1d150*/  STL.64 [R1+0x20], R12 ;  /* 0x0000200c01007387 */ /* 0x002fe20000100a00 */
[----:B------:R-:W-:Y:S02]  /*1d160*/  STL.64 [R1+0x28], R14 ;  /* 0x0000280e01007387 */ /* 0x000fe40000100a00 */
[----:B------:R-:W-:Y:S02]  /*1d170*/  STL.64 [R1+0x48], R26 ;  /* 0x0000481a01007387 */ /* 0x000fe40000100a00 */
[----:B------:R-:W1:Y:S01]  /*1d180*/  LDSM.16.M88.4 R12, [R4+0xe800] ;  /* 0x00e80000040c783b */ /* 0x000e620000000200 */
[----:B0-----:R-:W-:Y:S03]  /*1d190*/  STL.64 [R1+0x10], R8 ;  /* 0x0000100801007387 */ /* 0x001fe60000100a00 */
[----:B------:R-:W-:Y:S02]  /*1d1a0*/  STL.64 [R1+0x18], R10 ;  /* 0x0000180a01007387 */ /* 0x000fe40000100a00 */
[----:B------:R-:W0:Y:S04]  /*1d1b0*/  LDSM.16.M88.4 R8, [R4+0xe000] ;  /* 0x00e000000408783b */ /* 0x000e280000000200 */
[----:B------:R2:W-:Y:S02]  /*1d1c0*/  STL.64 [R1+0x3988], R24 ;  /* 0x0039881801007387 */ /* 0x0005e40000100a00 */
[----:B--2---:R-:W-:-:S02]  /*1d1d0*/  IMAD.MOV.U32 R24, RZ, RZ, R7 ;  /* 0x000000ffff187224 */ /* 0x004fc400078e0007 */
[----:B------:R-:W-:-:S05]  /*1d1e0*/  IMAD.MOV.U32 R25, RZ, RZ, R6 ;  /* 0x000000ffff197224 */ /* 0x000fca00078e0006 */
[----:B------:R-:W-:Y:S01]  /*1d1f0*/  STL.64 [R1+0x3998], R24 ;  /* 0x0039981801007387 */ /* 0x000fe20000100a00 */
[----:B-1----:R-:W-:Y:S03]  /*1d200*/  STL [R1+0x3244], R14 ;  /* 0x0032440e01007387 */ /* 0x002fe60000100800 */
[----:B0-----:R-:W-:Y:S01]  /*1d210*/  STL.64 [R1], R8 ;  /* 0x0000000801007387 */ /* 0x001fe20000100a00 */
[----:B------:R-:W-:Y:S02]  /*1d220*/  STL.64 [R1+0x8], R10 ;  /* 0x0000080a01007387 */ /* 0x000fe40000100a00 */
[----:B------:R-:W-:Y:S02]  /*1d230*/  STL [R1+0x3240], R15 ;  /* 0x0032400f01007387 */ /* 0x000fe40000100800 */
[----:B------:R0:W-:Y:S01]  /*1d240*/  STL.64 [R1+0x3980], R12 ;  /* 0x0039800c01007387 */ /* 0x0001e20000100a00 */
[----:B------:R-:W1:Y:S04]  /*1d250*/  LDSM.16.M88.4 R8, [R4+0xf000] ;  /* 0x00f000000408783b */ /* 0x000e680000000200 */
[----:B0-----:R-:W2:Y:S01]  /*1d260*/  LDL.64 R12, [R1+0x90] ;  /* 0x00009000010c7983 */ /* 0x001ea20000100a00 */
[----:B------:R-:W-:-:S02]  /*1d270*/  IMAD.MOV.U32 R24, RZ, RZ, R5 ;  /* 0x000000ffff187224 */ /* 0x000fc400078e0005 */
[----:B------:R-:W0:Y:S04]  /*1d280*/  LDSM.16.M88.4 R4, [R4+0xf800] ;  /* 0x00f800000404783b */ /* 0x000e280000000200 */
[----:B------:R-:W-:Y:S01]  /*1d290*/  IMAD.MOV.U32 R25, RZ, RZ, R3 ;  /* 0x000000ffff197224 */ /* 0x000fe200078e0003 */
[----:B------:R-:W-:Y:S01]  /*1d2a0*/  LOP3.LUT R3, R28, 0x40, RZ, 0x3c, !PT ;  /* 0x000000401c037812 */ /* 0x000fe200078e3cff */
[----:B--2---:R-:W-:Y:S01]  /*1d2b0*/  STL.64 [R1+0x3990], R12 ;  /* 0x0039900c01007387 */ /* 0x004fe20000100a00 */
[----:B-1----:R-:W-:Y:S02]  /*1d2c0*/  STL [R1+0x315c], R10 ;  /* 0x00315c0a01007387 */ /* 0x002fe40000100800 */
[----:B------:R-:W-:Y:S02]  /*1d2d0*/  STL [R1+0x3158], R11 ;  /* 0x0031580b01007387 */ /* 0x000fe40000100800 */
[----:B------:R1:W-:Y:S02]  /*1d2e0*/  STL.64 [R1+0x39a0], R8 ;  /* 0x0039a00801007387 */ /* 0x0003e40000100a00 */
[----:B-1----:R-:W2:Y:S01]  /*1d2f0*/  LDL.LU.64 R8, [R1+0xa80] ;  /* 0x000a800001087983 */ /* 0x002ea20000300a00 */
[----:B------:R-:W2:Y:S02]  /*1d300*/  LDL.LU.64 R10, [R1+0xa88] ;  /* 0x000a8800010a7983 */ /* 0x000ea40000300a00 */
[----:B------:R-:W-:Y:S02]  /*1d310*/  STL [R1+0x3800], R28 ;  /* 0x0038001c01007387 */ /* 0x000fe40000100800 */
[----:B------:R-:W3:Y:S01]  /*1d320*/  LDL.LU.64 R12, [R1+0xa70] ;  /* 0x000a7000010c7983 */ /* 0x000ee20000300a00 */
[----:B------:R-:W3:Y:S01]  /*1d330*/  LDL.LU.64 R14, [R1+0xa78] ;  /* 0x000a7800010e7983 */ /* 0x000ee20000300a00 */
[----:B0-----:R0:W-:Y:S02]  /*1d340*/  STL [R1+0x390c], R5 ;  /* 0x00390c0501007387 */ /* 0x0011e40000100800 */
[----:B------:R-:W-:Y:S02]  /*1d350*/  STL [R1+0x3144], R6 ;  /* 0x0031440601007387 */ /* 0x000fe40000100800 */
[----:B------:R-:W-:Y:S01]  /*1d360*/  STL [R1+0x3140], R7 ;  /* 0x0031400701007387 */ /* 0x000fe20000100800 */
[----:B------:R1:W-:Y:S01]  /*1d370*/  STL [R1+0x3960], R4 ;  /* 0x0039600401007387 */ /* 0x0003e20000100800 */
[----:B0-----:R-:W-:-:S02]  /*1d380*/  IMAD.MOV.U32 R5, RZ, RZ, R20 ;  /* 0x000000ffff057224 */ /* 0x001fc400078e0014 */
[----:B-1----:R-:W-:Y:S02]  /*1d390*/  IMAD.MOV.U32 R4, RZ, RZ, R21 ;  /* 0x000000ffff047224 */ /* 0x002fe400078e0015 */
[----:B------:R-:W0:Y:S04]  /*1d3a0*/  LDSM.16.MT88.4 R20, [R3] ;  /* 0x000000000314783b */ /* 0x000e280000004200 */
[----:B0-----:R-:W-:Y:S01]  /*1d3b0*/  STL.64 [R1+0x3900], R22 ;  /* 0x0039001601007387 */ /* 0x001fe20000100a00 */
[----:B------:R0:W-:Y:S03]  /*1d3c0*/  STL.64 [R1+0x38f8], R20 ;  /* 0x0038f81401007387 */ /* 0x0001e60000100a00 */
[----:B0-----:R-:W4:Y:S01]  /*1d3d0*/  LDL.LU.64 R20, [R1+0xa60] ;  /* 0x000a600001147983 */ /* 0x001f220000300a00 */
[----:B------:R-:W4:Y:S02]  /*1d3e0*/  LDL.LU.64 R22, [R1+0xa68] ;  /* 0x000a680001167983 */ /* 0x000f240000300a00 */
[----:B------:R-:W-:Y:S01]  /*1d3f0*/  STL [R1+0x38e0], R3 ;  /* 0x0038e00301007387 */ /* 0x000fe20000100800 */
[----:B--2---:R-:W-:Y:S01]  /*1d400*/  HMMA.16816.F32 R24, R16, R24, R8 ;  /* 0x000000181018723c */ /* 0x004fe20000001808 */
[----:B------:R-:W2:Y:S11]  /*1d410*/  LDL.LU.64 R8, [R1+0x39a0] ;  /* 0x0039a00001087983 */ /* 0x000eb60000300a00 */
[----:B------:R-:W-:Y:S11]  /*1d420*/  @!UPT UIADD3 URZ, URZ, URZ, URZ ;  /* 0x0000003f3f3ff290 */ /* 0x000ff6000fffe03f */
[----:B------:R0:W-:Y:S04]  /*1d430*/  STL.64 [R1+0x750], R24 ;  /* 0x0007501801007387 */ /* 0x0001e80000100a00 */
[----:B0-----:R-:W3:Y:S01]  /*1d440*/  LDL.LU.64 R24, [R1+0x3998] ;  /* 0x0039980001187983 */ /* 0x001ee20000300a00 */
[----:B------:R-:W-:Y:S02]  /*1d450*/  IMAD.MOV.U32 R10, RZ, RZ, R26 ;  /* 0x000000ffff0a7224 */ /* 0x000fe400078e001a */
[----:B------:R-:W-:-:S05]  /*1d460*/  IMAD.MOV.U32 R11, RZ, RZ, R27 ;  /* 0x000000ffff0b7224 */ /* 0x000fca00078e001b */
[----:B------:R0:W-:Y:S01]  /*1d470*/  STL [R1+0x323c], R11 ;  /* 0x00323c0b01007387 */ /* 0x0001e20000100800 */
[----:B------:R1:W-:Y:S01]  /*1d480*/  STL [R1+0x3238], R10 ;  /* 0x0032380a01007387 */ /* 0x0003e20000100800 */
[C---:B----4-:R-:W-:Y:S11]  /*1d490*/  HMMA.16816.F32 R4, R16.reuse, R4, R20 ;  /* 0x000000041004723c */ /* 0x050ff60000001814 */
[----:B------:R-:W-:Y:S11]  /*1d4a0*/  @!UPT UIADD3 URZ, URZ, URZ, URZ ;  /* 0x0000003f3f3ff290 */ /* 0x000ff6000fffe03f */
[----:B------:R-:W-:Y:S02]  /*1d4b0*/  @!UPT UIADD3 URZ, URZ, URZ, URZ ;  /* 0x0000003f3f3ff290 */ /* 0x000fe4000fffe03f */
[----:B0-----:R-:W-:Y:S02]  /*1d4c0*/  IMAD.MOV.U32 R11, RZ, RZ, R6 ;  /* 0x000000ffff0b7224 */ /* 0x001fe400078e0006 */
[----:B-1----:R-:W-:Y:S01]  /*1d4d0*/  IMAD.MOV.U32 R10, RZ, RZ, R7 ;  /* 0x000000ffff0a7224 */ /* 0x002fe200078e0007 */
[----:B---3--:R-:W-:Y:S01]  /*1d4e0*/  HMMA.16816.F32 R24, R16, R24, R12 ;  /* 0x000000181018723c */ /* 0x008fe2000000180c */
[----:B------:R-:W3:Y:S11]  /*1d4f0*/  LDL.LU.64 R12, [R1+0x3990] ;  /* 0x00399000010c7983 */ /* 0x000ef60000300a00 */
[----:B------:R-:W-:Y:S11]  /*1d500*/  @!UPT UIADD3 URZ, URZ, URZ, URZ ;  /* 0x0000003f3f3ff290 */ /* 0x000ff6000fffe03f */
[----:B------:R0:W-:Y:S01]  /*1d510*/  STL.64 [R1+0x740], R24 ;  /* 0x0007401801007387 */ /* 0x0001e20000100a00 */
[----:B------:R-:W-:Y:S03]  /*1d520*/  STL.64 [R1+0x748], R26 ;  /* 0x0007481a01007387 */ /* 0x000fe60000100a00 */
[----:B0-----:R-:W4:Y:S01]  /*1d530*/  LDL.LU.64 R24, [R1+0x3988] ;  /* 0x0039880001187983 */ /* 0x001f220000300a00 */
[----:B------:R0:W-:Y:S02]  /*1d540*/  STL.64 [R1+0x730], R4 ;  /* 0x0007300401007387 */ /* 0x0001e40000100a00 */
[----:B------:R-:W4:Y:S02]  /*1d550*/  LDL.LU.64 R20, [R1+0x9f0] ;  /* 0x0009f00001147983 */ /* 0x000f240000300a00 */
[----:B------:R-:W4:Y:S02]  /*1d560*/  LDL.LU.64 R22, [R1+0x9f8] ;  /* 0x0009f80001167983 */ /* 0x000f240000300a00 */
[----:B0-----:R-:W-:-:S02]  /*1d570*/  IMAD.MOV.U32 R4, RZ, RZ, R2 ;  /* 0x000000ffff047224 */ /* 0x001fc400078e0002 */
[----:B------:R-:W-:-:S05]  /*1d580*/  IMAD.MOV.U32 R5, RZ, RZ, R0 ;  /* 0x000000ffff057224 */ /* 0x000fca00078e0000 */
[----:B------:R0:W-:Y:S04]  /*1d590*/  STL.64 [R1+0x3970], R4 ;  /* 0x0039700401007387 */ /* 0x0001e80000100a00 */
[----:B0-----:R-:W4:Y:S01]  /*1d5a0*/  LDL.LU.64 R4, [R1+0xa50] ;  /* 0x000a500001047983 */ /* 0x001f220000300a00 */
[----:B------:R-:W4:Y:S02]  /*1d5b0*/  LDL.LU.64 R6, [R1+0xa58] ;  /* 0x000a580001067983 */ /* 0x000f240000300a00 */
[----:B------:R-:W-:Y:S02]  /*1d5c0*/  STL [R1+0x324c], R10 ;  /* 0x00324c0a01007387 */ /* 0x000fe40000100800 */
[----:B------:R-:W-:Y:S01]  /*1d5d0*/  STL [R1+0x3248], R11 ;  /* 0x0032480b01007387 */ /* 0x000fe20000100800 */
[----:B--2---:R0:W-:Y:S04]  /*1d5e0*/  STL.64 [R1+0x3978], R8 ;  /* 0x0039780801007387 */ /* 0x0041e80000100a00 */
[----:B0-----:R-:W2:Y:S01]  /*1d5f0*/  LDL.64 R8, [R1+0x80] ;  /* 0x0000800001087983 */ /* 0x001ea20000100a00 */
[----:B---3--:R-:W-:-:S02]  /*1d600*/  IMAD.MOV.U32 R26, RZ, RZ, R12 ;  /* 0x000000ffff1a7224 */ /* 0x008fc400078e000c */
[----:B------:R-:W-:Y:S01]  /*1d610*/  IMAD.MOV.U32 R0, RZ, RZ, R13 ;  /* 0x000000ffff007224 */ /* 0x000fe200078e000d */
[C---:B----4-:R-:W-:Y:S01]  /*1d620*/  HMMA.16816.F32 R4, R16.reuse, R12, R4 ;  /* 0x0000000c1004723c */ /* 0x050fe20000001804 */
[----:B------:R-:W3:Y:S11]  /*1d630*/  LDL.LU.64 R12, [R1+0x3980] ;  /* 0x00398000010c7983 */ /* 0x000ef60000300a00 */
[----:B------:R-:W-:Y:S11]  /*1d640*/  @!UPT UIADD3 URZ, URZ, URZ, URZ ;  /* 0x0000003f3f3ff290 */ /* 0x000ff6000fffe03f */
[----:B------:R-:W-:Y:S01]  /*1d650*/  @!UPT UIADD3 URZ, URZ, URZ, URZ ;  /* 0x0000003f3f3ff290 */ /* 0x000fe2000fffe03f */
[----:B------:R-:W-:Y:S02]  /*1d660*/  IMAD.MOV.U32 R14, RZ, RZ, R6 ;  /* 0x000000ffff0e7224 */ /* 0x000fe400078e0006 */
[----:B------:R-:W-:Y:S01]  /*1d670*/  IMAD.MOV.U32 R15, RZ, RZ, R7 ;  /* 0x000000ffff0f7224 */ /* 0x000fe200078e0007 */
[----:B------:R0:W-:Y:S04]  /*1d680*/  STL.64 [R1+0x720], R4 ;  /* 0x0007200401007387 */ /* 0x0001e80000100a00 */
[----:B0-----:R-:W4:Y:S01]  /*1d690*/  LDL.LU.64 R4, [R1+0x9d0] ;  /* 0x0009d00001047983 */ /* 0x001f220000300a00 */
[----:B------:R-:W4:Y:S02]  /*1d6a0*/  LDL.LU.64 R6, [R1+0x9d8] ;  /* 0x0009d80001067983 */ /* 0x000f240000300a00 */
[----:B------:R-:W-:Y:S01]  /*1d6b0*/  STL.64 [R1+0x3928], R14 ;  /* 0x0039280e01007387 */ /* 0x000fe20000100a00 */
[----:B---3--:R0:W-:Y:S04]  /*1d6c0*/  STL.64 [R1+0x3920], R12 ;  /* 0x0039200c01007387 */ /* 0x0081e80000100a00 */
[----:B0-----:R-:W3:Y:S01]  /*1d6d0*/  LDL.64 R12, [R1+0x30] ;  /* 0x00003000010c7983 */ /* 0x001ee20000100a00 */
[----:B--2---:R-:W-:Y:S01]  /*1d6e0*/  HMMA.16816.F32 R20, R16, R8, R20 ;  /* 0x000000081014723c */ /* 0x004fe20000001814 */
[----:B------:R-:W-:-:S02]  /*1d6f0*/  IMAD.MOV.U32 R3, RZ, RZ, R8 ;  /* 0x000000ffff037224 */ /* 0x000fc400078e0008 */
[----:B------:R-:W-:Y:S01]  /*1d700*/  IMAD.MOV.U32 R27, RZ, RZ, R9 ;  /* 0x000000ffff1b7224 */ /* 0x000fe200078e0009 */
[----:B---3--:R0:W-:Y:S04]  /*1d710*/  STL.64 [R1+0x3950], R12 ;  /* 0x0039500c01007387 */ /* 0x0081e80000100a00 */
[----:B0-----:R-:W4:Y:S01]  /*1d720*/  LDL.64 R12, [R1+0x70] ;  /* 0x00007000010c7983 */ /* 0x001f220000100a00 */
[----:B------:R-:W-:Y:S02]  /*1d730*/  STL [R1+0x3908], R0 ;  /* 0x0039080001007387 */ /* 0x000fe40000100800 */
[----:B------:R-:W-:Y:S02]  /*1d740*/  STL [R1+0x38e4], R26 ;  /* 0x0038e41a01007387 */ /* 0x000fe40000100800 */
[----:B------:R-:W2:Y:S10]  /*1d750*/  LDL.LU.64 R8, [R1+0x3978] ;  /* 0x0039780001087983 */ /* 0x000eb40000300a00 */
[----:B------:R0:W-:Y:S04]  /*1d760*/  STL.64 [R1+0x710], R20 ;  /* 0x0007101401007387 */ /* 0x0001e80000100a00 */
[----:B0-----:R-:W3:Y:S01]  /*1d770*/  LDL.64 R20, [R1+0x20] ;  /* 0x0000200001147983 */ /* 0x001ee20000100a00 */
[----:B------:R-:W-:-:S03]  /*1d780*/  IMAD.MOV.U32 R11, RZ, RZ, R23 ;  /* 0x000000ffff0b7224 */ /* 0x000fc600078e0017 */
[----:B---3--:R0:W-:Y:S04]  /*1d790*/  STL.64 [R1+0x3958], R20 ;  /* 0x0039581401007387 */ /* 0x0081e80000100a00 */
[----:B0-----:R-:W3:Y:S01]  /*1d7a0*/  LDL.64 R20, [R1+0x50] ;  /* 0x0000500001147983 */ /* 0x001ee20000100a00 */
[C---:B----4-:R-:W-:Y:S01]  /*1d7b0*/  HMMA.16816.F32 R4, R16.reuse, R12, R4 ;  /* 0x0000000c1004723c */ /* 0x050fe20000001804 */
[----:B------:R-:W-:Y:S02]  /*1d7c0*/  IMAD.MOV.U32 R10, RZ, RZ, R22 ;  /* 0x000000ffff0a7224 */ /* 0x000fe400078e0016 */
[----:B------:R-:W-:Y:S01]  /*1d7d0*/  IMAD.MOV.U32 R26, RZ, RZ, R12 ;  /* 0x000000ffff1a7224 */ /* 0x000fe200078e000c */
[----:B---3--:R0:W-:Y:S04]  /*1d7e0*/  STL.64 [R1+0x3968], R20 ;  /* 0x0039681401007387 */ /* 0x0081e80000100a00 */
[----:B0-----:R-:W3:Y:S01]  /*1d7f0*/  LDL.LU.64 R20, [R1+0x9c0] ;  /* 0x0009c00001147983 */ /* 0x001ee20000300a00 */
[----:B------:R-:W3:Y:S02]  /*1d800*/  LDL.LU.64 R22, [R1+0x9c8] ;  /* 0x0009c80001167983 */ /* 0x000ee40000300a00 */
[----:B------:R0:W-:Y:S02]  /*1d810*/  STL [R1+0x3364], R11 ;  /* 0x0033640b01007387 */ /* 0x0001e40000100800 */
[----:B------:R-:W-:Y:S10]  /*1d820*/  STL [R1+0x3360], R10 ;  /* 0x0033600a01007387 */ /* 0x000ff40000100800 */
[----:B------:R1:W-:Y:S01]  /*1d830*/  STL.64 [R1+0x700], R4 ;  /* 0x0007000401007387 */ /* 0x0003e20000100a00 */
[----:B------:R-:W-:Y:S02]  /*1d840*/  STL.64 [R1+0x708], R6 ;  /* 0x0007080601007387 */ /* 0x000fe40000100a00 */
[----:B0-----:R-:W-:Y:S01]  /*1d850*/  IMAD.MOV.U32 R11, RZ, RZ, R13 ;  /* 0x000000ffff0b7224 */ /* 0x001fe200078e000d */
[----:B-1----:R-:W3:Y:S01]  /*1d860*/  LDL.LU.64 R4, [R1+0x3970] ;  /* 0x0039700001047983 */ /* 0x002ee20000300a00 */
[----:B------:R-:W4:Y:S02]  /*1d870*/  LDL.LU.64 R12, [R1+0x580] ;  /* 0x00058000010c7983 */ /* 0x000f240000300a00 */
[----:B------:R-:W4:Y:S02]  /*1d880*/  LDL.LU.64 R14, [R1+0x588] ;  /* 0x00058800010e7983 */ /* 0x000f240000300a00 */
[----:B------:R-:W-:Y:S01]  /*1d890*/  STL [R1+0x3938], R11 ;  /* 0x0039380b01007387 */ /* 0x000fe20000100800 */
[----:B--2---:R0:W-:Y:S04]  /*1d8a0*/  STL.64 [R1+0x3930], R8 ;  /* 0x0039300801007387 */ /* 0x0041e80000100a00 */
[----:B0-----:R-:W2:Y:S01]  /*1d8b0*/  LDL.64 R8, [R1+0x10] ;  /* 0x0000100001087983 */ /* 0x001ea20000100a00 */
[C---:B---3--:R-:W-:Y:S03]  /*1d8c0*/  HMMA.16816.F32 R4, R16.reuse, R4, R20 ;  /* 0x000000041004723c */ /* 0x048fe60000001814 */
[----:B--2---:R0:W-:Y:S04]  /*1d8d0*/  STL.64 [R1+0x3948], R8 ;  /* 0x0039480801007387 */ /* 0x0041e80000100a00 */
[----:B0-----:R-:W2:Y:S01]  /*1d8e0*/  LDL.LU.64 R8, [R1+0x590] ;  /* 0x0005900001087983 */ /* 0x001ea20000300a00 */
[----:B------:R-:W2:Y:S02]  /*1d8f0*/  LDL.LU.64 R10, [R1+0x598] ;  /* 0x00059800010a7983 */ /* 0x000ea40000300a00 */
[----:B------:R-:W2:Y:S11]  /*1d900*/  LDL.LU.64 R20, [R1+0x3968] ;  /* 0x0039680001147983 */ /* 0x000eb60000300a00 */
[----:B------:R-:W-:Y:S02]  /*1d910*/  @!UPT UIADD3 URZ, URZ, URZ, URZ ;  /* 0x0000003f3f3ff290 */ /* 0x000fe4000fffe03f */
[----:B------:R0:W-:Y:S01]  /*1d920*/  STL.64 [R1+0x7f0], R4 ;  /* 0x0007f00401007387 */ /* 0x0001e20000100a00 */
[----:B------:R1:W-:Y:S04]  /*1d930*/  STL.64 [R1+0x7f8], R6 ;  /* 0x0007f80601007387 */ /* 0x0003e80000100a00 */
[----:B0-----:R-:W3:Y:S01]  /*1d940*/  LDL.LU R4, [R1+0x3960] ;  /* 0x0039600001047983 */ /* 0x001ee20000300800 */
[C---:B----4-:R-:W-:Y:S08]  /*1d950*/  HMMA.16816.F32 R12, R16.reuse, R24, R12 ;  /* 0x00000018100c723c */ /* 0x050ff0000000180c */
[----:B--2---:R-:W-:Y:S01]  /*1d960*/  HMMA.16816.F32 R8, R16, R20, R8 ;  /* 0x000000141008723c */ /* 0x004fe20000001808 */
[----:B-1----:R-:W-:-:S02]  /*1d970*/  IMAD.MOV.U32 R7, RZ, RZ, R20 ;  /* 0x000000ffff077224 */ /* 0x002fc400078e0014 */
[----:B------:R-:W-:Y:S02]  /*1d980*/  IMAD.MOV.U32 R6, RZ, RZ, R21 ;  /* 0x000000ffff067224 */ /* 0x000fe400078e0015 */
[----:B------:R-:W2:Y:S11]  /*1d990*/  LDL.LU.64 R20, [R1+0x3958] ;  /* 0x0039580001147983 */ /* 0x000eb60000300a00 */
[----:B------:R-:W-:Y:S07]  /*1d9a0*/  @!UPT UIADD3 URZ, URZ, URZ, URZ ;  /* 0x0000003f3f3ff290 */ /* 0x000fee000fffe03f */
[----:B------:R0:W-:Y:S01]  /*1d9b0*/  STL.64 [R1+0x7e0], R8 ;  /* 0x0007e00801007387 */ /* 0x0001e20000100a00 */
[----:B------:R-:W-:Y:S02]  /*1d9c0*/  IMAD.MOV.U32 R29, RZ, RZ, R10 ;  /* 0x000000ffff1d7224 */ /* 0x000fe400078e000a */
[----:B------:R-:W-:Y:S01]  /*1d9d0*/  IMAD.MOV.U32 R2, RZ, RZ, R11 ;  /* 0x000000ffff027224 */ /* 0x000fe200078e000b */
[----:B0-----:R-:W2:Y:S01]  /*1d9e0*/  LDL.LU.64 R8, [R1+0x560] ;  /* 0x0005600001087983 */ /* 0x001ea20000300a00 */
[----:B------:R-:W2:Y:S02]  /*1d9f0*/  LDL.LU.64 R10, [R1+0x568] ;  /* 0x00056800010a7983 */ /* 0x000ea40000300a00 */
[----:B------:R-:W-:Y:S02]  /*1da00*/  STL.64 [R1+0x3940], R6 ;  /* 0x0039400601007387 */ /* 0x000fe40000100a00 */
[----:B---3--:R0:W-:Y:S02]  /*1da10*/  STL [R1+0x393c], R4 ;  /* 0x00393c0401007387 */ /* 0x0081e40000100800 */
[----:B0-----:R-:W3:Y:S01]  /*1da20*/  LDL.LU.64 R4, [R1+0x570] ;  /* 0x0005700001047983 */ /* 0x001ee20000300a00 */
[----:B------:R-:W3:Y:S02]  /*1da30*/  LDL.LU.64 R6, [R1+0x578] ;  /* 0x0005780001067983 */ /* 0x000ee40000300a00 */
[----:B------:R-:W-:Y:S02]  /*1da40*/  STL [R1+0x3314], R2 ;  /* 0x0033140201007387 */ /* 0x000fe40000100800 */
[----:B------:R-:W-:Y:S01]  /*1da50*/  STL [R1+0x3310], R29 ;  /* 0x0033101d01007387 */ /* 0x000fe20000100800 */
[----:B------:R0:W-:Y:S01]  /*1da60*/  STL.64 [R1+0x7d0], R12 ;  /* 0x0007d00c01007387 */ /* 0x0001e20000100a00 */
[----:B------:R-:W-:Y:S03]  /*1da70*/  STL.64 [R1+0x7d8], R14 ;  /* 0x0007d80e01007387 */ /* 0x000fe60000100a00 */
[----:B0-----:R-:W3:Y:S01]  /*1da80*/  LDL.LU.64 R12, [R1+0x3950] ;  /* 0x00395000010c7983 */ /* 0x001ee20000300a00 */
[----:B------:R0:W-:Y:S01]  /*1da90*/  STL.64 [R1+0x3858], R24 ;  /* 0x0038581801007387 */ /* 0x0001e20000100a00 */
[C---:B--2---:R-:W-:Y:S08]  /*1daa0*/  HMMA.16816.F32 R8, R16.reuse, R20, R8 ;  /* 0x000000141008723c */ /* 0x044ff00000001808 */
[----:B---3--:R-:W-:Y:S01]  /*1dab0*/  HMMA.16816.F32 R4, R16, R12, R4 ;  /* 0x0000000c1004723c */ /* 0x008fe20000001804 */
[----:B0-----:R-:W-:-:S02]  /*1dac0*/  IMAD.MOV.U32 R25, RZ, RZ, R12 ;  /* 0x000000ffff197224 */ /* 0x001fc400078e000c */
[----:B------:R-:W-:Y:S11]  /*1dad0*/  IMAD.MOV.U32 R24, RZ, RZ, R13 ;  /* 0x000000ffff187224 */ /* 0x000ff600078e000d */
[----:B------:R-:W-:Y:S09]  /*1dae0*/  @!UPT UIADD3 URZ, URZ, URZ, URZ ;  /* 0x0000003f3f3ff290 */ /* 0x000ff2000fffe03f */
[----:B------:R0:W-:Y:S01]  /*1daf0*/  STL.64 [R1+0x7c0], R4 ;  /* 0x0007c00401007387 */ /* 0x0001e20000100a00 */
[----:B------:R1:W-:Y:S03]  /*1db00*/  STL.64 [R1+0x7c8], R6 ;  /* 0x0007c80601007387 */ /* 0x0003e60000100a00 */
[----:B0-----:R-:W2:Y:S01]  /*1db10*/  LDL.LU.64 R4, [R1+0x550] ;  /* 0x0005500001047983 */ /* 0x001ea20000300a00 */
[----:B-1----:R-:W2:Y:S02]  /*1db20*/  LDL.LU.64 R6, [R1+0x558] ;  /* 0x0005580001067983 */ /* 0x002ea40000300a00 */
[----:B------:R-:W3:Y:S02]  /*1db30*/  LDL.LU.64 R12, [R1+0x540] ;  /* 0x00054000010c7983 */ /* 0x000ee40000300a00 */
[----:B------:R-:W3:Y:S01]  /*1db40*/  LDL.LU.64 R14, [R1+0x548] ;  /* 0x00054800010e7983 */ /* 0x000ee20000300a00 */
[----:B------:R-:W-:Y:S01]  /*1db50*/  STL.64 [R1+0x38f0], R26 ;  /* 0x0038f01a01007387 */ /* 0x000fe20000100a00 */
[----:B------:R0:W-:Y:S03]  /*1db60*/  STL.64 [R1+0x38e8], R24 ;  /* 0x0038e81801007387 */ /* 0x0001e60000100a00 */
[----:B0-----:R-:W3:Y:S01]  /*1db70*/  LDL.64 R24, [R1] ;  /* 0x0000000001187983 */ /* 0x001ee20000100a00 */
[----:B------:R0:W-:Y:S02]  /*1db80*/  STL.64 [R1+0x7b0], R8 ;  /* 0x0007b00801007387 */ /* 0x0001e40000100a00 */
[----:B------:R-:W-:Y:S01]  /*1db90*/  STL.64 [R1+0x7b8], R10 ;  /* 0x0007b80a01007387 */ /* 0x000fe20000100a00 */
[----:B0-----:R-:W2:Y:S01]  /*1dba0*/  LDL.LU.64 R8, [R1+0x3948] ;  /* 0x0039480001087983 */ /* 0x001ea20000300a00 */
[----:B------:R-:W-:-:S02]  /*1dbb0*/  IMAD.MOV.U32 R29, RZ, RZ, R20 ;  /* 0x000000ffff1d7224 */ /* 0x000fc400078e0014 */
[----:B------:R-:W-:Y:S02]  /*1dbc0*/  IMAD.MOV.U32 R28, RZ, RZ, R21 ;  /* 0x000000ffff1c7224 */ /* 0x000fe400078e0015 */
[----:B------:R-:W4:Y:S01]  /*1dbd0*/  LDL.LU.64 R20, [R1+0x360] ;  /* 0x0003600001147983 */ /* 0x000f220000300a00 */
[----:B------:R-:W4:Y:S01]  /*1dbe0*/  LDL.LU.64 R22, [R1+0x368] ;  /* 0x0003680001167983 */ /* 0x000f220000300a00 */
[C---:B---3--:R-:W-:Y:S08]  /*1dbf0*/  HMMA.16816.F32 R12, R16.reuse, R24, R12 ;  /* 0x00000018100c723c */ /* 0x048ff0000000180c */
[----:B--2---:R-:W-:Y:S01]  /*1dc00*/  HMMA.16816.F32 R4, R16, R8, R4 ;  /* 0x000000081004723c */ /* 0x004fe20000001804 */
[----:B----4-:R-:W-:Y:S01]  /*1dc10*/  STL.64 [R1+0x3918], R22 ;  /* 0x0039181601007387 */ /* 0x010fe20000100a00 */
[----:B------:R0:W-:Y:S02]  /*1dc20*/  STL.64 [R1+0x3910], R20 ;  /* 0x0039101401007387 */ /* 0x0001e40000100a00 */
[----:B------:R-:W-:Y:S01]  /*1dc30*/  IMAD.MOV.U32 R0, RZ, RZ, R9 ;  /* 0x000000ffff007224 */ /* 0x000fe200078e0009 */
[----:B0-----:R-:W2:Y:S01]  /*1dc40*/  LDL.LU.64 R20, [R1+0x370] ;  /* 0x0003700001147983 */ /* 0x001ea20000300a00 */
[----:B------:R-:W2:Y:S11]  /*1dc50*/  LDL.LU.64 R22, [R1+0x378] ;  /* 0x0003780001167983 */ /* 0x000eb60000300a00 */
[----:B------:R-:W-:Y:S06]  /*1dc60*/  @!UPT UIADD3 URZ, URZ, URZ, URZ ;  /* 0x0000003f3f3ff290 */ /* 0x000fec000fffe03f */
[----:B------:R-:W-:Y:S01]  /*1dc70*/  STL.64 [R1+0x7a0], R4 ;  /* 0x0007a00401007387 */ /* 0x000fe20000100a00 */
[----:B------:R0:W-:Y:S03]  /*1dc80*/  STL.64 [R1+0x7a8], R6 ;  /* 0x0007a80601007387 */ /* 0x0001e60000100a00 */
[----:B0-----:R-:W3:Y:S01]  /*1dc90*/  LDL.LU.64 R6, [R1+0x3940] ;  /* 0x0039400001067983 */ /* 0x001ee20000300a00 */
[----:B------:R-:W4:Y:S02]  /*1dca0*/  LDL.LU R4, [R1+0x393c] ;  /* 0x00393c0001047983 */ /* 0x000f240000300800 */
[----:B------:R-:W-:Y:S02]  /*1dcb0*/  IMAD.MOV.U32 R5, RZ, RZ, R8 ;  /* 0x000000ffff057224 */ /* 0x000fe400078e0008 */
[----:B------:R-:W2:Y:S01]  /*1dcc0*/  LDL.LU R11, [R1+0x3938] ;  /* 0x00393800010b7983 */ /* 0x000ea20000300800 */
[----:B------:R-:W2:Y:S01]  /*1dcd0*/  LDL.LU.64 R8, [R1+0x3930] ;  /* 0x0039300001087983 */ /* 0x000ea20000300a00 */
[----:B------:R-:W-:Y:S02]  /*1dce0*/  STL.64 [R1+0x790], R12 ;  /* 0x0007900c01007387 */ /* 0x000fe40000100a00 */
[----:B------:R0:W-:Y:S02]  /*1dcf0*/  STL.64 [R1+0x798], R14 ;  /* 0x0007980e01007387 */ /* 0x0001e40000100a00 */
[----:B0-----:R-:W2:Y:S01]  /*1dd00*/  LDL.LU.64 R14, [R1+0x3928] ;  /* 0x00392800010e7983 */ /* 0x001ea20000300a00 */
[----:B------:R-:W2:Y:S02]  /*1dd10*/  LDL.LU.64 R12, [R1+0x3920] ;  /* 0x00392000010c7983 */ /* 0x000ea40000300a00 */
[----:B------:R-:W-:-:S02]  /*1dd20*/  IMAD.MOV.U32 R10, RZ, RZ, R24 ;  /* 0x000000ffff0a7224 */ /* 0x000fc400078e0018 */
[----:B------:R-:W-:Y:S02]  /*1dd30*/  IMAD.MOV.U32 R2, RZ, RZ, R25 ;  /* 0x000000ffff027224 */ /* 0x000fe400078e0019 */
[----:B------:R-:W3:Y:S01]  /*1dd40*/  LDL.LU.64 R24, [R1+0x270] ;  /* 0x0002700001187983 */ /* 0x000ee20000300a00 */
[----:B------:R-:W3:Y:S01]  /*1dd50*/  LDL.LU.64 R26, [R1+0x278] ;  /* 0x00027800011a7983 */ /* 0x000ee20000300a00 */
[----:B--2---:R-:W-:Y:S11]  /*1dd60*/  HMMA.16816.F32 R20, R16, R12, R20 ;  /* 0x0000000c1014723c */ /* 0x004ff60000001814 */
[----:B------:R-:W-:Y:S11]  /*1dd70*/  @!UPT UIADD3 URZ, URZ, URZ, URZ ;  /* 0x0000003f3f3ff290 */ /* 0x000ff6000fffe03f */
[----:B------:R-:W-:Y:S01]  /*1dd80*/  @!UPT UIADD3 URZ, URZ, URZ, URZ ;  /* 0x0000003f3f3ff290 */ /* 0x000fe2000fffe03f */
[----:B------:R-:W-:Y:S01]  /*1dd90*/  STL.64 [R1+0x780], R20 ;  /* 0x0007801401007387 */ /* 0x000fe20000100a00 */
[----:B------:R0:W-:Y:S03]  /*1dda0*/  STL.64 [R1+0x788], R22 ;  /* 0x0007881601007387 */ /* 0x0001e60000100a00 */
[----:B0-----:R-:W2:Y:S01]  /*1ddb0*/  LDL.LU.64 R22, [R1+0x3918] ;  /* 0x0039180001167983 */ /* 0x001ea20000300a00 */
[----:B------:R-:W2:Y:S02]  /*1ddc0*/  LDL.LU.64 R20, [R1+0x3910] ;  /* 0x0039100001147983 */ /* 0x000ea40000300a00 */
[----:B------:R-:W-:Y:S02]  /*1ddd0*/  STL.64 [R1+0x3810], R14 ;  /* 0x0038100e01007387 */ /* 0x000fe40000100a00 */
[----:B------:R0:W-:Y:S02]  /*1dde0*/  STL.64 [R1+0x3808], R12 ;  /* 0x0038080c01007387 */ /* 0x0001e40000100a00 */
[----:B0-----:R-:W-:-:S02]  /*1ddf0*/  IMAD.MOV.U32 R12, RZ, RZ, R5 ;  /* 0x000000ffff0c7224 */ /* 0x001fc400078e0005 */
[----:B------:R-:W-:Y:S01]  /*1de00*/  IMAD.MOV.U32 R13, RZ, RZ, R0 ;  /* 0x000000ffff0d7224 */ /* 0x000fe200078e0000 */
[----:B------:R-:W4:Y:S01]  /*1de10*/  LDL.LU R5, [R1+0x390c] ;  /* 0x00390c0001057983 */ /* 0x000f220000300800 */
[----:B------:R-:W3:Y:S03]  /*1de20*/  LDL.LU R0, [R1+0x3908] ;  /* 0x0039080001007983 */ /* 0x000ee60000300800 */
[----:B------:R0:W-:Y:S04]  /*1de30*/  STL.64 [R1+0x3828], R12 ;  /* 0x0038280c01007387 */ /* 0x0001e80000100a00 */
[----:B0-----:R-:W4:Y:S01]  /*1de40*/  LDL.LU.64 R12, [R1+0x350] ;  /* 0x00035000010c7983 */ /* 0x001f220000300a00 */
[----:B------:R-:W4:Y:S01]  /*1de50*/  LDL.LU.64 R14, [R1+0x358] ;  /* 0x00035800010e7983 */ /* 0x000f220000300a00 */
[C---:B--2---:R-:W-:Y:S08]  /*1de60*/  HMMA.16816.F32 R20, R16.reuse, R8, R20 ;  /* 0x000000081014723c */ /* 0x044ff00000001814 */
[----:B----4-:R-:W-:Y:S11]  /*1de70*/  HMMA.16816.F32 R12, R16, R4, R12 ;  /* 0x00000004100c723c */ /* 0x010ff6000000180c */
[----:B------:R-:W-:Y:S04]  /*1de80*/  @!UPT UIADD3 URZ, URZ, URZ, URZ ;  /* 0x0000003f3f3ff290 */ /* 0x000fe8000fffe03f */
[----:B------:R-:W-:Y:S01]  /*1de90*/  STL.64 [R1+0x770], R20 ;  /* 0x0007701401007387 */ /* 0x000fe20000100a00 */
[----:B------:R0:W-:Y:S03]  /*1dea0*/  STL.64 [R1+0x778], R22 ;  /* 0x0007781601007387 */ /* 0x0001e60000100a00 */
[----:B0-----:R-:W3:Y:S01]  /*1deb0*/  LDL.LU.64 R22, [R1+0x3900] ;  /* 0x0039000001167983 */ /* 0x001ee20000300a00 */
[----:B------:R-:W3:Y:S02]  /*1dec0*/  LDL.LU.64 R20, [R1+0x38f8] ;  /* 0x0038f80001147983 */ /* 0x000ee40000300a00 */
[----:B------:R-:W-:Y:S02]  /*1ded0*/  STL.64 [R1+0x38d8], R8 ;  /* 0x0038d80801007387 */ /* 0x000fe40000100a00 */
[----:B------:R-:W2:Y:S01]  /*1dee0*/  LDL.64 R16, [R1+0xb0] ;  /* 0x0000b00001107983 */ /* 0x000ea20000100a00 */
[----:B------:R0:W-:Y:S01]  /*1def0*/  STL.64 [R1+0x6f0], R12 ;  /* 0x0006f00c01007387 */ /* 0x0001e20000100a00 */
[----:B------:R-:W-:Y:S02]  /*1df00*/  STL.64 [R1+0x6f8], R14 ;  /* 0x0006f80e01007387 */ /* 0x000fe40000100a00 */
[----:B0-----:R-:W-:-:S02]  /*1df10*/  IMAD.MOV.U32 R12, RZ, RZ, R29 ;  /* 0x000000ffff0c7224 */ /* 0x001fc400078e001d */
[----:B------:R-:W-:-:S05]  /*1df20*/  IMAD.MOV.U32 R13, RZ, RZ, R28 ;  /* 0x000000ffff0d7224 */ /* 0x000fca00078e001c */
[----:B------:R0:W-:Y:S04]  /*1df30*/  STL.64 [R1+0x3838], R12 ;  /* 0x0038380c01007387 */ /* 0x0001e80000100a00 */
[----:B0-----:R-:W3:Y:S02]  /*1df40*/  LDL.64 R12, [R1+0xc0] ;  /* 0x0000c000010c7983 */ /* 0x001ee40000100a00 */
[----:B---3--:R-:W-:Y:S11]  /*1df50*/  HMMA.16816.F32 R24, R20, R12, R24 ;  /* 0x0000000c1418723c */ /* 0x008ff60000001818 */
[----:B------:R-:W-:Y:S11]  /*1df60*/  @!UPT UIADD3 URZ, URZ, URZ, URZ ;  /* 0x0000003f3f3ff290 */ /* 0x000ff6000fffe03f */
[----:B------:R-:W-:Y:S01]  /*1df70*/  @!UPT UIADD3 URZ, URZ, URZ, URZ ;  /* 0x0000003f3f3ff290 */ /* 0x000fe2000fffe03f */
[----:B------:R-:W-:Y:S01]  /*1df80*/  STL.64 [R1+0x880], R24 ;  /* 0x0008801801007387 */ /* 0x000fe20000100a00 */
[----:B------:R0:W-:Y:S03]  /*1df90*/  STL.64 [R1+0x888], R26 ;  /* 0x0008881a01007387 */ /* 0x0001e60000100a00 */
[----:B0-----:R-:W3:Y:S01]  /*1dfa0*/  LDL.LU.64 R26, [R1+0x38f0] ;  /* 0x0038f000011a7983 */ /* 0x001ee20000300a00 */
[----:B------:R-:W4:Y:S02]  /*1dfb0*/  LDL.LU.64 R24, [R1+0x38e8] ;  /* 0x0038e80001187983 */ /* 0x000f240000300a00 */
[----:B------:R-:W-:Y:S02]  /*1dfc0*/  IMAD.MOV.U32 R28, RZ, RZ, R12 ;  /* 0x000000ffff1c7224 */ /* 0x000fe400078e000c */
[----:B------:R-:W-:Y:S02]  /*1dfd0*/  IMAD.MOV.U32 R29, RZ, RZ, R13 ;  /* 0x000000ffff1d7224 */ /* 0x000fe400078e000d */
[----:B----4-:R-:W-:-:S02]  /*1dfe0*/  IMAD.MOV.U32 R12, RZ, RZ, R25 ;  /* 0x000000ffff0c7224 */ /* 0x010fc400078e0019 */
[----:B------:R-:W-:Y:S02]  /*1dff0*/  IMAD.MOV.U32 R13, RZ, RZ, R24 ;  /* 0x000000ffff0d7224 */ /* 0x000fe400078e0018 */
[----:B------:R-:W-:Y:S02]  /*1e000*/  IMAD.MOV.U32 R24, RZ, RZ, R7 ;  /* 0x000000ffff187224 */ /* 0x000fe400078e0007 */
[----:B------:R-:W-:-:S05]  /*1e010*/  IMAD.MOV.U32 R25, RZ, RZ, R6 ;  /* 0x000000ffff197224 */ /* 0x000fca00078e0006 */
[----:B------:R0:W-:Y:S04]  /*1e020*/  STL.64 [R1+0x3870], R24 ;  /* 0x0038701801007387 */ /* 0x0001e80000100a00 */
[----:B0-----:R-:W4:Y:S04]  /*1e030*/  LDL.64 R24, [R1+0x60] ;  /* 0x0000600001187983 */ /* 0x001f280000100a00 */
[----:B----4-:R-:W-:Y:S01]  /*1e040*/  STL.64 [R1+0x3888], R24 ;  /* 0x0038881801007387 */ /* 0x010fe20000100a00 */
[----:B------:R0:W-:Y:S03]  /*1e050*/  STL.64 [R1+0x3850], R12 ;  /* 0x0038500c01007387 */ /* 0x0001e60000100a00 */
[----:B0-----:R-:W4:Y:S01]  /*1e060*/  LDL.LU.64 R12, [R1+0x260] ;  /* 0x00026000010c7983 */ /* 0x001f220000300a00 */
[----:B------:R-:W4:Y:S02]  /*1e070*/  LDL.LU.64 R14, [R1+0x268] ;  /* 0x00026800010e7983 */ /* 0x000f240000300a00 */
[----:B---3--:R-:W-:-:S02]  /*1e080*/  IMAD.MOV.U32 R24, RZ, RZ, R26 ;  /* 0x000000ffff187224 */ /* 0x008fc400078e001a */
[----:B------:R-:W-:Y:S02]  /*1e090*/  IMAD.MOV.U32 R25, RZ, RZ, R11 ;  /* 0x000000ffff197224 */ /* 0x000fe400078e000b */
[----:B--2---:R-:W-:Y:S02]  /*1e0a0*/  IMAD.MOV.U32 R7, RZ, RZ, R16 ;  /* 0x000000ffff077224 */ /* 0x004fe400078e0010 */
[----:B------:R-:W-:Y:S01]  /*1e0b0*/  IMAD.MOV.U32 R6, RZ, RZ, R17 ;  /* 0x000000ffff067224 */ /* 0x000fe200078e0011 */
[----:B----4-:R-:W-:Y:S11]  /*1e0c0*/  HMMA.16816.F32 R12, R20, R16, R12 ;  /* 0x00000010140c723c */ /* 0x010ff6000000180c */
[----:B------:R-:W-:Y:S11]  /*1e0d0*/  @!UPT UIADD3 URZ, URZ, URZ, URZ ;  /* 0x0000003f3f3ff290 */ /* 0x000ff6000fffe03f */
[----:B------:R-:W-:Y:S01]  /*1e0e0*/  @!UPT UIADD3 URZ, URZ, URZ, URZ ;  /* 0x0000003f3f3ff290 */ /* 0x000fe2000fffe03f */
[----:B------:R-:W-:Y:S01]  /*1e0f0*/  STL.64 [R1+0x870], R12 ;  /* 0x0008700c01007387 */ /* 0x000fe20000100a00 */
[----:B------:R-:W-:Y:S02]  /*1e100*/  STL.64 [R1+0x878], R14 ;  /* 0x0008780e01007387 */ /* 0x000fe40000100a00 */
[----:B------:R-:W2:Y:S02]  /*1e110*/  LDL.LU R26, [R1+0x38e4] ;  /* 0x0038e400011a7983 */ /* 0x000ea40000300800 */
[----:B------:R0:W-:Y:S02]  /*1e120*/  STL.64 [R1+0x38a0], R24 ;  /* 0x0038a01801007387 */ /* 0x0001e40000100a00 */
[----:B0-----:R-:W-:Y:S02]  /*1e130*/  IMAD.MOV.U32 R24, RZ, RZ, R3 ;  /* 0x000000ffff187224 */ /* 0x001fe400078e0003 */
[----:B------:R-:W-:Y:S01]  /*1e140*/  IMAD.MOV.U32 R25, RZ, RZ, R27 ;  /* 0x000000ffff197224 */ /* 0x000fe200078e001b */
[----:B------:R-:W3:Y:S04]  /*1e150*/  LDL.LU R3, [R1+0x38e0] ;  /* 0x0038e00001037983 */ /* 0x000ee80000300800 */
[----:B------:R0:W-:Y:S01]  /*1e160*/  STL.64 [R1+0x38b8], R24 ;  /* 0x0038b81801007387 */ /* 0x0001e20000100a00 */
[----:B------:R-:W4:Y:S02]  /*1e170*/  LDL.LU.64 R16, [R1+0xf0] ;  /* 0x0000f00001107983 */ /* 0x000f240000300a00 */
[----:B------:R-:W3:Y:S02]  /*1e180*/  LDL.LU.64 R18, [R1+0xf8] ;  /* 0x0000f80001127983 */ /* 0x000ee40000300a00 */
[----:B0-----:R-:W-:-:S02]  /*1e190*/  IMAD.MOV.U32 R25, RZ, RZ, R0 ;  /* 0x000000ffff197224 */ /* 0x001fc400078e0000 */
[----:B--2---:R-:W-:Y:S01]  /*1e1a0*/  IMAD.MOV.U32 R24, RZ, RZ, R26 ;  /* 0x000000ffff187224 */ /* 0x004fe200078e001a */
[----:B---3--:R-:W-:Y:S01]  /*1e1b0*/  STL.64 [R1+0x3820], R18 ;  /* 0x0038201201007387 */ /* 0x008fe20000100a00 */
[----:B----4-:R-:W-:Y:S02]  /*1e1c0*/  STL.64 [R1+0x3818], R16 ;  /* 0x0038181001007387 */ /* 0x010fe40000100a00 */
[----:B------:R-:W-:Y:S02]  /*1e1d0*/  STL.64 [R1+0x37f8], R6 ;  /* 0x0037f80601007387 */ /* 0x000fe40000100a00 */
[----:B------:R0:W-:Y:S01]  /*1e1e0*/  STL.64 [R1+0x37f0], R4 ;  /* 0x0037f00401007387 */ /* 0x0001e20000100a00 */
[----:B------:R-:W2:Y:S01]  /*1e1f0*/  LDL.LU.64 R8, [R1+0x250] ;  /* 0x0002500001087983 */ /* 0x000ea20000300a00 */
[----:B0-----:R-:W-:-:S03]  /*1e200*/  IMAD.MOV.U32 R4, RZ, RZ, R10 ;  /* 0x000000ffff047224 */ /* 0x001fc600078e000a */
[----:B------:R-:W2:Y:S01]  /*1e210*/  LDL.LU.64 R10, [R1+0x258] ;  /* 0x00025800010a7983 */ /* 0x000ea20000300a00 */
[----:B------:R0:W-:Y:S03]  /*1e220*/  STL.64 [R1+0x38d0], R24 ;  /* 0x0038d01801007387 */ /* 0x0001e60000100a00 */
[----:B0-----:R-:W2:Y:S01]  /*1e230*/  LDL.64 R24, [R1+0xa0] ;  /* 0x0000a00001187983 */ /* 0x001ea20000100a00 */
[----:B------:R-:W3:Y:S02]  /*1e240*/  LDL.LU.64 R12, [R1+0x140] ;  /* 0x00014000010c7983 */ /* 0x000ee40000300a00 */
[----:B------:R-:W4:Y:S02]  /*1e250*/  LDL.LU.64 R14, [R1+0x148] ;  /* 0x00014800010e7983 */ /* 0x000f240000300a00 */
[----:B----4-:R-:W-:Y:S01]  /*1e260*/  STL.64 [R1+0x3868], R14 ;  /* 0x0038680e01007387 */ /* 0x010fe20000100a00 */
[----:B---3--:R0:W-:Y:S03]  /*1e270*/  STL.64 [R1+0x3860], R12 ;  /* 0x0038600c01007387 */ /* 0x0081e60000100a00 */
[----:B0-----:R-:W3:Y:S01]  /*1e280*/  LDL.LU.64 R12, [R1+0x150] ;  /* 0x00015000010c7983 */ /* 0x001ee20000300a00 */
[----:B------:R-:W4:Y:S03]  /*1e290*/  LDL.LU.64 R14, [R1+0x158] ;  /* 0x00015800010e7983 */ /* 0x000f260000300a00 */
        /* <DEDUP_REMOVED lines=11> */
[----:B------:R-:W4:Y:S02]  /*1e350*/  LDL.LU.64 R14, [R1+0x188] ;  /* 0x00018800010e7983 */ /* 0x000f240000300a00 */
[----:B------:R-:W-:Y:S01]  /*1e360*/  IMAD.MOV.U32 R5, RZ, RZ, R2 ;  /* 0x000000ffff057224 */ /* 0x000fe200078e0002 */
[----:B--2---:R-:W-:Y:S01]  /*1e370*/  HMMA.16816.F32 R8, R20, R24, R8 ;  /* 0x000000181408723c */ /* 0x004fe20000001808 */
[----:B----4-:R-:W-:Y:S01]  /*1e380*/  STL.64 [R1+0x38c8], R14 ;  /* 0x0038c80e01007387 */ /* 0x010fe20000100a00 */
[----:B---3--:R0:W-:Y:S03]  /*1e390*/  STL.64 [R1+0x38c0], R12 ;  /* 0x0038c00c01007387 */ /* 0x0081e60000100a00 */
[----:B0-----:R-:W2:Y:S01]  /*1e3a0*/  LDL.LU.64 R12, [R1+0x240] ;  /* 0x00024000010c7983 */ /* 0x001ea20000300a00 */
[----:B------:R-:W2:Y:S02]  /*1e3b0*/  LDL.LU.64 R14, [R1+0x248] ;  /* 0x00024800010e7983 */ /* 0x000ea40000300a00 */
[----:B------:R0:W-:Y:S02]  /*1e3c0*/  STL.64 [R1+0x3830], R4 ;  /* 0x0038300401007387 */ /* 0x0001e40000100a00 */
[----:B0-----:R-:W3:Y:S01]  /*1e3d0*/  LDL.LU.64 R4, [R1+0x120] ;  /* 0x0001200001047983 */ /* 0x001ee20000300a00 */
[----:B------:R-:W4:Y:S03]  /*1e3e0*/  LDL.LU.64 R6, [R1+0x128] ;  /* 0x0001280001067983 */ /* 0x000f260000300a00 */
[----:B----4-:R-:W-:Y:S01]  /*1e3f0*/  STL.64 [R1+0x3848], R6 ;  /* 0x0038480601007387 */ /* 0x010fe20000100a00 */
[----:B---3--:R0:W-:Y:S03]  /*1e400*/  STL.64 [R1+0x3840], R4 ;  /* 0x0038400401007387 */ /* 0x0081e60000100a00 */
[----:B0-----:R-:W3:Y:S01]  /*1e410*/  LDL.LU.64 R4, [R1+0x130] ;  /* 0x0001300001047983 */ /* 0x001ee20000300a00 */
[----:B------:R-:W3:Y:S02]  /*1e420*/  LDL.LU.64 R6, [R1+0x138] ;  /* 0x0001380001067983 */ /* 0x000ee40000300a00 */
[----:B------:R-:W4:Y:S02]  /*1e430*/  LDL.LU.64 R16, [R1+0x110] ;  /* 0x0001100001107983 */ /* 0x000f240000300a00 */
[----:B------:R-:W4:Y:S01]  /*1e440*/  LDL.LU.64 R18, [R1+0x118] ;  /* 0x0001180001127983 */ /* 0x000f220000300a00 */
[----:B------:R0:W-:Y:S01]  /*1e450*/  STL.64 [R1+0x860], R8 ;  /* 0x0008600801007387 */ /* 0x0001e20000100a00 */
[----:B------:R1:W-:Y:S03]  /*1e460*/  STL.64 [R1+0x868], R10 ;  /* 0x0008680a01007387 */ /* 0x0003e60000100a00 */
[----:B0-----:R-:W2:Y:S01]  /*1e470*/  LDL.LU.64 R8, [R1+0x38d8] ;  /* 0x0038d80001087983 */ /* 0x001ea20000300a00 */
[----:B-1----:R-:W-:-:S02]  /*1e480*/  IMAD.MOV.U32 R11, RZ, RZ, R24 ;  /* 0x000000ffff0b7224 */ /* 0x002fc400078e0018 */
[----:B------:R-:W-:Y:S02]  /*1e490*/  IMAD.MOV.U32 R10, RZ, RZ, R25 ;  /* 0x000000ffff0a7224 */ /* 0x000fe400078e0019 */
[----:B------:R-:W2:Y:S02]  /*1e4a0*/  LDL.LU.64 R24, [R1+0x38d0] ;  /* 0x0038d00001187983 */ /* 0x000ea40000300a00 */
[C---:B--2---:R-:W-:Y:S02]  /*1e4b0*/  HMMA.16816.F32 R24, R20.reuse, R24, R12 ;  /* 0x000000181418723c */ /* 0x044fe4000000180c */
[----:B------:R-:W2:Y:S01]  /*1e4c0*/  LDL.LU.64 R14, [R1+0x38c8] ;  /* 0x0038c800010e7983 */ /* 0x000ea20000300a00 */
[----:B------:R-:W2:Y:S11]  /*1e4d0*/  LDL.LU.64 R12, [R1+0x38c0] ;  /* 0x0038c000010c7983 */ /* 0x000eb60000300a00 */
[----:B------:R-:W-:Y:S09]  /*1e4e0*/  @!UPT UIADD3 URZ, URZ, URZ, URZ ;  /* 0x0000003f3f3ff290 */ /* 0x000ff2000fffe03f */
[----:B------:R0:W-:Y:S01]  /*1e4f0*/  STL.64 [R1+0x850], R24 ;  /* 0x0008501801007387 */ /* 0x0001e20000100a00 */
[----:B------:R2:W-:Y:S03]  /*1e500*/  STL.64 [R1+0x858], R26 ;  /* 0x0008581a01007387 */ /* 0x0005e60000100a00 */
[----:B0-----:R-:W2:Y:S02]  /*1e510*/  LDL.LU.64 R24, [R1+0x38b8] ;  /* 0x0038b80001187983 */ /* 0x001ea40000300a00 */
        /* <DEDUP_REMOVED lines=12> */
[----:B------:R-:W-:Y:S03]  /*1e5e0*/  STL.64 [R1+0x838], R26 ;  /* 0x0008381a01007387 */ /* 0x000fe60000100a00 */
[----:B0-----:R-:W2:Y:S02]  /*1e5f0*/  LDL.LU.64 R24, [R1+0x3888] ;  /* 0x0038880001187983 */ /* 0x001ea40000300a00 */
[C---:B--2---:R-:W-:Y:S01]  /*1e600*/  HMMA.16816.F32 R12, R20.reuse, R24, R12 ;  /* 0x00000018140c723c */ /* 0x044fe2000000180c */
[----:B------:R-:W-:Y:S02]  /*1e610*/  IMAD.MOV.U32 R2, RZ, RZ, R24 ;  /* 0x000000ffff027224 */ /* 0x000fe400078e0018 */
[----:B------:R-:W-:Y:S11]  /*1e620*/  IMAD.MOV.U32 R0, RZ, RZ, R25 ;  /* 0x000000ffff007224 */ /* 0x000ff600078e0019 */
[----:B------:R-:W-:Y:S09]  /*1e630*/  @!UPT UIADD3 URZ, URZ, URZ, URZ ;  /* 0x0000003f3f3ff290 */ /* 0x000ff2000fffe03f */
[----:B------:R-:W-:Y:S01]  /*1e640*/  STL.64 [R1+0x820], R12 ;  /* 0x0008200c01007387 */ /* 0x000fe20000100a00 */
[----:B------:R0:W-:Y:S03]  /*1e650*/  STL.64 [R1+0x828], R14 ;  /* 0x0008280e01007387 */ /* 0x0001e60000100a00 */
[----:B0-----:R-:W2:Y:S01]  /*1e660*/  LDL.LU.64 R14, [R1+0x3880] ;  /* 0x00388000010e7983 */ /* 0x001ea20000300a00 */
[----:B------:R-:W2:Y:S02]  /*1e670*/  LDL.LU.64 R12, [R1+0x3878] ;  /* 0x00387800010c7983 */ /* 0x000ea40000300a00 */
[----:B------:R-:W2:Y:S02]  /*1e680*/  LDL.LU.64 R24, [R1+0x3870] ;  /* 0x0038700001187983 */ /* 0x000ea40000300a00 */
[C---:B--2---:R-:W-:Y:S01]  /*1e690*/  HMMA.16816.F32 R24, R20.reuse, R24, R12 ;  /* 0x000000181418723c */ /* 0x044fe2000000180c */
[----:B------:R-:W2:Y:S01]  /*1e6a0*/  LDL.LU.64 R14, [R1+0x3868] ;  /* 0x00386800010e7983 */ /* 0x000ea20000300a00 */
[----:B------:R-:W2:Y:S11]  /*1e6b0*/  LDL.LU.64 R12, [R1+0x3860] ;  /* 0x00386000010c7983 */ /* 0x000eb60000300a00 */
[----:B------:R-:W-:Y:S10]  /*1e6c0*/  @!UPT UIADD3 URZ, URZ, URZ, URZ ;  /* 0x0000003f3f3ff290 */ /* 0x000ff4000fffe03f */
[----:B------:R0:W-:Y:S01]  /*1e6d0*/  STL.64 [R1+0x8c0], R24 ;  /* 0x0008c01801007387 */ /* 0x0001e20000100a00 */
[----:B------:R-:W-:Y:S03]  /*1e6e0*/  STL.64 [R1+0x8c8], R26 ;  /* 0x0008c81a01007387 */ /* 0x000fe60000100a00 */
[----:B0-----:R-:W2:Y:S02]  /*1e6f0*/  LDL.LU.64 R24, [R1+0x3858] ;  /* 0x0038580001187983 */ /* 0x001ea40000300a00 */
[C---:B--2---:R-:W-:Y:S11]  /*1e700*/  HMMA.16816.F32 R12, R20.reuse, R24, R12 ;  /* 0x00000018140c723c */ /* 0x044ff6000000180c */
[----:B------:R-:W-:Y:S11]  /*1e710*/  @!UPT UIADD3 URZ, URZ, URZ, URZ ;  /* 0x0000003f3f3ff290 */ /* 0x000ff6000fffe03f */
[----:B------:R-:W-:Y:S01]  /*1e720*/  @!UPT UIADD3 URZ, URZ, URZ, URZ ;  /* 0x0000003f3f3ff290 */ /* 0x000fe2000fffe03f */
[----:B------:R0:W-:Y:S01]  /*1e730*/  STL.64 [R1+0x8b0], R12 ;  /* 0x0008b00c01007387 */ /* 0x0001e20000100a00 */
[----:B------:R-:W-:Y:S03]  /*1e740*/  STL.64 [R1+0x8b8], R14 ;  /* 0x0008b80e01007387 */ /* 0x000fe60000100a00 */
[----:B0-----:R-:W3:Y:S01]  /*1e750*/  LDL.LU.64 R12, [R1+0x3850] ;  /* 0x00385000010c7983 */ /* 0x001ee20000300a00 */
[----:B------:R0:W-:Y:S03]  /*1e760*/  STL.64 [R1+0x37b8], R24 ;  /* 0x0037b81801007387 */ /* 0x0001e60000100a00 */
[----:B0-----:R-:W2:Y:S01]  /*1e770*/  LDL.LU.64 R24, [R1+0x100] ;  /* 0x0001000001187983 */ /* 0x001ea20000300a00 */
[----:B------:R-:W2:Y:S01]  /*1e780*/  LDL.LU.64 R26, [R1+0x108] ;  /* 0x00010800011a7983 */ /* 0x000ea20000300a00 */
[C---:B---3--:R-:W-:Y:S02]  /*1e790*/  HMMA.16816.F32 R12, R20.reuse, R12, R4 ;  /* 0x0000000c140c723c */ /* 0x048fe40000001804 */
[----:B------:R-:W3:Y:S01]  /*1e7a0*/  LDL.LU.64 R6, [R1+0x3848] ;  /* 0x0038480001067983 */ /* 0x000ee20000300a00 */
[----:B------:R-:W3:Y:S11]  /*1e7b0*/  LDL.LU.64 R4, [R1+0x3840] ;  /* 0x0038400001047983 */ /* 0x000ef60000300a00 */
[----:B------:R-:W-:Y:S09]  /*1e7c0*/  @!UPT UIADD3 URZ, URZ, URZ, URZ ;  /* 0x0000003f3f3ff290 */ /* 0x000ff2000fffe03f */
[----:B------:R0:W-:Y:S01]  /*1e7d0*/  STL.64 [R1+0x8a0], R12 ;  /* 0x0008a00c01007387 */ /* 0x0001e20000100a00 */
[----:B------:R3:W-:Y:S03]  /*1e7e0*/  STL.64 [R1+0x8a8], R14 ;  /* 0x0008a80e01007387 */ /* 0x0007e60000100a00 */
[----:B0-----:R-:W3:Y:S02]  /*1e7f0*/  LDL.LU.64 R12, [R1+0x3838] ;  /* 0x00383800010c7983 */ /* 0x001ee40000300a00 */
[C---:B---3--:R-:W-:Y:S02]  /*1e800*/  HMMA.16816.F32 R12, R20.reuse, R12, R4 ;  /* 0x0000000c140c723c */ /* 0x048fe40000001804 */
[----:B------:R-:W2:Y:S11]  /*1e810*/  LDL.LU.64 R4, [R1+0x3830] ;  /* 0x0038300001047983 */ /* 0x000eb60000300a00 */
[----:B------:R-:W-:Y:S10]  /*1e820*/  @!UPT UIADD3 URZ, URZ, URZ, URZ ;  /* 0x0000003f3f3ff290 */ /* 0x000ff4000fffe03f */
[----:B------:R0:W-:Y:S01]  /*1e830*/  STL.64 [R1+0x890], R12 ;  /* 0x0008900c01007387 */ /* 0x0001e20000100a00 */
[----:B------:R4:W-:Y:S03]  /*1e840*/  STL.64 [R1+0x898], R14 ;  /* 0x0008980e01007387 */ /* 0x0009e60000100a00 */
[----:B0-----:R-:W4:Y:S02]  /*1e850*/  LDL.LU.64 R12, [R1+0x3828] ;  /* 0x00382800010c7983 */ /* 0x001f240000300a00 */
[C---:B----4-:R-:W-:Y:S02]  /*1e860*/  HMMA.16816.F32 R12, R20.reuse, R12, R16 ;  /* 0x0000000c140c723c */ /* 0x050fe40000001810 */
[----:B------:R-:W3:Y:S01]  /*1e870*/  LDL.LU.64 R18, [R1+0x3820] ;  /* 0x0038200001127983 */ /* 0x000ee20000300a00 */
[----:B------:R-:W3:Y:S11]  /*1e880*/  LDL.LU.64 R16, [R1+0x3818] ;  /* 0x0038180001107983 */ /* 0x000ef60000300a00 */
[----:B------:R-:W-:Y:S09]  /*1e890*/  @!UPT UIADD3 URZ, URZ, URZ, URZ ;  /* 0x0000003f3f3ff290 */ /* 0x000ff2000fffe03f */
[----:B------:R-:W-:Y:S01]  /*1e8a0*/  STL.64 [R1+0x810], R12 ;  /* 0x0008100c01007387 */ /* 0x000fe20000100a00 */
[----:B------:R0:W-:Y:S03]  /*1e8b0*/  STL.64 [R1+0x818], R14 ;  /* 0x0008180e01007387 */ /* 0x0001e60000100a00 */
[----:B0-----:R-:W4:Y:S01]  /*1e8c0*/  LDL.LU.64 R14, [R1+0x3810] ;  /* 0x00381000010e7983 */ /* 0x001f220000300a00 */
[----:B------:R-:W3:Y:S01]  /*1e8d0*/  LDL.LU.64 R12, [R1+0x3808] ;  /* 0x00380800010c7983 */ /* 0x000ee20000300a00 */
[C---:B--2---:R-:W-:Y:S01]  /*1e8e0*/  HMMA.16816.F32 R24, R20.reuse, R4, R24 ;  /* 0x000000041418723c */ /* 0x044fe20000001818 */
[----:B------:R-:W2:Y:S11]  /*1e8f0*/  LDL.LU.64 R4, [R1+0xe0] ;  /* 0x0000e00001047983 */ /* 0x000eb60000300a00 */
[----:B------:R-:W-:Y:S11]  /*1e900*/  @!UPT UIADD3 URZ, URZ, URZ, URZ ;  /* 0x0000003f3f3ff290 */ /* 0x000ff6000fffe03f */
[----:B------:R-:W-:Y:S01]  /*1e910*/  STL.64 [R1+0x800], R24 ;  /* 0x0008001801007387 */ /* 0x000fe20000100a00 */
[----:B------:R-:W-:Y:S02]  /*1e920*/  STL.64 [R1+0x808], R26 ;  /* 0x0008081a01007387 */ /* 0x000fe40000100a00 */
[----:B------:R-:W2:Y:S01]  /*1e930*/  LDL.LU.64 R6, [R1+0xe8] ;  /* 0x0000e80001067983 */ /* 0x000ea20000300a00 */
[C---:B---3--:R-:W-:Y:S11]  /*1e940*/  HMMA.16816.F32 R16, R20.reuse, R12, R16 ;  /* 0x0000000c1410723c */ /* 0x048ff60000001810 */
[----:B------:R-:W-:Y:S11]  /*1e950*/  @!UPT UIADD3 URZ, URZ, URZ, URZ ;  /* 0x0000003f3f3ff290 */ /* 0x000ff6000fffe03f */
[----:B------:R-:W-:Y:S01]  /*1e960*/  @!UPT UIADD3 URZ, URZ, URZ, URZ ;  /* 0x0000003f3f3ff290 */ /* 0x000fe2000fffe03f */
[----:B------:R0:W-:Y:S01]  /*1e970*/  STL.64 [R1+0x760], R16 ;  /* 0x0007601001007387 */ /* 0x0001e20000100a00 */
[----:B------:R1:W-:Y:S03]  /*1e980*/  STL.64 [R1+0x768], R18 ;  /* 0x0007681201007387 */ /* 0x0003e60000100a00 */
[----:B0-----:R-:W3:Y:S01]  /*1e990*/  LDL.LU.64 R16, [R1+0xd0] ;  /* 0x0000d00001107983 */ /* 0x001ee20000300a00 */
[----:B-1----:R-:W3:Y:S02]  /*1e9a0*/  LDL.LU.64 R18, [R1+0xd8] ;  /* 0x0000d80001127983 */ /* 0x002ee40000300a00 */
[----:B------:R-:W3:Y:S01]  /*1e9b0*/  LDL.64 R24, [R1+0x90] ;  /* 0x0000900001187983 */ /* 0x000ee20000100a00 */
[----:B--2---:R-:W-:Y:S01]  /*1e9c0*/  HMMA.16816.F32 R4, R20, R8, R4 ;  /* 0x000000081404723c */ /* 0x004fe20000001804 */
[----:B---3--:R0:W-:Y:S04]  /*1e9d0*/  STL.64 [R1+0x37d0], R24 ;  /* 0x0037d01801007387 */ /* 0x0081e80000100a00 */
[----:B0-----:R-:W2:Y:S01]  /*1e9e0*/  LDL.LU.64 R24, [R1+0xb70] ;  /* 0x000b700001187983 */ /* 0x001ea20000300a00 */
[----:B------:R-:W3:Y:S03]  /*1e9f0*/  LDL.LU.64 R26, [R1+0xb78] ;  /* 0x000b7800011a7983 */ /* 0x000ee60000300a00 */
[----:B---3--:R-:W-:Y:S01]  /*1ea00*/  STL.64 [R1+0x37e0], R26 ;  /* 0x0037e01a01007387 */ /* 0x008fe20000100a00 */
[----:B--2---:R0:W-:Y:S02]  /*1ea10*/  STL.64 [R1+0x37d8], R24 ;  /* 0x0037d81801007387 */ /* 0x0041e40000100a00 */
[----:B0-----:R-:W-:-:S02]  /*1ea20*/  IMAD.MOV.U32 R24, RZ, RZ, R28 ;  /* 0x000000ffff187224 */ /* 0x001fc400078e001c */
[----:B------:R-:W2:Y:S01]  /*1ea30*/  LDL.LU R28, [R1+0x3800] ;  /* 0x00380000011c7983 */ /* 0x000ea20000300800 */
[----:B----4-:R-:W-:Y:S02]  /*1ea40*/  STL.64 [R1+0x3758], R14 ;  /* 0x0037580e01007387 */ /* 0x010fe40000100a00 */
[----:B------:R0:W-:Y:S02]  /*1ea50*/  STL.64 [R1+0x3750], R12 ;  /* 0x0037500c01007387 */ /* 0x0001e40000100a00 */
[----:B0-----:R-:W-:Y:S02]  /*1ea60*/  IMAD.MOV.U32 R12, RZ, RZ, R11 ;  /* 0x000000ffff0c7224 */ /* 0x001fe400078e000b */
[----:B------:R-:W-:-:S05]  /*1ea70*/  IMAD.MOV.U32 R13, RZ, RZ, R10 ;  /* 0x000000ffff0d7224 */ /* 0x000fca00078e000a */
[----:B------:R0:W-:Y:S04]  /*1ea80*/  STL.64 [R1+0x37e8], R12 ;  /* 0x0037e80c01007387 */ /* 0x0001e80000100a00 */
[----:B0-----:R-:W3:Y:S01]  /*1ea90*/  LDL.LU.64 R12, [R1+0xb80] ;  /* 0x000b8000010c7983 */ /* 0x001ee20000300a00 */
[----:B------:R-:W3:Y:S02]  /*1eaa0*/  LDL.LU.64 R14, [R1+0xb88] ;  /* 0x000b8800010e7983 */ /* 0x000ee40000300a00 */
[----:B------:R-:W-:Y:S02]  /*1eab0*/  STL.64 [R1+0x6e0], R4 ;  /* 0x0006e00401007387 */ /* 0x000fe40000100a00 */
[----:B------:R0:W-:Y:S02]  /*1eac0*/  STL.64 [R1+0x6e8], R6 ;  /* 0x0006e80601007387 */ /* 0x0001e40000100a00 */
[----:B0-----:R-:W4:Y:S01]  /*1ead0*/  LDL.LU.64 R6, [R1+0x37f8] ;  /* 0x0037f80001067983 */ /* 0x001f220000300a00 */
[----:B------:R-:W3:Y:S02]  /*1eae0*/  LDL.LU.64 R4, [R1+0x37f0] ;  /* 0x0037f00001047983 */ /* 0x000ee40000300a00 */
[----:B------:R-:W-:Y:S02]  /*1eaf0*/  STL.64 [R1+0x37c8], R8 ;  /* 0x0037c80801007387 */ /* 0x000fe40000100a00 */
[----:B------:R-:W-:Y:S01]  /*1eb00*/  IMAD.MOV.U32 R25, RZ, RZ, R29 ;  /* 0x000000ffff197224 */ /* 0x000fe200078e001d */
[----:B--2---:R-:W-:Y:S01]  /*1eb10*/  STL [R1+0x370c], R28 ;  /* 0x00370c1c01007387 */ /* 0x004fe20000100800 */
[----:B---3--:R-:W-:Y:S03]  /*1eb20*/  HMMA.16816.F32 R20, R20, R4, R16 ;  /* 0x000000041414723c */ /* 0x008fe60000001810 */
[----:B------:R-:W0:Y:S11]  /*1eb30*/  LDSM.16.MT88.4 R16, [R28+0x80] ;  /* 0x000080001c10783b */ /* 0x000e360000004200 */
[----:B------:R-:W-:Y:S09]  /*1eb40*/  @!UPT UIADD3 URZ, URZ, URZ, URZ ;  /* 0x0000003f3f3ff290 */ /* 0x000ff2000fffe03f */
[----:B------:R-:W-:Y:S01]  /*1eb50*/  STL.64 [R1+0x6d0], R20 ;  /* 0x0006d01401007387 */ /* 0x000fe20000100a00 */
[----:B------:R-:W-:Y:S02]  /*1eb60*/  STL.64 [R1+0x6d8], R22 ;  /* 0x0006d81601007387 */ /* 0x000fe40000100a00 */
[----:B------:R-:W1:Y:S01]  /*1eb70*/  LDSM.16.MT88.4 R20, [R3+0x80] ;  /* 0x000080000314783b */ /* 0x000e620000004200 */
[----:B0-----:R-:W-:Y:S01]  /*1eb80*/  HMMA.16816.F32 R24, R16, R24, R12 ;  /* 0x000000181018723c */ /* 0x001fe2000000180c */
[----:B-1----:R-:W-:Y:S02]  /*1eb90*/  STL.64 [R1+0x3730], R22 ;  /* 0x0037301601007387 */ /* 0x002fe40000100a00 */
[----:B------:R0:W-:Y:S02]  /*1eba0*/  STL.64 [R1+0x3728], R20 ;  /* 0x0037281401007387 */ /* 0x0001e40000100a00 */
[----:B0-----:R-:W2:Y:S01]  /*1ebb0*/  LDL.LU.64 R20, [R1+0xb60] ;  /* 0x000b600001147983 */ /* 0x001ea20000300a00 */
[----:B------:R-:W2:Y:S02]  /*1ebc0*/  LDL.LU.64 R22, [R1+0xb68] ;  /* 0x000b680001167983 */ /* 0x000ea40000300a00 */
[----:B------:R-:W2:Y:S11]  /*1ebd0*/  LDL.LU.64 R12, [R1+0x37e8] ;  /* 0x0037e800010c7983 */ /* 0x000eb60000300a00 */
[----:B------:R-:W-:Y:S04]  /*1ebe0*/  @!UPT UIADD3 URZ, URZ, URZ, URZ ;  /* 0x0000003f3f3ff290 */ /* 0x000fe8000fffe03f */
[----:B------:R-:W-:Y:S01]  /*1ebf0*/  STL.64 [R1+0x430], R24 ;  /* 0x0004301801007387 */ /* 0x000fe20000100a00 */
[----:B------:R0:W-:Y:S04]  /*1ec00*/  STL.64 [R1+0x438], R26 ;  /* 0x0004381a01007387 */ /* 0x0001e80000100a00 */
[----:B0-----:R-:W3:Y:S01]  /*1ec10*/  LDL.LU.64 R26, [R1+0x37e0] ;  /* 0x0037e000011a7983 */ /* 0x001ee20000300a00 */
[----:B------:R-:W3:Y:S02]  /*1ec20*/  LDL.LU.64 R24, [R1+0x37d8] ;  /* 0x0037d80001187983 */ /* 0x000ee40000300a00 */
[----:B----4-:R-:W-:Y:S02]  /*1ec30*/  IMAD.MOV.U32 R8, RZ, RZ, R7 ;  /* 0x000000ffff087224 */ /* 0x010fe400078e0007 */
[----:B------:R-:W-:-:S07]  /*1ec40*/  IMAD.MOV.U32 R9, RZ, RZ, R6 ;  /* 0x000000ffff097224 */ /* 0x000fce00078e0006 */
[C---:B---3--:R-:W-:Y:S01]  /*1ec50*/  HMMA.16816.F32 R8, R16.reuse, R8, R24 ;  /* 0x000000081008723c */ /* 0x048fe20000001818 */
[----:B------:R-:W3:Y:S11]  /*1ec60*/  LDL.LU.64 R24, [R1+0x37d0] ;  /* 0x0037d00001187983 */ /* 0x000ef60000300a00 */
[----:B------:R-:W-:Y:S11]  /*1ec70*/  @!UPT UIADD3 URZ, URZ, URZ, URZ ;  /* 0x0000003f3f3ff290 */ /* 0x000ff6000fffe03f */
[----:B------:R-:W-:Y:S01]  /*1ec80*/  @!UPT UIADD3 URZ, URZ, URZ, URZ ;  /* 0x0000003f3f3ff290 */ /* 0x000fe2000fffe03f */
[----:B------:R-:W-:Y:S02]  /*1ec90*/  IMAD.MOV.U32 R7, RZ, RZ, R11 ;  /* 0x000000ffff077224 */ /* 0x000fe400078e000b */
[----:B------:R-:W-:Y:S01]  /*1eca0*/  IMAD.MOV.U32 R6, RZ, RZ, R10 ;  /* 0x000000ffff067224 */ /* 0x000fe200078e000a */
[----:B------:R0:W-:Y:S04]  /*1ecb0*/  STL.64 [R1+0x420], R8 ;  /* 0x0004200801007387 */ /* 0x0001e80000100a00 */
[----:B0-----:R-:W3:Y:S01]  /*1ecc0*/  LDL.LU.64 R8, [R1+0xb50] ;  /* 0x000b500001087983 */ /* 0x001ee20000300a00 */
[----:B------:R-:W3:Y:S02]  /*1ecd0*/  LDL.LU.64 R10, [R1+0xb58] ;  /* 0x000b5800010a7983 */ /* 0x000ee40000300a00 */
[----:B------:R-:W-:Y:S02]  /*1ece0*/  STL [R1+0x3354], R7 ;  /* 0x0033540701007387 */ /* 0x000fe40000100800 */
[----:B------:R-:W-:Y:S01]  /*1ecf0*/  STL [R1+0x3350], R6 ;  /* 0x0033500601007387 */ /* 0x000fe20000100800 */
[----:B------:R0:W-:Y:S04]  /*1ed00*/  STL.64 [R1+0x3770], R4 ;  /* 0x0037700401007387 */ /* 0x0001e80000100a00 */
[----:B0-----:R-:W4:Y:S04]  /*1ed10*/  LDL.64 R4, [R1+0x30] ;  /* 0x0000300001047983 */ /* 0x001f280000100a00 */
[----:B----4-:R2:W-:Y:S02]  /*1ed20*/  STL.64 [R1+0x3778], R4 ;  /* 0x0037780401007387 */ /* 0x0105e40000100a00 */
[C---:B--2---:R-:W-:Y:S02]  /*1ed30*/  HMMA.16816.F32 R4, R16.reuse, R12, R20 ;  /* 0x0000000c1004723c */ /* 0x044fe40000001814 */
[----:B------:R-:W2:Y:S04]  /*1ed40*/  LDL.64 R20, [R1+0x20] ;  /* 0x0000200001147983 */ /* 0x000ea80000100a00 */
[----:B--2---:R0:W-:Y:S11]  /*1ed50*/  STL.64 [R1+0x3780], R20 ;  /* 0x0037801401007387 */ /* 0x0041f60000100a00 */
[----:B------:R-:W-:Y:S06]  /*1ed60*/  @!UPT UIADD3 URZ, URZ, URZ, URZ ;  /* 0x0000003f3f3ff290 */ /* 0x000fec000fffe03f */
[----:B------:R-:W-:Y:S02]  /*1ed70*/  STL.64 [R1+0x410], R4 ;  /* 0x0004100401007387 */ /* 0x000fe40000100a00 */
[----:B------:R3:W-:Y:S01]  /*1ed80*/  STL.64 [R1+0x418], R6 ;  /* 0x0004180601007387 */ /* 0x0007e20000100a00 */
[----:B0-----:R-:W2:Y:S01]  /*1ed90*/  LDL.64 R20, [R1+0x50] ;  /* 0x0000500001147983 */ /* 0x001ea20000100a00 */
[----:B---3--:R-:W-:Y:S03]  /*1eda0*/  HMMA.16816.F32 R4, R16, R24, R8 ;  /* 0x000000181004723c */ /* 0x008fe60000001808 */
[----:B--2---:R0:W-:Y:S02]  /*1edb0*/  STL.64 [R1+0x3798], R20 ;  /* 0x0037981401007387 */ /* 0x0041e40000100a00 */
[----:B0-----:R-:W-:Y:S02]  /*1edc0*/  IMAD.MOV.U32 R20, RZ, RZ, R2 ;  /* 0x000000ffff147224 */ /* 0x001fe400078e0002 */
[----:B------:R-:W-:-:S05]  /*1edd0*/  IMAD.MOV.U32 R21, RZ, RZ, R0 ;  /* 0x000000ffff157224 */ /* 0x000fca00078e0000 */
[----:B------:R0:W-:Y:S04]  /*1ede0*/  STL.64 [R1+0x37b0], R20 ;  /* 0x0037b01401007387 */ /* 0x0001e80000100a00 */
[----:B0-----:R-:W2:Y:S01]  /*1edf0*/  LDL.64 R20, [R1+0x70] ;  /* 0x0000700001147983 */ /* 0x001ea20000100a00 */
[----:B------:R-:W-:Y:S02]  /*1ee00*/  IMAD.MOV.U32 R2, RZ, RZ, R24 ;  /* 0x000000ffff027224 */ /* 0x000fe400078e0018 */
[----:B------:R-:W-:Y:S01]  /*1ee10*/  IMAD.MOV.U32 R0, RZ, RZ, R25 ;  /* 0x000000ffff007224 */ /* 0x000fe200078e0019 */
[----:B--2---:R0:W-:Y:S04]  /*1ee20*/  STL.64 [R1+0x37c0], R20 ;  /* 0x0037c01401007387 */ /* 0x0041e80000100a00 */
[----:B0-----:R-:W2:Y:S01]  /*1ee30*/  LDL.64 R20, [R1+0x80] ;  /* 0x0000800001147983 */ /* 0x001ea20000100a00 */
[----:B------:R0:W-:Y:S02]  /*1ee40*/  STL.64 [R1+0x400], R4 ;  /* 0x0004000401007387 */ /* 0x0001e40000100a00 */
[----:B------:R1:W-:Y:S02]  /*1ee50*/  STL.64 [R1+0x408], R6 ;  /* 0x0004080601007387 */ /* 0x0003e40000100a00 */
[----:B------:R-:W2:Y:S01]  /*1ee60*/  LDL.LU.64 R8, [R1+0xa40] ;  /* 0x000a400001087983 */ /* 0x000ea20000300a00 */
[----:B------:R-:W2:Y:S01]  /*1ee70*/  LDL.LU.64 R10, [R1+0xa48] ;  /* 0x000a4800010a7983 */ /* 0x000ea20000300a00 */
[----:B------:R-:W3:Y:S02]  /*1ee80*/  LDL.LU.64 R24, [R1+0xa30] ;  /* 0x000a300001187983 */ /* 0x000ee40000300a00 */
[----:B------:R-:W3:Y:S01]  /*1ee90*/  LDL.LU.64 R26, [R1+0xa38] ;  /* 0x000a3800011a7983 */ /* 0x000ee20000300a00 */
[----:B0-----:R-:W4:Y:S01]  /*1eea0*/  LDL.LU.64 R4, [R1+0x4b0] ;  /* 0x0004b00001047983 */ /* 0x001f220000300a00 */
[----:B-1----:R-:W2:Y:S03]  /*1eeb0*/  LDL.LU.64 R6, [R1+0x4b8] ;  /* 0x0004b80001067983 */ /* 0x002ea60000300a00 */
[----:B--2---:R-:W-:Y:S01]  /*1eec0*/  STL.64 [R1+0x3790], R6 ;  /* 0x0037900601007387 */ /* 0x004fe20000100a00 */
[----:B----4-:R0:W-:Y:S03]  /*1eed0*/  STL.64 [R1+0x3788], R4 ;  /* 0x0037880401007387 */ /* 0x0101e60000100a00 */
[----:B0-----:R-:W2:Y:S01]  /*1eee0*/  LDL.LU.64 R4, [R1+0xa10] ;  /* 0x000a100001047983 */ /* 0x001ea20000300a00 */
[----:B------:R-:W4:Y:S01]  /*1eef0*/  LDL.LU.64 R6, [R1+0xa18] ;  /* 0x000a180001067983 */ /* 0x000f220000300a00 */
[----:B------:R-:W-:Y:S02]  /*1ef00*/  HMMA.16816.F32 R8, R16, R20, R8 ;  /* 0x000000141008723c */ /* 0x000fe40000001808 */
[----:B----4-:R-:W-:Y:S01]  /*1ef10*/  STL.64 [R1+0x37a8], R6 ;  /* 0x0037a80601007387 */ /* 0x010fe20000100a00 */
[----:B--2---:R0:W-:Y:S03]  /*1ef20*/  STL.64 [R1+0x37a0], R4 ;  /* 0x0037a00401007387 */ /* 0x0041e60000100a00 */
[----:B0-----:R-:W2:Y:S01]  /*1ef30*/  LDL.LU.64 R4, [R1+0xa20] ;  /* 0x000a200001047983 */ /* 0x001ea20000300a00 */
[----:B------:R-:W2:Y:S02]  /*1ef40*/  LDL.LU.64 R6, [R1+0xa28] ;  /* 0x000a280001067983 */ /* 0x000ea40000300a00 */
[----:B------:R-:W4:Y:S02]  /*1ef50*/  LDL.64 R12, [R1] ;  /* 0x00000000010c7983 */ /* 0x000f240000100a00 */
[----:B------:R-:W-:Y:S01]  /*1ef60*/  IMAD.MOV.U32 R3, RZ, RZ, R21 ;  /* 0x000000ffff037224 */ /* 0x000fe200078e0015 */
[----:B----4-:R0:W-:Y:S04]  /*1ef70*/  STL.64 [R1+0x3768], R12 ;  /* 0x0037680c01007387 */ /* 0x0101e80000100a00 */
[----:B0-----:R-:W4:Y:S01]  /*1ef80*/  LDL.64 R12, [R1+0x10] ;  /* 0x00001000010c7983 */ /* 0x001f220000100a00 */
[----:B------:R-:W-:Y:S02]  /*1ef90*/  STL [R1+0x3714], R0 ;  /* 0x0037140001007387 */ /* 0x000fe40000100800 */
[----:B------:R-:W-:Y:S04]  /*1efa0*/  STL [R1+0x3710], R2 ;  /* 0x0037100201007387 */ /* 0x000fe80000100800 */
[----:B------:R0:W-:Y:S01]  /*1efb0*/  STL.64 [R1+0x3f0], R8 ;  /* 0x0003f00801007387 */ /* 0x0001e20000100a00 */
[----:B------:R1:W-:Y:S04]  /*1efc0*/  STL.64 [R1+0x3f8], R10 ;  /* 0x0003f80a01007387 */ /* 0x0003e80000100a00 */
[----:B0-----:R-:W2:Y:S01]  /*1efd0*/  LDL.LU.64 R8, [R1+0x37c8] ;  /* 0x0037c80001087983 */ /* 0x001ea20000300a00 */
[----:B-1----:R-:W-:-:S02]  /*1efe0*/  IMAD.MOV.U32 R10, RZ, RZ, R20 ;  /* 0x000000ffff0a7224 */ /* 0x002fc400078e0014 */
[----:B------:R-:W3:Y:S03]  /*1eff0*/  LDL.LU.64 R20, [R1+0x37c0] ;  /* 0x0037c00001147983 */ /* 0x000ee60000300a00 */
[----:B------:R-:W-:Y:S01]  /*1f000*/  STL [R1+0x3738], R10 ;  /* 0x0037380a01007387 */ /* 0x000fe20000100800 */
[C---:B---3--:R-:W-:Y:S03]  /*1f010*/  HMMA.16816.F32 R24, R16.reuse, R20, R24 ;  /* 0x000000141018723c */ /* 0x048fe60000001818 */
[----:B--2---:R0:W-:Y:S04]  /*1f020*/  STL.64 [R1+0x3760], R8 ;  /* 0x0037600801007387 */ /* 0x0041e80000100a00 */
[----:B0-----:R-:W2:Y:S01]  /*1f030*/  LDL.LU.64 R8, [R1+0x4a0] ;  /* 0x0004a00001087983 */ /* 0x001ea20000300a00 */
[----:B------:R-:W2:Y:S11]  /*1f040*/  LDL.LU.64 R10, [R1+0x4a8] ;  /* 0x0004a800010a7983 */ /* 0x000eb60000300a00 */
[----:B------:R-:W-:Y:S04]  /*1f050*/  @!UPT UIADD3 URZ, URZ, URZ, URZ ;  /* 0x0000003f3f3ff290 */ /* 0x000fe8000fffe03f */
[----:B------:R0:W-:Y:S01]  /*1f060*/  STL.64 [R1+0x3e0], R24 ;  /* 0x0003e01801007387 */ /* 0x0001e20000100a00 */
[----:B------:R1:W-:Y:S03]  /*1f070*/  STL.64 [R1+0x3e8], R26 ;  /* 0x0003e81a01007387 */ /* 0x0003e60000100a00 */
[----:B0-----:R-:W3:Y:S01]  /*1f080*/  LDL.LU.64 R24, [R1+0x37b8] ;  /* 0x0037b80001187983 */ /* 0x001ee20000300a00 */
[----:B-1----:R-:W-:Y:S02]  /*1f090*/  IMAD.MOV.U32 R27, RZ, RZ, R20 ;  /* 0x000000ffff1b7224 */ /* 0x002fe400078e0014 */
[----:B------:R-:W-:Y:S02]  /*1f0a0*/  IMAD.MOV.U32 R26, RZ, RZ, R21 ;  /* 0x000000ffff1a7224 */ /* 0x000fe400078e0015 */
[----:B------:R-:W2:Y:S02]  /*1f0b0*/  LDL.LU.64 R20, [R1+0x37b0] ;  /* 0x0037b00001147983 */ /* 0x000ea40000300a00 */
[C---:B--2---:R-:W-:Y:S02]  /*1f0c0*/  HMMA.16816.F32 R20, R16.reuse, R20, R4 ;  /* 0x000000141014723c */ /* 0x044fe40000001804 */
[----:B------:R-:W2:Y:S01]  /*1f0d0*/  LDL.LU.64 R6, [R1+0x37a8] ;  /* 0x0037a80001067983 */ /* 0x000ea20000300a00 */
[----:B------:R-:W2:Y:S11]  /*1f0e0*/  LDL.LU.64 R4, [R1+0x37a0] ;  /* 0x0037a00001047983 */ /* 0x000eb60000300a00 */
[----:B------:R-:W-:Y:S09]  /*1f0f0*/  @!UPT UIADD3 URZ, URZ, URZ, URZ ;  /* 0x0000003f3f3ff290 */ /* 0x000ff2000fffe03f */
[----:B------:R0:W-:Y:S01]  /*1f100*/  STL.64 [R1+0x4d0], R20 ;  /* 0x0004d01401007387 */ /* 0x0001e20000100a00 */
[----:B------:R-:W-:Y:S03]  /*1f110*/  STL.64 [R1+0x4d8], R22 ;  /* 0x0004d81601007387 */ /* 0x000fe60000100a00 */
[----:B0-----:R-:W2:Y:S02]  /*1f120*/  LDL.LU.64 R20, [R1+0x3798] ;  /* 0x0037980001147983 */ /* 0x001ea40000300a00 */
[C---:B--2---:R-:W-:Y:S11]  /*1f130*/  HMMA.16816.F32 R4, R16.reuse, R20, R4 ;  /* 0x000000141004723c */ /* 0x044ff60000001804 */
[----:B------:R-:W-:Y:S11]  /*1f140*/  @!UPT UIADD3 URZ, URZ, URZ, URZ ;  /* 0x0000003f3f3ff290 */ /* 0x000ff6000fffe03f */
[----:B------:R-:W-:Y:S01]  /*1f150*/  @!UPT UIADD3 URZ, URZ, URZ, URZ ;  /* 0x0000003f3f3ff290 */ /* 0x000fe2000fffe03f */
[----:B------:R-:W-:Y:S01]  /*1f160*/  STL.64 [R1+0x4c0], R4 ;  /* 0x0004c00401007387 */ /* 0x000fe20000100a00 */
[----:B------:R0:W-:Y:S03]  /*1f170*/  STL.64 [R1+0x4c8], R6 ;  /* 0x0004c80601007387 */ /* 0x0001e60000100a00 */
[----:B0-----:R-:W3:Y:S01]  /*1f180*/  LDL.LU.64 R6, [R1+0x3790] ;  /* 0x0037900001067983 */ /* 0x001ee20000300a00 */
[----:B------:R-:W3:Y:S02]  /*1f190*/  LDL.LU.64 R4, [R1+0x3788] ;  /* 0x0037880001047983 */ /* 0x000ee40000300a00 */
[----:B------:R-:W-:Y:S02]  /*1f1a0*/  IMAD.MOV.U32 R28, RZ, RZ, R20 ;  /* 0x000000ffff1c7224 */ /* 0x000fe400078e0014 */
[----:B------:R-:W-:Y:S02]  /*1f1b0*/  IMAD.MOV.U32 R29, RZ, RZ, R21 ;  /* 0x000000ffff1d7224 */ /* 0x000fe400078e0015 */
[----:B------:R-:W2:Y:S01]  /*1f1c0*/  LDL.LU.64 R20, [R1+0x3780] ;  /* 0x0037800001147983 */ /* 0x000ea20000300a00 */
[C---:B---3--:R-:W-:Y:S11]  /*1f1d0*/  HMMA.16816.F32 R4, R16.reuse, R24, R4 ;  /* 0x000000181004723c */ /* 0x048ff60000001804 */
[----:B------:R-:W-:Y:S11]  /*1f1e0*/  @!UPT UIADD3 URZ, URZ, URZ, URZ ;  /* 0x0000003f3f3ff290 */ /* 0x000ff6000fffe03f */
[----:B------:R-:W-:Y:S01]  /*1f1f0*/  @!UPT UIADD3 URZ, URZ, URZ, URZ ;  /* 0x0000003f3f3ff290 */ /* 0x000fe2000fffe03f */
[----:B------:R0:W-:Y:S01]  /*1f200*/  STL.64 [R1+0x4b0], R4 ;  /* 0x0004b00401007387 */ /* 0x0001e20000100a00 */
[----:B------:R-:W-:Y:S03]  /*1f210*/  STL.64 [R1+0x4b8], R6 ;  /* 0x0004b80601007387 */ /* 0x000fe60000100a00 */
[----:B0-----:R-:W3:Y:S01]  /*1f220*/  LDL.LU.64 R4, [R1+0x3778] ;  /* 0x0037780001047983 */ /* 0x001ee20000300a00 */
[----:B------:R0:W-:Y:S01]  /*1f230*/  STL.64 [R1+0x3690], R24 ;  /* 0x0036901801007387 */ /* 0x0001e20000100a00 */
[----:B---3--:R-:W-:Y:S01]  /*1f240*/  HMMA.16816.F32 R8, R16, R4, R8 ;  /* 0x000000041008723c */ /* 0x008fe20000001808 */
[----:B0-----:R-:W-:Y:S02]  /*1f250*/  IMAD.MOV.U32 R25, RZ, RZ, R4 ;  /* 0x000000ffff197224 */ /* 0x001fe400078e0004 */
[----:B------:R-:W-:Y:S11]  /*1f260*/  IMAD.MOV.U32 R24, RZ, RZ, R5 ;  /* 0x000000ffff187224 */ /* 0x000ff600078e0005 */
[----:B------:R-:W-:Y:S09]  /*1f270*/  @!UPT UIADD3 URZ, URZ, URZ, URZ ;  /* 0x0000003f3f3ff290 */ /* 0x000ff2000fffe03f */
[----:B------:R0:W-:Y:S01]  /*1f280*/  STL.64 [R1+0x4a0], R8 ;  /* 0x0004a00801007387 */ /* 0x0001e20000100a00 */
[----:B------:R1:W-:Y:S02]  /*1f290*/  STL.64 [R1+0x4a8], R10 ;  /* 0x0004a80a01007387 */ /* 0x0003e40000100a00 */
[----:B------:R-:W4:Y:S02]  /*1f2a0*/  LDL.LU.64 R4, [R1+0x480] ;  /* 0x0004800001047983 */ /* 0x000f240000300a00 */
[----:B------:R-:W4:Y:S01]  /*1f2b0*/  LDL.LU.64 R6, [R1+0x488] ;  /* 0x0004880001067983 */ /* 0x000f220000300a00 */
[----:B0-----:R-:W3:Y:S01]  /*1f2c0*/  LDL.LU.64 R8, [R1+0x470] ;  /* 0x0004700001087983 */ /* 0x001ee20000300a00 */
[----:B-1----:R-:W3:Y:S02]  /*1f2d0*/  LDL.LU.64 R10, [R1+0x478] ;  /* 0x00047800010a7983 */ /* 0x002ee40000300a00 */
[----:B------:R-:W-:Y:S02]  /*1f2e0*/  STL.64 [R1+0x3720], R26 ;  /* 0x0037201a01007387 */ /* 0x000fe40000100a00 */
[----:B------:R0:W-:Y:S02]  /*1f2f0*/  STL.64 [R1+0x3718], R24 ;  /* 0x0037181801007387 */ /* 0x0001e40000100a00 */
[----:B0-----:R-:W3:Y:S01]  /*1f300*/  LDL.LU.64 R24, [R1+0x490] ;  /* 0x0004900001187983 */ /* 0x001ee20000300a00 */
[----:B------:R-:W3:Y:S02]  /*1f310*/  LDL.LU.64 R26, [R1+0x498] ;  /* 0x00049800011a7983 */ /* 0x000ee40000300a00 */
[----:B--2---:R-:W-:-:S02]  /*1f320*/  IMAD.MOV.U32 R0, RZ, RZ, R20 ;  /* 0x000000ffff007224 */ /* 0x004fc400078e0014 */
[----:B------:R-:W-:Y:S01]  /*1f330*/  IMAD.MOV.U32 R2, RZ, RZ, R21 ;  /* 0x000000ffff027224 */ /* 0x000fe200078e0015 */
[C---:B---3--:R-:W-:Y:S11]  /*1f340*/  HMMA.16816.F32 R24, R16.reuse, R20, R24 ;  /* 0x000000141018723c */ /* 0x048ff60000001818 */
[----:B------:R-:W-:Y:S11]  /*1f350*/  @!UPT UIADD3 URZ, URZ, URZ, URZ ;  /* 0x0000003f3f3ff290 */ /* 0x000ff6000fffe03f */
[----:B------:R-:W-:Y:S01]  /*1f360*/  @!UPT UIADD3 URZ, URZ, URZ, URZ ;  /* 0x0000003f3f3ff290 */ /* 0x000fe2000fffe03f */
[----:B------:R-:W-:Y:S01]  /*1f370*/  STL.64 [R1+0x490], R24 ;  /* 0x0004901801007387 */ /* 0x000fe20000100a00 */
[----:B------:R-:W-:Y:S02]  /*1f380*/  STL.64 [R1+0x498], R26 ;  /* 0x0004981a01007387 */ /* 0x000fe40000100a00 */
[----:B------:R-:W2:Y:S02]  /*1f390*/  LDL.LU.64 R20, [R1+0x450] ;  /* 0x0004500001147983 */ /* 0x000ea40000300a00 */
[----:B------:R-:W3:Y:S01]  /*1f3a0*/  LDL.LU.64 R22, [R1+0x458] ;  /* 0x0004580001167983 */ /* 0x000ee20000300a00 */
[C---:B----4-:R-:W-:Y:S01]  /*1f3b0*/  HMMA.16816.F32 R4, R16.reuse, R12, R4 ;  /* 0x0000000c1004723c */ /* 0x050fe20000001804 */
[----:B---3--:R-:W-:Y:S01]  /*1f3c0*/  STL.64 [R1+0x3748], R22 ;  /* 0x0037481601007387 */ /* 0x008fe20000100a00 */
[----:B--2---:R0:W-:Y:S03]  /*1f3d0*/  STL.64 [R1+0x3740], R20 ;  /* 0x0037401401007387 */ /* 0x0041e60000100a00 */
[----:B0-----:R-:W2:Y:S01]  /*1f3e0*/  LDL.LU.64 R20, [R1+0x460] ;  /* 0x0004600001147983 */ /* 0x001ea20000300a00 */
[----:B------:R-:W2:Y:S02]  /*1f3f0*/  LDL.LU.64 R22, [R1+0x468] ;  /* 0x0004680001167983 */ /* 0x000ea40000300a00 */
[----:B------:R-:W3:Y:S02]  /*1f400*/  LDL.LU.64 R24, [R1+0x340] ;  /* 0x0003400001187983 */ /* 0x000ee40000300a00 */
[----:B------:R-:W3:Y:S11]  /*1f410*/  LDL.LU.64 R26, [R1+0x348] ;  /* 0x00034800011a7983 */ /* 0x000ef60000300a00 */
[----:B------:R-:W-:Y:S02]  /*1f420*/  @!UPT UIADD3 URZ, URZ, URZ, URZ ;  /* 0x0000003f3f3ff290 */ /* 0x000fe4000fffe03f */
[----:B------:R0:W-:Y:S01]  /*1f430*/  STL.64 [R1+0x480], R4 ;  /* 0x0004800401007387 */ /* 0x0001e20000100a00 */
[----:B------:R1:W-:Y:S03]  /*1f440*/  STL.64 [R1+0x488], R6 ;  /* 0x0004880601007387 */ /* 0x0003e60000100a00 */
[----:B0-----:R-:W4:Y:S01]  /*1f450*/  LDL.LU.64 R4, [R1+0x3770] ;  /* 0x0037700001047983 */ /* 0x001f220000300a00 */
[----:B-1----:R-:W-:Y:S02]  /*1f460*/  IMAD.MOV.U32 R7, RZ, RZ, R12 ;  /* 0x000000ffff077224 */ /* 0x002fe400078e000c */
[----:B------:R-:W-:Y:S02]  /*1f470*/  IMAD.MOV.U32 R6, RZ, RZ, R13 ;  /* 0x000000ffff067224 */ /* 0x000fe400078e000d */
[----:B------:R-:W2:Y:S02]  /*1f480*/  LDL.LU.64 R12, [R1+0x3768] ;  /* 0x00376800010c7983 */ /* 0x000ea40000300a00 */
[C---:B--2---:R-:W-:Y:S11]  /*1f490*/  HMMA.16816.F32 R8, R16.reuse, R12, R8 ;  /* 0x0000000c1008723c */ /* 0x044ff60000001808 */
[----:B------:R-:W-:Y:S11]  /*1f4a0*/  @!UPT UIADD3 URZ, URZ, URZ, URZ ;  /* 0x0000003f3f3ff290 */ /* 0x000ff6000fffe03f */
[----:B------:R-:W-:Y:S01]  /*1f4b0*/  @!UPT UIADD3 URZ, URZ, URZ, URZ ;  /* 0x0000003f3f3ff290 */ /* 0x000fe2000fffe03f */
[----:B------:R0:W-:Y:S01]  /*1f4c0*/  STL.64 [R1+0x470], R8 ;  /* 0x0004700801007387 */ /* 0x0001e20000100a00 */
[----:B------:R1:W-:Y:S03]  /*1f4d0*/  STL.64 [R1+0x478], R10 ;  /* 0x0004780a01007387 */ /* 0x0003e60000100a00 */
[----:B0-----:R-:W2:Y:S01]  /*1f4e0*/  LDL.LU.64 R8, [R1+0x3760] ;  /* 0x0037600001087983 */ /* 0x001ea20000300a00 */
[----:B-1----:R-:W-:Y:S02]  /*1f4f0*/  IMAD.MOV.U32 R10, RZ, RZ, R12 ;  /* 0x000000ffff0a7224 */ /* 0x002fe400078e000c */
[----:B------:R-:W-:Y:S02]  /*1f500*/  IMAD.MOV.U32 R11, RZ, RZ, R13 ;  /* 0x000000ffff0b7224 */ /* 0x000fe400078e000d */
[----:B------:R-:W2:Y:S01]  /*1f510*/  LDL.LU.64 R14, [R1+0x3758] ;  /* 0x00375800010e7983 */ /* 0x000ea20000300a00 */
[----:B------:R-:W2:Y:S02]  /*1f520*/  LDL.LU.64 R12, [R1+0x3750] ;  /* 0x00375000010c7983 */ /* 0x000ea40000300a00 */
        /* <DEDUP_REMOVED lines=11> */
[----:B------:R-:W3:Y:S04]  /*1f5e0*/  LDL.LU R10, [R1+0x3738] ;  /* 0x00373800010a7983 */ /* 0x000ee80000300800 */
        /* <DEDUP_REMOVED lines=10> */
[----:B------:R-:W2:Y:S02]  /*1f690*/  LDL.LU.64 R16, [R1+0x2b0] ;  /* 0x0002b00001107983 */ /* 0x000ea40000300a00 */
[----:B------:R-:W2:Y:S01]  /*1f6a0*/  LDL.LU.64 R18, [R1+0x2b8] ;  /* 0x0002b80001127983 */ /* 0x000ea20000300a00 */
[----:B------:R0:W-:Y:S01]  /*1f6b0*/  STL.64 [R1+0x3d0], R12 ;  /* 0x0003d00c01007387 */ /* 0x0001e20000100a00 */
[----:B------:R-:W-:Y:S02]  /*1f6c0*/  STL.64 [R1+0x3d8], R14 ;  /* 0x0003d80e01007387 */ /* 0x000fe40000100a00 */
[----:B0-----:R-:W-:-:S02]  /*1f6d0*/  IMAD.MOV.U32 R12, RZ, RZ, R7 ;  /* 0x000000ffff0c7224 */ /* 0x001fc400078e0007 */
[----:B------:R-:W-:-:S05]  /*1f6e0*/  IMAD.MOV.U32 R13, RZ, RZ, R6 ;  /* 0x000000ffff0d7224 */ /* 0x000fca00078e0006 */
[----:B------:R0:W-:Y:S04]  /*1f6f0*/  STL.64 [R1+0x3650], R12 ;  /* 0x0036500c01007387 */ /* 0x0001e80000100a00 */
[----:B0-----:R-:W3:Y:S02]  /*1f700*/  LDL.64 R12, [R1+0xc0] ;  /* 0x0000c000010c7983 */ /* 0x001ee40000100a00 */
[----:B---3--:R-:W-:Y:S01]  /*1f710*/  HMMA.16816.F32 R24, R20, R12, R24 ;  /* 0x0000000c1418723c */ /* 0x008fe20000001818 */
[----:B------:R-:W-:Y:S02]  /*1f720*/  IMAD.MOV.U32 R7, RZ, RZ, R13 ;  /* 0x000000ffff077224 */ /* 0x000fe400078e000d */
[----:B------:R-:W-:-:S04]  /*1f730*/  IMAD.MOV.U32 R11, RZ, RZ, R12 ;  /* 0x000000ffff0b7224 */ /* 0x000fc800078e000c */
[----:B------:R-:W-:Y:S02]  /*1f740*/  IMAD.MOV.U32 R12, RZ, RZ, R0 ;  /* 0x000000ffff0c7224 */ /* 0x000fe400078e0000 */
[----:B------:R-:W-:Y:S11]  /*1f750*/  IMAD.MOV.U32 R13, RZ, RZ, R2 ;  /* 0x000000ffff0d7224 */ /* 0x000ff600078e0002 */
[----:B------:R-:W-:Y:S03]  /*1f760*/  @!UPT UIADD3 URZ, URZ, URZ, URZ ;  /* 0x0000003f3f3ff290 */ /* 0x000fe6000fffe03f */
[----:B------:R-:W-:Y:S01]  /*1f770*/  STL.64 [R1+0x6c0], R24 ;  /* 0x0006c01801007387 */ /* 0x000fe20000100a00 */
[----:B------:R0:W-:Y:S03]  /*1f780*/  STL.64 [R1+0x6c8], R26 ;  /* 0x0006c81a01007387 */ /* 0x0001e60000100a00 */
[----:B0-----:R-:W3:Y:S01]  /*1f790*/  LDL.LU.64 R26, [R1+0x3720] ;  /* 0x00372000011a7983 */ /* 0x001ee20000300a00 */
[----:B------:R-:W4:Y:S02]  /*1f7a0*/  LDL.LU.64 R24, [R1+0x3718] ;  /* 0x0037180001187983 */ /* 0x000f240000300a00 */
[----:B------:R-:W-:Y:S02]  /*1f7b0*/  STL [R1+0x3708], R7 ;  /* 0x0037080701007387 */ /* 0x000fe40000100800 */
[----:B------:R0:W-:Y:S02]  /*1f7c0*/  STL.64 [R1+0x3700], R4 ;  /* 0x0037000401007387 */ /* 0x0001e40000100a00 */
[----:B0-----:R-:W2:Y:S01]  /*1f7d0*/  LDL.LU.64 R4, [R1+0x2a0] ;  /* 0x0002a00001047983 */ /* 0x001ea20000300a00 */
[----:B------:R-:W2:Y:S02]  /*1f7e0*/  LDL.LU.64 R6, [R1+0x2a8] ;  /* 0x0002a80001067983 */ /* 0x000ea40000300a00 */
[----:B------:R-:W-:Y:S02]  /*1f7f0*/  STL [R1+0x3688], R11 ;  /* 0x0036880b01007387 */ /* 0x000fe40000100800 */
[----:B------:R-:W-:Y:S01]  /*1f800*/  STL.64 [R1+0x3680], R8 ;  /* 0x0036800801007387 */ /* 0x000fe20000100a00 */
[----:B------:R-:W2:Y:S01]  /*1f810*/  LDL.LU R0, [R1+0x3714] ;  /* 0x0037140001007983 */ /* 0x000ea20000300800 */
[----:B------:R-:W2:Y:S02]  /*1f820*/  LDL.LU R2, [R1+0x3710] ;  /* 0x0037100001027983 */ /* 0x000ea40000300800 */
[----:B------:R0:W-:Y:S02]  /*1f830*/  STL.64 [R1+0x3668], R12 ;  /* 0x0036680c01007387 */ /* 0x0001e40000100a00 */
[----:B0-----:R-:W2:Y:S02]  /*1f840*/  LDL.64 R12, [R1+0xb0] ;  /* 0x0000b000010c7983 */ /* 0x001ea40000100a00 */
[----:B--2---:R-:W-:Y:S11]  /*1f850*/  HMMA.16816.F32 R16, R20, R12, R16 ;  /* 0x0000000c1410723c */ /* 0x004ff60000001810 */
[----:B------:R-:W-:Y:S11]  /*1f860*/  @!UPT UIADD3 URZ, URZ, URZ, URZ ;  /* 0x0000003f3f3ff290 */ /* 0x000ff6000fffe03f */
[----:B------:R-:W-:Y:S01]  /*1f870*/  @!UPT UIADD3 URZ, URZ, URZ, URZ ;  /* 0x0000003f3f3ff290 */ /* 0x000fe2000fffe03f */
[----:B------:R0:W-:Y:S01]  /*1f880*/  STL.64 [R1+0x6b0], R16 ;  /* 0x0006b01001007387 */ /* 0x0001e20000100a00 */
[----:B------:R1:W-:Y:S02]  /*1f890*/  STL.64 [R1+0x6b8], R18 ;  /* 0x0006b81201007387 */ /* 0x0003e40000100a00 */
[----:B0-----:R-:W-:Y:S02]  /*1f8a0*/  IMAD.MOV.U32 R17, RZ, RZ, R13 ;  /* 0x000000ffff117224 */ /* 0x001fe400078e000d */
[----:B-1----:R-:W-:Y:S02]  /*1f8b0*/  IMAD.MOV.U32 R18, RZ, RZ, R12 ;  /* 0x000000ffff127224 */ /* 0x002fe400078e000c */
[----:B----4-:R-:W-:Y:S02]  /*1f8c0*/  IMAD.MOV.U32 R12, RZ, RZ, R25 ;  /* 0x000000ffff0c7224 */ /* 0x010fe400078e0019 */
[----:B------:R-:W-:-:S05]  /*1f8d0*/  IMAD.MOV.U32 R13, RZ, RZ, R24 ;  /* 0x000000ffff0d7224 */ /* 0x000fca00078e0018 */
[----:B------:R0:W-:Y:S04]  /*1f8e0*/  STL.64 [R1+0x3698], R12 ;  /* 0x0036980c01007387 */ /* 0x0001e80000100a00 */
[----:B0-----:R-:W2:Y:S01]  /*1f8f0*/  LDL.64 R12, [R1+0xa0] ;  /* 0x0000a000010c7983 */ /* 0x001ea20000100a00 */
[----:B------:R-:W-:Y:S02]  /*1f900*/  IMAD.MOV.U32 R24, RZ, RZ, R28 ;  /* 0x000000ffff187224 */ /* 0x000fe400078e001c */
[----:B------:R-:W-:Y:S02]  /*1f910*/  IMAD.MOV.U32 R25, RZ, RZ, R29 ;  /* 0x000000ffff197224 */ /* 0x000fe400078e001d */
[----:B------:R-:W4:Y:S03]  /*1f920*/  LDL.LU R28, [R1+0x370c] ;  /* 0x00370c00011c7983 */ /* 0x000f260000300800 */
[----:B------:R0:W-:Y:S04]  /*1f930*/  STL.64 [R1+0x36a0], R24 ;  /* 0x0036a01801007387 */ /* 0x0001e80000100a00 */
[----:B0-----:R-:W3:Y:S01]  /*1f940*/  LDL.64 R24, [R1+0x60] ;  /* 0x0000600001187983 */ /* 0x001ee20000100a00 */
[----:B--2---:R-:W-:Y:S01]  /*1f950*/  HMMA.16816.F32 R4, R20, R12, R4 ;  /* 0x0000000c1404723c */ /* 0x004fe20000001804 */
[----:B------:R-:W-:-:S02]  /*1f960*/  IMAD.MOV.U32 R16, RZ, RZ, R12 ;  /* 0x000000ffff107224 */ /* 0x000fc400078e000c */
[----:B---3--:R0:W-:Y:S11]  /*1f970*/  STL.64 [R1+0x36b8], R24 ;  /* 0x0036b81801007387 */ /* 0x0081f60000100a00 */
[----:B------:R-:W-:Y:S09]  /*1f980*/  @!UPT UIADD3 URZ, URZ, URZ, URZ ;  /* 0x0000003f3f3ff290 */ /* 0x000ff2000fffe03f */
[----:B------:R-:W-:Y:S01]  /*1f990*/  STL.64 [R1+0x6a0], R4 ;  /* 0x0006a00401007387 */ /* 0x000fe20000100a00 */
[----:B------:R1:W-:Y:S02]  /*1f9a0*/  STL.64 [R1+0x6a8], R6 ;  /* 0x0006a80601007387 */ /* 0x0003e40000100a00 */
[----:B0-----:R-:W-:Y:S02]  /*1f9b0*/  IMAD.MOV.U32 R24, RZ, RZ, R27 ;  /* 0x000000ffff187224 */ /* 0x001fe400078e001b */
[----:B------:R-:W-:Y:S01]  /*1f9c0*/  IMAD.MOV.U32 R25, RZ, RZ, R26 ;  /* 0x000000ffff197224 */ /* 0x000fe200078e001a */
[----:B-1----:R-:W2:Y:S01]  /*1f9d0*/  LDL.LU R7, [R1+0x3708] ;  /* 0x0037080001077983 */ /* 0x002ea20000300800 */
[----:B------:R-:W3:Y:S03]  /*1f9e0*/  LDL.LU.64 R4, [R1+0x3700] ;  /* 0x0037000001047983 */ /* 0x000ee60000300a00 */
[----:B------:R0:W-:Y:S02]  /*1f9f0*/  STL.64 [R1+0x36d0], R24 ;  /* 0x0036d01801007387 */ /* 0x0001e40000100a00 */
[----:B------:R-:W-:-:S02]  /*1fa00*/  IMAD.MOV.U32 R6, RZ, RZ, R13 ;  /* 0x000000ffff067224 */ /* 0x000fc400078e000d */
[----:B0-----:R-:W-:Y:S02]  /*1fa10*/  IMAD.MOV.U32 R24, RZ, RZ, R10 ;  /* 0x000000ffff187224 */ /* 0x001fe400078e000a */
[----:B------:R-:W-:-:S05]  /*1fa20*/  IMAD.MOV.U32 R25, RZ, RZ, R3 ;  /* 0x000000ffff197224 */ /* 0x000fca00078e0003 */
[----:B------:R-:W-:Y:S01]  /*1fa30*/  STL.64 [R1+0x36e8], R24 ;  /* 0x0036e81801007387 */ /* 0x000fe20000100a00 */
[----:B------:R-:W2:Y:S02]  /*1fa40*/  LDL.LU.64 R12, [R1+0x200] ;  /* 0x00020000010c7983 */ /* 0x000ea40000300a00 */
[----:B------:R-:W2:Y:S02]  /*1fa50*/  LDL.LU.64 R14, [R1+0x208] ;  /* 0x00020800010e7983 */ /* 0x000ea40000300a00 */
[----:B--2---:R-:W-:Y:S01]  /*1fa60*/  STL.64 [R1+0x36b0], R14 ;  /* 0x0036b00e01007387 */ /* 0x004fe20000100a00 */
[----:B------:R0:W-:Y:S03]  /*1fa70*/  STL.64 [R1+0x36a8], R12 ;  /* 0x0036a80c01007387 */ /* 0x0001e60000100a00 */
[----:B0-----:R-:W2:Y:S01]  /*1fa80*/  LDL.LU.64 R12, [R1+0x210] ;  /* 0x00021000010c7983 */ /* 0x001ea20000300a00 */
[----:B------:R-:W2:Y:S03]  /*1fa90*/  LDL.LU.64 R14, [R1+0x218] ;  /* 0x00021800010e7983 */ /* 0x000ea60000300a00 */
        /* <DEDUP_REMOVED lines=11> */
[----:B------:R-:W2:Y:S02]  /*1fb50*/  LDL.LU.64 R14, [R1+0x298] ;  /* 0x00029800010e7983 */ /* 0x000ea40000300a00 */
[----:B------:R-:W2:Y:S02]  /*1fb60*/  LDL.LU.64 R8, [R1+0x1f0] ;  /* 0x0001f00001087983 */ /* 0x000ea40000300a00 */
[----:B------:R-:W2:Y:S01]  /*1fb70*/  LDL.LU.64 R10, [R1+0x1f8] ;  /* 0x0001f800010a7983 */ /* 0x000ea20000300a00 */
[----:B------:R-:W-:Y:S01]  /*1fb80*/  STL.64 [R1+0x3630], R6 ;  /* 0x0036300601007387 */ /* 0x000fe20000100a00 */
[----:B---3--:R0:W-:Y:S03]  /*1fb90*/  STL.64 [R1+0x3628], R4 ;  /* 0x0036280401007387 */ /* 0x0081e60000100a00 */
[----:B0-----:R-:W3:Y:S01]  /*1fba0*/  LDL.LU.64 R4, [R1+0x1b0] ;  /* 0x0001b00001047983 */ /* 0x001ee20000300a00 */
[----:B------:R-:W2:Y:S03]  /*1fbb0*/  LDL.LU.64 R6, [R1+0x1b8] ;  /* 0x0001b80001067983 */ /* 0x000ea60000300a00 */
[----:B--2---:R-:W-:Y:S01]  /*1fbc0*/  STL.64 [R1+0x3648], R6 ;  /* 0x0036480601007387 */ /* 0x004fe20000100a00 */
[----:B---3--:R0:W-:Y:S03]  /*1fbd0*/  STL.64 [R1+0x3640], R4 ;  /* 0x0036400401007387 */ /* 0x0081e60000100a00 */
[----:B0-----:R-:W2:Y:S01]  /*1fbe0*/  LDL.LU.64 R4, [R1+0x1c0] ;  /* 0x0001c00001047983 */ /* 0x001ea20000300a00 */
[----:B------:R-:W3:Y:S02]  /*1fbf0*/  LDL.LU.64 R6, [R1+0x1c8] ;  /* 0x0001c80001067983 */ /* 0x000ee40000300a00 */
[----:B------:R-:W-:-:S02]  /*1fc00*/  IMAD.MOV.U32 R24, RZ, RZ, R2 ;  /* 0x000000ffff187224 */ /* 0x000fc400078e0002 */
[----:B------:R-:W-:-:S07]  /*1fc10*/  IMAD.MOV.U32 R25, RZ, RZ, R0 ;  /* 0x000000ffff197224 */ /* 0x000fce00078e0000 */
[C---:B------:R-:W-:Y:S01]  /*1fc20*/  HMMA.16816.F32 R24, R20.reuse, R24, R12 ;  /* 0x000000181418723c */ /* 0x040fe2000000180c */
[----:B---3--:R-:W-:Y:S01]  /*1fc30*/  STL.64 [R1+0x3660], R6 ;  /* 0x0036600601007387 */ /* 0x008fe20000100a00 */
[----:B--2---:R0:W-:Y:S03]  /*1fc40*/  STL.64 [R1+0x3658], R4 ;  /* 0x0036580401007387 */ /* 0x0041e60000100a00 */
[----:B0-----:R-:W2:Y:S01]  /*1fc50*/  LDL.LU.64 R4, [R1+0x1d0] ;  /* 0x0001d00001047983 */ /* 0x001ea20000300a00 */
[----:B------:R-:W3:Y:S03]  /*1fc60*/  LDL.LU.64 R6, [R1+0x1d8] ;  /* 0x0001d80001067983 */ /* 0x000ee60000300a00 */
[----:B---3--:R-:W-:Y:S01]  /*1fc70*/  STL.64 [R1+0x3678], R6 ;  /* 0x0036780601007387 */ /* 0x008fe20000100a00 */
[----:B--2---:R0:W-:Y:S03]  /*1fc80*/  STL.64 [R1+0x3670], R4 ;  /* 0x0036700401007387 */ /* 0x0041e60000100a00 */
[----:B0-----:R-:W2:Y:S01]  /*1fc90*/  LDL.LU.64 R4, [R1+0x1e0] ;  /* 0x0001e00001047983 */ /* 0x001ea20000300a00 */
[----:B------:R-:W2:Y:S02]  /*1fca0*/  LDL.LU.64 R6, [R1+0x1e8] ;  /* 0x0001e80001067983 */ /* 0x000ea40000300a00 */
[----:B------:R-:W-:Y:S02]  /*1fcb0*/  STL [R1+0x3610], R18 ;  /* 0x0036101201007387 */ /* 0x000fe40000100800 */
[----:B------:R0:W-:Y:S02]  /*1fcc0*/  STL.64 [R1+0x3608], R16 ;  /* 0x0036081001007387 */ /* 0x0001e40000100a00 */
[----:B0-----:R-:W3:Y:S01]  /*1fcd0*/  LDL.LU.64 R16, [R1+0x1a0] ;  /* 0x0001a00001107983 */ /* 0x001ee20000300a00 */
[----:B------:R-:W3:Y:S02]  /*1fce0*/  LDL.LU.64 R18, [R1+0x1a8] ;  /* 0x0001a80001127983 */ /* 0x000ee40000300a00 */
[----:B------:R-:W2:Y:S02]  /*1fcf0*/  LDL.LU.64 R14, [R1+0x36f8] ;  /* 0x0036f800010e7983 */ /* 0x000ea40000300a00 */
[----:B------:R-:W2:Y:S01]  /*1fd00*/  LDL.LU.64 R12, [R1+0x36f0] ;  /* 0x0036f000010c7983 */ /* 0x000ea20000300a00 */
        /* <DEDUP_REMOVED lines=27> */
[----:B------:R-:W2:Y:S11]  /*1fec0*/  LDL.LU.64 R12, [R1+0x3698] ;  /* 0x00369800010c7983 */ /* 0x000eb60000300a00 */
[----:B------:R-:W-:Y:S11]  /*1fed0*/  @!UPT UIADD3 URZ, URZ, URZ, URZ ;  /* 0x0000003f3f3ff290 */ /* 0x000ff6000fffe03f */
[----:B------:R0:W-:Y:S01]  /*1fee0*/  STL.64 [R1+0x650], R24 ;  /* 0x0006501801007387 */ /* 0x0001e20000100a00 */
[----:B------:R-:W-:Y:S03]  /*1fef0*/  STL.64 [R1+0x658], R26 ;  /* 0x0006581a01007387 */ /* 0x000fe60000100a00 */
[----:B0-----:R-:W3:Y:S01]  /*1ff00*/  LDL.LU.64 R24, [R1+0x3690] ;  /* 0x0036900001187983 */ /* 0x001ee20000300a00 */
[C---:B--2---:R-:W-:Y:S08]  /*1ff10*/  HMMA.16816.F32 R12, R20.reuse, R12, R4 ;  /* 0x0000000c140c723c */ /* 0x044ff00000001804 */
[C---:B---3--:R-:W-:Y:S01]  /*1ff20*/  HMMA.16816.F32 R8, R20.reuse, R24, R8 ;  /* 0x000000181408723c */ /* 0x048fe20000001808 */
[----:B------:R-:W-:Y:S11]  /*1ff30*/  IMAD.MOV.U32 R3, RZ, RZ, R25 ;  /* 0x000000ffff037224 */ /* 0x000ff600078e0019 */
[----:B------:R-:W-:Y:S11]  /*1ff40*/  @!UPT UIADD3 URZ, URZ, URZ, URZ ;  /* 0x0000003f3f3ff290 */ /* 0x000ff6000fffe03f */
[----:B------:R-:W-:Y:S01]  /*1ff50*/  STL.64 [R1+0x640], R8 ;  /* 0x0006400801007387 */ /* 0x000fe20000100a00 */
[----:B------:R0:W-:Y:S03]  /*1ff60*/  STL.64 [R1+0x648], R10 ;  /* 0x0006480a01007387 */ /* 0x0001e60000100a00 */
[----:B0-----:R-:W2:Y:S01]  /*1ff70*/  LDL.LU R11, [R1+0x3688] ;  /* 0x00368800010b7983 */ /* 0x001ea20000300800 */
[----:B------:R-:W3:Y:S02]  /*1ff80*/  LDL.LU.64 R8, [R1+0x3680] ;  /* 0x0036800001087983 */ /* 0x000ee40000300a00 */
[----:B------:R-:W-:Y:S02]  /*1ff90*/  IMAD.MOV.U32 R10, RZ, RZ, R24 ;  /* 0x000000ffff0a7224 */ /* 0x000fe400078e0018 */
[----:B------:R-:W3:Y:S01]  /*1ffa0*/  LDL.LU.64 R24, [R1+0x190] ;  /* 0x0001900001187983 */ /* 0x000ee20000300a00 */
        /* <DEDUP_REMOVED lines=24> */
[----:B------:R-:W-:Y:S01]  /*20130*/  STL.64 [R1+0x600], R12 ;  /* 0x0006000c01007387 */ /* 0x000fe20000100a00 */
[----:B------:R0:W-:Y:S03]  /*20140*/  STL.64 [R1+0x608], R14 ;  /* 0x0006080e01007387 */ /* 0x0001e60000100a00 */
[----:B0-----:R-:W2:Y:S01]  /*20150*/  LDL.LU.64 R14, [R1+0x3620] ;  /* 0x00362000010e7983 */ /* 0x001ea20000300a00 */
[----:B------:R-:W2:Y:S02]  /*20160*/  LDL.LU.64 R12, [R1+0x3618] ;  /* 0x00361800010c7983 */ /* 0x000ea40000300a00 */
[C---:B--2---:R-:W-:Y:S11]  /*20170*/  HMMA.16816.F32 R16, R20.reuse, R12, R16 ;  /* 0x0000000c1410723c */ /* 0x044ff60000001810 */
[----:B------:R-:W-:Y:S11]  /*20180*/  @!UPT UIADD3 URZ, URZ, URZ, URZ ;  /* 0x0000003f3f3ff290 */ /* 0x000ff6000fffe03f */
[----:B------:R-:W-:Y:S01]  /*20190*/  @!UPT UIADD3 URZ, URZ, URZ, URZ ;  /* 0x0000003f3f3ff290 */ /* 0x000fe2000fffe03f */
[----:B------:R-:W-:Y:S01]  /*201a0*/  STL.64 [R1+0x5f0], R16 ;  /* 0x0005f01001007387 */ /* 0x000fe20000100a00 */
[----:B------:R0:W-:Y:S03]  /*201b0*/  STL.64 [R1+0x5f8], R18 ;  /* 0x0005f81201007387 */ /* 0x0001e60000100a00 */
[----:B0-----:R-:W2:Y:S01]  /*201c0*/  LDL.LU R18, [R1+0x3610] ;  /* 0x0036100001127983 */ /* 0x001ea20000300800 */
[----:B------:R-:W2:Y:S02]  /*201d0*/  LDL.LU.64 R16, [R1+0x3608] ;  /* 0x0036080001107983 */ /* 0x000ea40000300a00 */
[----:B------:R-:W-:Y:S02]  /*201e0*/  STL.64 [R1+0x3538], R14 ;  /* 0x0035380e01007387 */ /* 0x000fe40000100a00 */
[----:B------:R0:W-:Y:S02]  /*201f0*/  STL.64 [R1+0x3530], R12 ;  /* 0x0035300c01007387 */ /* 0x0001e40000100a00 */
[----:B0-----:R-:W2:Y:S01]  /*20200*/  LDL.64 R12, [R1+0x90] ;  /* 0x00009000010c7983 */ /* 0x001ea20000100a00 */
[----:B---3--:R-:W-:Y:S03]  /*20210*/  HMMA.16816.F32 R24, R20, R8, R24 ;  /* 0x000000081418723c */ /* 0x008fe60000001818 */
[----:B--2---:R0:W-:Y:S02]  /*20220*/  STL.64 [R1+0x35c8], R12 ;  /* 0x0035c80c01007387 */ /* 0x0041e40000100a00 */
[----:B0-----:R-:W-:-:S02]  /*20230*/  IMAD.MOV.U32 R12, RZ, RZ, R18 ;  /* 0x000000ffff0c7224 */ /* 0x001fc400078e0012 */
[----:B------:R-:W-:-:S05]  /*20240*/  IMAD.MOV.U32 R13, RZ, RZ, R17 ;  /* 0x000000ffff0d7224 */ /* 0x000fca00078e0011 */
[----:B------:R-:W-:Y:S11]  /*20250*/  STL.64 [R1+0x35e0], R12 ;  /* 0x0035e00c01007387 */ /* 0x000ff60000100a00 */
[----:B------:R-:W-:Y:S02]  /*20260*/  STL.64 [R1+0x5e0], R24 ;  /* 0x0005e01801007387 */ /* 0x000fe40000100a00 */
[----:B------:R0:W-:Y:S02]  /*20270*/  STL.64 [R1+0x5e8], R26 ;  /* 0x0005e81a01007387 */ /* 0x0001e40000100a00 */
[----:B0-----:R-:W2:Y:S01]  /*20280*/  LDL.LU.64 R26, [R1+0x3600] ;  /* 0x00360000011a7983 */ /* 0x001ea20000300a00 */
[----:B------:R-:W2:Y:S02]  /*20290*/  LDL.LU.64 R24, [R1+0x35f8] ;  /* 0x0035f80001187983 */ /* 0x000ea40000300a00 */
[----:B------:R-:W-:Y:S02]  /*202a0*/  STL [R1+0x35d8], R10 ;  /* 0x0035d80a01007387 */ /* 0x000fe40000100800 */
[----:B------:R0:W-:Y:S02]  /*202b0*/  STL.64 [R1+0x35d0], R8 ;  /* 0x0035d00801007387 */ /* 0x0001e40000100a00 */
[----:B------:R-:W-:Y:S01]  /*202c0*/  IMAD.MOV.U32 R12, RZ, RZ, R11 ;  /* 0x000000ffff0c7224 */ /* 0x000fe200078e000b */
[----:B0-----:R-:W3:Y:S01]  /*202d0*/  LDL.LU.64 R8, [R1+0xbb0] ;  /* 0x000bb00001087983 */ /* 0x001ee20000300a00 */
[----:B------:R-:W3:Y:S01]  /*202e0*/  LDL.LU.64 R10, [R1+0xbb8] ;  /* 0x000bb800010a7983 */ /* 0x000ee20000300a00 */
[----:B--2---:R-:W-:Y:S11]  /*202f0*/  HMMA.16816.F32 R20, R20, R4, R24 ;  /* 0x000000041414723c */ /* 0x004ff60000001818 */
[----:B------:R-:W-:Y:S11]  /*20300*/  @!UPT UIADD3 URZ, URZ, URZ, URZ ;  /* 0x0000003f3f3ff290 */ /* 0x000ff6000fffe03f */
[----:B------:R-:W-:Y:S01]  /*20310*/  @!UPT UIADD3 URZ, URZ, URZ, URZ ;  /* 0x0000003f3f3ff290 */ /* 0x000fe2000fffe03f */
[----:B------:R-:W-:Y:S01]  /*20320*/  STL.64 [R1+0x5d0], R20 ;  /* 0x0005d01401007387 */ /* 0x000fe20000100a00 */
[----:B------:R-:W-:Y:S02]  /*20330*/  STL.64 [R1+0x5d8], R22 ;  /* 0x0005d81601007387 */ /* 0x000fe40000100a00 */
[----:B---3--:R-:W-:Y:S02]  /*20340*/  STL.64 [R1+0x35f0], R10 ;  /* 0x0035f00a01007387 */ /* 0x008fe40000100a00 */
[----:B------:R0:W-:Y:S02]  /*20350*/  STL.64 [R1+0x35e8], R8 ;  /* 0x0035e80801007387 */ /* 0x0001e40000100a00 */
[----:B0-----:R-:W2:Y:S01]  /*20360*/  LDL.LU.64 R8, [R1+0xbc0] ;  /* 0x000bc00001087983 */ /* 0x001ea20000300a00 */
[----:B------:R-:W2:Y:S02]  /*20370*/  LDL.LU.64 R10, [R1+0xbc8] ;  /* 0x000bc800010a7983 */ /* 0x000ea40000300a00 */
[----:B------:R-:W-:Y:S02]  /*20380*/  STL [R1+0x3518], R5 ;  /* 0x0035180501007387 */ /* 0x000fe40000100800 */
[----:B------:R-:W3:Y:S02]  /*20390*/  LDL.64 R24, [R1+0x70] ;  /* 0x0000700001187983 */ /* 0x000ee40000100a00 */
[----:B------:R-:W-:Y:S01]  /*203a0*/  IMAD.MOV.U32 R13, RZ, RZ, R7 ;  /* 0x000000ffff0d7224 */ /* 0x000fe200078e0007 */
[----:B----4-:R-:W-:-:S05]  /*203b0*/  LOP3.LUT R7, R28, 0x40, RZ, 0x3c, !PT ;  /* 0x000000401c077812 */ /* 0x010fca00078e3cff */
[----:B------:R-:W0:Y:S04]  /*203c0*/  LDSM.16.MT88.4 R20, [R7+0x100] ;  /* 0x000100000714783b */ /* 0x000e280000004200 */
[----:B---3--:R1:W-:Y:S02]  /*203d0*/  STL.64 [R1+0x35b8], R24 ;  /* 0x0035b81801007387 */ /* 0x0083e40000100a00 */
[----:B-1----:R-:W-:Y:S02]  /*203e0*/  IMAD.MOV.U32 R24, RZ, RZ, R16 ;  /* 0x000000ffff187224 */ /* 0x002fe400078e0010 */
[----:B------:R-:W2:Y:S04]  /*203f0*/  LDSM.16.MT88.4 R16, [R28+0x100] ;  /* 0x000100001c10783b */ /* 0x000ea80000004200 */
[----:B------:R-:W-:Y:S01]  /*20400*/  STL [R1+0x34e8], R28 ;  /* 0x0034e81c01007387 */ /* 0x000fe20000100800 */
[----:B------:R-:W-:Y:S02]  /*20410*/  STL [R1+0x3510], R7 ;  /* 0x0035100701007387 */ /* 0x000fe40000100800 */
[----:B------:R1:W-:Y:S02]  /*20420*/  STL [R1+0x35c0], R4 ;  /* 0x0035c00401007387 */ /* 0x0003e40000100800 */
[----:B------:R-:W-:Y:S01]  /*20430*/  IMAD.MOV.U32 R25, RZ, RZ, R6 ;  /* 0x000000ffff197224 */ /* 0x000fe200078e0006 */
[----:B-1----:R-:W3:Y:S01]  /*20440*/  LDL.LU.64 R4, [R1+0xb90] ;  /* 0x000b900001047983 */ /* 0x002ee20000300a00 */
[----:B------:R-:W3:Y:S02]  /*20450*/  LDL.LU.64 R6, [R1+0xb98] ;  /* 0x000b980001067983 */ /* 0x000ee40000300a00 */
[----:B0-----:R-:W-:Y:S02]  /*20460*/  STL.64 [R1+0x3508], R22 ;  /* 0x0035081601007387 */ /* 0x001fe40000100a00 */
[----:B------:R0:W-:Y:S02]  /*20470*/  STL.64 [R1+0x3500], R20 ;  /* 0x0035001401007387 */ /* 0x0001e40000100a00 */
[----:B0-----:R-:W4:Y:S01]  /*20480*/  LDL.LU.64 R20, [R1+0xba0] ;  /* 0x000ba00001147983 */ /* 0x001f220000300a00 */
[----:B------:R-:W4:Y:S01]  /*20490*/  LDL.LU.64 R22, [R1+0xba8] ;  /* 0x000ba80001167983 */ /* 0x000f220000300a00 */
[C---:B--2---:R-:W-:Y:S02]  /*204a0*/  HMMA.16816.F32 R12, R16.reuse, R12, R8 ;  /* 0x0000000c100c723c */ /* 0x044fe40000001808 */
[----:B------:R-:W2:Y:S01]  /*204b0*/  LDL.LU.64 R10, [R1+0x35f0] ;  /* 0x0035f000010a7983 */ /* 0x000ea20000300a00 */
[----:B------:R-:W2:Y:S11]  /*204c0*/  LDL.LU.64 R8, [R1+0x35e8] ;  /* 0x0035e80001087983 */ /* 0x000eb60000300a00 */
[----:B------:R-:W-:Y:S09]  /*204d0*/  @!UPT UIADD3 URZ, URZ, URZ, URZ ;  /* 0x0000003f3f3ff290 */ /* 0x000ff2000fffe03f */
[----:B------:R0:W-:Y:S01]  /*204e0*/  STL.64 [R1+0x240], R12 ;  /* 0x0002400c01007387 */ /* 0x0001e20000100a00 */
[----:B------:R2:W-:Y:S03]  /*204f0*/  STL.64 [R1+0x248], R14 ;  /* 0x0002480e01007387 */ /* 0x0005e60000100a00 */
[----:B0-----:R-:W2:Y:S01]  /*20500*/  LDL.LU.64 R12, [R1+0x35e0] ;  /* 0x0035e000010c7983 */ /* 0x001ea20000300a00 */
[C---:B----4-:R-:W-:Y:S08]  /*20510*/  HMMA.16816.F32 R20, R16.reuse, R24, R20 ;  /* 0x000000181014723c */ /* 0x050ff00000001814 */
[C---:B--2---:R-:W-:Y:S01]  /*20520*/  HMMA.16816.F32 R12, R16.reuse, R12, R8 ;  /* 0x0000000c100c723c */ /* 0x044fe20000001808 */
[----:B------:R-:W2:Y:S01]  /*20530*/  LDL.LU R10, [R1+0x35d8] ;  /* 0x0035d800010a7983 */ /* 0x000ea20000300800 */
[----:B------:R-:W4:Y:S11]  /*20540*/  LDL.LU.64 R8, [R1+0x35d0] ;  /* 0x0035d00001087983 */ /* 0x000f360000300a00 */
[----:B------:R-:W-:Y:S10]  /*20550*/  @!UPT UIADD3 URZ, URZ, URZ, URZ ;  /* 0x0000003f3f3ff290 */ /* 0x000ff4000fffe03f */
[----:B------:R0:W-:Y:S01]  /*20560*/  STL.64 [R1+0x230], R12 ;  /* 0x0002300c01007387 */ /* 0x0001e20000100a00 */
[----:B------:R-:W-:Y:S03]  /*20570*/  STL.64 [R1+0x238], R14 ;  /* 0x0002380e01007387 */ /* 0x000fe60000100a00 */
[----:B0-----:R-:W3:Y:S01]  /*20580*/  LDL.LU.64 R12, [R1+0x35c8] ;  /* 0x0035c800010c7983 */ /* 0x001ee20000300a00 */
[----:B------:R-:W2:Y:S02]  /*20590*/  LDL.64 R24, [R1+0x80] ;  /* 0x0000800001187983 */ /* 0x000ea40000100a00 */
[----:B------:R0:W-:Y:S02]  /*205a0*/  STL.64 [R1+0x220], R20 ;  /* 0x0002201401007387 */ /* 0x0001e40000100a00 */
[----:B------:R-:W-:Y:S01]  /*205b0*/  STL.64 [R1+0x228], R22 ;  /* 0x0002281601007387 */ /* 0x000fe20000100a00 */
[----:B0-----:R-:W2:Y:S04]  /*205c0*/  LDL.64 R20, [R1+0x10] ;  /* 0x0000100001147983 */ /* 0x001ea80000100a00 */
[----:B--2---:R0:W-:Y:S04]  /*205d0*/  STL.64 [R1+0x3558], R20 ;  /* 0x0035581401007387 */ /* 0x0041e80000100a00 */
[----:B0-----:R-:W2:Y:S01]  /*205e0*/  LDL.64 R20, [R1+0x20] ;  /* 0x0000200001147983 */ /* 0x001ea20000100a00 */
[----:B---3--:R-:W-:Y:S03]  /*205f0*/  HMMA.16816.F32 R4, R16, R12, R4 ;  /* 0x0000000c1004723c */ /* 0x008fe60000001804 */
[----:B--2---:R0:W-:Y:S04]  /*20600*/  STL.64 [R1+0x3568], R20 ;  /* 0x0035681401007387 */ /* 0x0041e80000100a00 */
[----:B0-----:R-:W2:Y:S04]  /*20610*/  LDL.64 R20, [R1+0x30] ;  /* 0x0000300001147983 */ /* 0x001ea80000100a00 */
[----:B--2---:R0:W-:Y:S02]  /*20620*/  STL.64 [R1+0x3578], R20 ;  /* 0x0035781401007387 */ /* 0x0041e40000100a00 */
[----:B0-----:R-:W-:-:S02]  /*20630*/  IMAD.MOV.U32 R20, RZ, RZ, R10 ;  /* 0x000000ffff147224 */ /* 0x001fc400078e000a */
[----:B------:R-:W-:-:S05]  /*20640*/  IMAD.MOV.U32 R21, RZ, RZ, R3 ;  /* 0x000000ffff157224 */ /* 0x000fca00078e0003 */
[----:B------:R-:W-:Y:S03]  /*20650*/  STL.64 [R1+0x3590], R20 ;  /* 0x0035901401007387 */ /* 0x000fe60000100a00 */
[----:B------:R0:W-:Y:S02]  /*20660*/  STL.64 [R1+0x210], R4 ;  /* 0x0002100401007387 */ /* 0x0001e40000100a00 */
[----:B------:R1:W-:Y:S01]  /*20670*/  STL.64 [R1+0x218], R6 ;  /* 0x0002180601007387 */ /* 0x0003e20000100a00 */
[----:B0-----:R-:W2:Y:S01]  /*20680*/  LDL.LU.64 R4, [R1+0xb40] ;  /* 0x000b400001047983 */ /* 0x001ea20000300a00 */
[----:B-1----:R-:W2:Y:S02]  /*20690*/  LDL.LU.64 R6, [R1+0xb48] ;  /* 0x000b480001067983 */ /* 0x002ea40000300a00 */
[----:B------:R-:W3:Y:S02]  /*206a0*/  LDL.LU.64 R20, [R1+0xb10] ;  /* 0x000b100001147983 */ /* 0x000ee40000300a00 */
[----:B------:R-:W2:Y:S02]  /*206b0*/  LDL.LU.64 R22, [R1+0xb18] ;  /* 0x000b180001167983 */ /* 0x000ea40000300a00 */
[----:B------:R-:W-:-:S02]  /*206c0*/  IMAD.MOV.U32 R10, RZ, RZ, R12 ;  /* 0x000000ffff0a7224 */ /* 0x000fc400078e000c */
[----:B------:R-:W-:Y:S01]  /*206d0*/  IMAD.MOV.U32 R3, RZ, RZ, R13 ;  /* 0x000000ffff037224 */ /* 0x000fe200078e000d */
[----:B--2---:R-:W-:Y:S01]  /*206e0*/  STL.64 [R1+0x35a0], R22 ;  /* 0x0035a01601007387 */ /* 0x004fe20000100a00 */
[----:B---3--:R0:W-:Y:S02]  /*206f0*/  STL.64 [R1+0x3598], R20 ;  /* 0x0035981401007387 */ /* 0x0081e40000100a00 */
[----:B0-----:R-:W-:Y:S02]  /*20700*/  IMAD.MOV.U32 R20, RZ, RZ, R2 ;  /* 0x000000ffff147224 */ /* 0x001fe400078e0002 */
[----:B------:R-:W-:-:S05]  /*20710*/  IMAD.MOV.U32 R21, RZ, RZ, R0 ;  /* 0x000000ffff157224 */ /* 0x000fca00078e0000 */
[----:B------:R0:W-:Y:S04]  /*20720*/  STL.64 [R1+0x35b0], R20 ;  /* 0x0035b01401007387 */ /* 0x0001e80000100a00 */
[----:B0-----:R-:W2:Y:S01]  /*20730*/  LDL.LU.64 R20, [R1+0xb30] ;  /* 0x000b300001147983 */ /* 0x001ea20000300a00 */
[----:B------:R-:W2:Y:S02]  /*20740*/  LDL.LU.64 R22, [R1+0xb38] ;  /* 0x000b380001167983 */ /* 0x000ea40000300a00 */
[----:B------:R-:W3:Y:S02]  /*20750*/  LDL.64 R12, [R1] ;  /* 0x00000000010c7983 */ /* 0x000ee40000100a00 */
[----:B---3--:R0:W-:Y:S04]  /*20760*/  STL.64 [R1+0x3550], R12 ;  /* 0x0035500c01007387 */ /* 0x0081e80000100a00 */
[----:B0-----:R-:W3:Y:S01]  /*20770*/  LDL.64 R12, [R1+0x50] ;  /* 0x00005000010c7983 */ /* 0x001ee20000100a00 */
[----:B------:R-:W-:Y:S03]  /*20780*/  HMMA.16816.F32 R4, R16, R24, R4 ;  /* 0x000000181004723c */ /* 0x000fe60000001804 */
[----:B---3--:R0:W-:Y:S04]  /*20790*/  STL.64 [R1+0x35a8], R12 ;  /* 0x0035a80c01007387 */ /* 0x0081e80000100a00 */
[----:B0-----:R-:W3:Y:S01]  /*207a0*/  LDL.LU.64 R12, [R1+0xb20] ;  /* 0x000b2000010c7983 */ /* 0x001ee20000300a00 */
[----:B------:R-:W3:Y:S02]  /*207b0*/  LDL.LU.64 R14, [R1+0xb28] ;  /* 0x000b2800010e7983 */ /* 0x000ee40000300a00 */
[----:B------:R-:W-:Y:S02]  /*207c0*/  STL [R1+0x3514], R3 ;  /* 0x0035140301007387 */ /* 0x000fe40000100800 */
[----:B------:R-:W-:Y:S01]  /*207d0*/  STL [R1+0x34ec], R10 ;  /* 0x0034ec0a01007387 */ /* 0x000fe20000100800 */
[----:B----4-:R0:W-:Y:S04]  /*207e0*/  STL.64 [R1+0x3570], R8 ;  /* 0x0035700801007387 */ /* 0x0101e80000100a00 */
[----:B0-----:R-:W4:Y:S01]  /*207f0*/  LDL.LU.64 R8, [R1+0xaf0] ;  /* 0x000af00001087983 */ /* 0x001f220000300a00 */
[----:B------:R-:W2:Y:S03]  /*20800*/  LDL.LU.64 R10, [R1+0xaf8] ;  /* 0x000af800010a7983 */ /* 0x000ea60000300a00 */
[----:B--2---:R-:W-:Y:S01]  /*20810*/  STL.64 [R1+0x3588], R10 ;  /* 0x0035880a01007387 */ /* 0x004fe20000100a00 */
[----:B----4-:R0:W-:Y:S03]  /*20820*/  STL.64 [R1+0x3580], R8 ;  /* 0x0035800801007387 */ /* 0x0101e60000100a00 */
[----:B0-----:R-:W2:Y:S01]  /*20830*/  LDL.LU.64 R8, [R1+0xb00] ;  /* 0x000b000001087983 */ /* 0x001ea20000300a00 */
[----:B------:R-:W2:Y:S02]  /*20840*/  LDL.LU.64 R10, [R1+0xb08] ;  /* 0x000b0800010a7983 */ /* 0x000ea40000300a00 */
[----:B------:R0:W-:Y:S02]  /*20850*/  STL.64 [R1+0x200], R4 ;  /* 0x0002000401007387 */ /* 0x0001e40000100a00 */
[----:B------:R1:W-:Y:S01]  /*20860*/  STL.64 [R1+0x208], R6 ;  /* 0x0002080601007387 */ /* 0x0003e20000100a00 */
[----:B0-----:R-:W4:Y:S01]  /*20870*/  LDL.LU R4, [R1+0x35c0] ;  /* 0x0035c00001047983 */ /* 0x001f220000300800 */
[----:B-1----:R-:W-:-:S02]  /*20880*/  IMAD.MOV.U32 R7, RZ, RZ, R25 ;  /* 0x000000ffff077224 */ /* 0x002fc400078e0019 */
[----:B------:R-:W2:Y:S03]  /*20890*/  LDL.LU.64 R24, [R1+0x35b8] ;  /* 0x0035b80001187983 */ /* 0x000ea60000300a00 */
[----:B------:R-:W-:Y:S01]  /*208a0*/  STL [R1+0x3564], R7 ;  /* 0x0035640701007387 */ /* 0x000fe20000100800 */
[C---:B--2---:R-:W-:Y:S03]  /*208b0*/  HMMA.16816.F32 R20, R16.reuse, R24, R20 ;  /* 0x000000181014723c */ /* 0x044fe60000001814 */
[----:B----4-:R0:W-:Y:S04]  /*208c0*/  STL [R1+0x3560], R4 ;  /* 0x0035600401007387 */ /* 0x0101e80000100800 */
[----:B0-----:R-:W2:Y:S01]  /*208d0*/  LDL.LU.64 R4, [R1+0xae0] ;  /* 0x000ae00001047983 */ /* 0x001ea20000300a00 */
[----:B------:R-:W2:Y:S11]  /*208e0*/  LDL.LU.64 R6, [R1+0xae8] ;  /* 0x000ae80001067983 */ /* 0x000eb60000300a00 */
[----:B------:R-:W-:Y:S04]  /*208f0*/  @!UPT UIADD3 URZ, URZ, URZ, URZ ;  /* 0x0000003f3f3ff290 */ /* 0x000fe8000fffe03f */
[----:B------:R0:W-:Y:S01]  /*20900*/  STL.64 [R1+0x1f0], R20 ;  /* 0x0001f01401007387 */ /* 0x0001e20000100a00 */
[----:B------:R-:W-:Y:S03]  /*20910*/  STL.64 [R1+0x1f8], R22 ;  /* 0x0001f81601007387 */ /* 0x000fe60000100a00 */
[----:B0-----:R-:W3:Y:S01]  /*20920*/  LDL.LU.64 R20, [R1+0x35b0] ;  /* 0x0035b00001147983 */ /* 0x001ee20000300a00 */
[----:B------:R0:W-:Y:S03]  /*20930*/  STL.64 [R1+0x34e0], R24 ;  /* 0x0034e01801007387 */ /* 0x0001e60000100a00 */
[----:B0-----:R-:W4:Y:S01]  /*20940*/  LDL.LU.64 R24, [R1+0xb0] ;  /* 0x0000b00001187983 */ /* 0x001f220000300a00 */
[C---:B---3--:R-:W-:Y:S03]  /*20950*/  HMMA.16816.F32 R20, R16.reuse, R20, R12 ;  /* 0x000000141014723c */ /* 0x048fe6000000180c */
[----:B------:R-:W3:Y:S11]  /*20960*/  LDL.LU.64 R12, [R1+0x35a8] ;  /* 0x0035a800010c7983 */ /* 0x000ef60000300a00 */
[----:B------:R-:W-:Y:S09]  /*20970*/  @!UPT UIADD3 URZ, URZ, URZ, URZ ;  /* 0x0000003f3f3ff290 */ /* 0x000ff2000fffe03f */
[----:B------:R-:W-:Y:S01]  /*20980*/  STL.64 [R1+0x3c0], R20 ;  /* 0x0003c01401007387 */ /* 0x000fe20000100a00 */
[----:B------:R0:W-:Y:S03]  /*20990*/  STL.64 [R1+0x3c8], R22 ;  /* 0x0003c81601007387 */ /* 0x0001e60000100a00 */
[----:B0-----:R-:W3:Y:S01]  /*209a0*/  LDL.LU.64 R22, [R1+0x35a0] ;  /* 0x0035a00001167983 */ /* 0x001ee20000300a00 */
[----:B------:R-:W3:Y:S02]  /*209b0*/  LDL.LU.64 R20, [R1+0x3598] ;  /* 0x0035980001147983 */ /* 0x000ee40000300a00 */
[C---:B---3--:R-:W-:Y:S11]  /*209c0*/  HMMA.16816.F32 R20, R16.reuse, R12, R20 ;  /* 0x0000000c1014723c */ /* 0x048ff60000001814 */
[----:B------:R-:W-:Y:S11]  /*209d0*/  @!UPT UIADD3 URZ, URZ, URZ, URZ ;  /* 0x0000003f3f3ff290 */ /* 0x000ff6000fffe03f */
[----:B------:R-:W-:Y:S01]  /*209e0*/  @!UPT UIADD3 URZ, URZ, URZ, URZ ;  /* 0x0000003f3f3ff290 */ /* 0x000fe2000fffe03f */
[----:B------:R0:W-:Y:S01]  /*209f0*/  STL.64 [R1+0x3b0], R20 ;  /* 0x0003b01401007387 */ /* 0x0001e20000100a00 */
[----:B------:R1:W-:Y:S03]  /*20a00*/  STL.64 [R1+0x3b8], R22 ;  /* 0x0003b81601007387 */ /* 0x0003e60000100a00 */
[----:B0-----:R-:W1:Y:S01]  /*20a10*/  LDL.LU.64 R20, [R1+0x3590] ;  /* 0x0035900001147983 */ /* 0x001e620000300a00 */
[----:B------:R-:W-:Y:S02]  /*20a20*/  IMAD.MOV.U32 R2, RZ, RZ, R12 ;  /* 0x000000ffff027224 */ /* 0x000fe400078e000c */
[----:B------:R-:W-:Y:S02]  /*20a30*/  IMAD.MOV.U32 R0, RZ, RZ, R13 ;  /* 0x000000ffff007224 */ /* 0x000fe400078e000d */
[----:B------:R-:W3:Y:S01]  /*20a40*/  LDL.LU.64 R12, [R1+0xad0] ;  /* 0x000ad000010c7983 */ /* 0x000ee20000300a00 */
[----:B------:R-:W3:Y:S01]  /*20a50*/  LDL.LU.64 R14, [R1+0xad8] ;  /* 0x000ad800010e7983 */ /* 0x000ee20000300a00 */
[C---:B-1----:R-:W-:Y:S02]  /*20a60*/  HMMA.16816.F32 R20, R16.reuse, R20, R8 ;  /* 0x000000141014723c */ /* 0x042fe40000001808 */
[----:B------:R-:W2:Y:S01]  /*20a70*/  LDL.LU.64 R10, [R1+0x3588] ;  /* 0x00358800010a7983 */ /* 0x000ea20000300a00 */
[----:B------:R-:W2:Y:S11]  /*20a80*/  LDL.LU.64 R8, [R1+0x3580] ;  /* 0x0035800001087983 */ /* 0x000eb60000300a00 */
[----:B------:R-:W-:Y:S09]  /*20a90*/  @!UPT UIADD3 URZ, URZ, URZ, URZ ;  /* 0x0000003f3f3ff290 */ /* 0x000ff2000fffe03f */
[----:B------:R0:W-:Y:S01]  /*20aa0*/  STL.64 [R1+0x3a0], R20 ;  /* 0x0003a01401007387 */ /* 0x0001e20000100a00 */
[----:B------:R-:W-:Y:S03]  /*20ab0*/  STL.64 [R1+0x3a8], R22 ;  /* 0x0003a81601007387 */ /* 0x000fe60000100a00 */
[----:B0-----:R-:W2:Y:S02]  /*20ac0*/  LDL.LU.64 R20, [R1+0x3578] ;  /* 0x0035780001147983 */ /* 0x001ea40000300a00 */
[C---:B--2---:R-:W-:Y:S01]  /*20ad0*/  HMMA.16816.F32 R8, R16.reuse, R20, R8 ;  /* 0x000000141008723c */ /* 0x044fe20000001808 */
[----:B------:R-:W-:Y:S11]  /*20ae0*/  IMAD.MOV.U32 R29, RZ, RZ, R20 ;  /* 0x000000ffff1d7224 */ /* 0x000ff600078e0014 */
[----:B------:R-:W-:Y:S11]  /*20af0*/  @!UPT UIADD3 URZ, URZ, URZ, URZ ;  /* 0x0000003f3f3ff290 */ /* 0x000ff6000fffe03f */
[----:B------:R0:W-:Y:S01]  /*20b00*/  STL.64 [R1+0x390], R8 ;  /* 0x0003900801007387 */ /* 0x0001e20000100a00 */
[----:B------:R1:W-:Y:S03]  /*20b10*/  STL.64 [R1+0x398], R10 ;  /* 0x0003980a01007387 */ /* 0x0003e60000100a00 */
[----:B0-----:R-:W2:Y:S01]  /*20b20*/  LDL.LU.64 R8, [R1+0x3570] ;  /* 0x0035700001087983 */ /* 0x001ea20000300a00 */
[----:B-1----:R-:W-:Y:S02]  /*20b30*/  IMAD.MOV.U32 R11, RZ, RZ, R21 ;  /* 0x000000ffff0b7224 */ /* 0x002fe400078e0015 */
[----:B------:R-:W2:Y:S02]  /*20b40*/  LDL.LU.64 R20, [R1+0x3568] ;  /* 0x0035680001147983 */ /* 0x000ea40000300a00 */
[----:B--2---:R-:W-:Y:S01]  /*20b50*/  HMMA.16816.F32 R4, R16, R20, R4 ;  /* 0x000000141004723c */ /* 0x004fe20000001804 */
[----:B------:R-:W-:-:S02]  /*20b60*/  IMAD.MOV.U32 R10, RZ, RZ, R20 ;  /* 0x000000ffff0a7224 */ /* 0x000fc400078e0014 */
[----:B------:R-:W-:Y:S11]  /*20b70*/  IMAD.MOV.U32 R28, RZ, RZ, R21 ;  /* 0x000000ffff1c7224 */ /* 0x000ff600078e0015 */
[----:B------:R-:W-:Y:S09]  /*20b80*/  @!UPT UIADD3 URZ, URZ, URZ, URZ ;  /* 0x0000003f3f3ff290 */ /* 0x000ff2000fffe03f */
[----:B------:R-:W-:Y:S01]  /*20b90*/  STL.64 [R1+0x380], R4 ;  /* 0x0003800401007387 */ /* 0x000fe20000100a00 */
[----:B------:R0:W-:Y:S03]  /*20ba0*/  STL.64 [R1+0x388], R6 ;  /* 0x0003880601007387 */ /* 0x0001e60000100a00 */
[----:B0-----:R-:W2:Y:S01]  /*20bb0*/  LDL.LU R7, [R1+0x3564] ;  /* 0x0035640001077983 */ /* 0x001ea20000300800 */
[----:B------:R-:W2:Y:S02]  /*20bc0*/  LDL.LU R4, [R1+0x3560] ;  /* 0x0035600001047983 */ /* 0x000ea40000300800 */
[----:B------:R-:W3:Y:S02]  /*20bd0*/  LDL.LU.64 R20, [R1+0x3558] ;  /* 0x0035580001147983 */ /* 0x000ee40000300a00 */
[----:B------:R-:W-:Y:S01]  /*20be0*/  STL.64 [R1+0x3528], R10 ;  /* 0x0035280a01007387 */ /* 0x000fe20000100a00 */
[----:B------:R0:W-:Y:S04]  /*20bf0*/  STL.64 [R1+0x3520], R8 ;  /* 0x0035200801007387 */ /* 0x0001e80000100a00 */
[----:B0-----:R-:W2:Y:S01]  /*20c00*/  LDL.LU.64 R8, [R1+0xab0] ;  /* 0x000ab00001087983 */ /* 0x001ea20000300a00 */
[----:B------:R-:W2:Y:S01]  /*20c10*/  LDL.LU.64 R10, [R1+0xab8] ;  /* 0x000ab800010a7983 */ /* 0x000ea20000300a00 */
[C---:B---3--:R-:W-:Y:S02]  /*20c20*/  HMMA.16816.F32 R12, R16.reuse, R20, R12 ;  /* 0x00000014100c723c */ /* 0x048fe4000000180c */
[----:B--2---:R-:W-:Y:S01]  /*20c30*/  STL.64 [R1+0x3548], R10 ;  /* 0x0035480a01007387 */ /* 0x004fe20000100a00 */
[----:B------:R0:W-:Y:S03]  /*20c40*/  STL.64 [R1+0x3540], R8 ;  /* 0x0035400801007387 */ /* 0x0001e60000100a00 */
[----:B0-----:R-:W2:Y:S01]  /*20c50*/  LDL.LU.64 R8, [R1+0xac0] ;  /* 0x000ac00001087983 */ /* 0x001ea20000300a00 */
[----:B------:R-:W2:Y:S11]  /*20c60*/  LDL.LU.64 R10, [R1+0xac8] ;  /* 0x000ac800010a7983 */ /* 0x000eb60000300a00 */
[----:B------:R-:W-:Y:S05]  /*20c70*/  @!UPT UIADD3 URZ, URZ, URZ, URZ ;  /* 0x0000003f3f3ff290 */ /* 0x000fea000fffe03f */
[----:B------:R0:W-:Y:S02]  /*20c80*/  STL.64 [R1+0x370], R12 ;  /* 0x0003700c01007387 */ /* 0x0001e40000100a00 */
[----:B------:R-:W-:Y:S01]  /*20c90*/  STL.64 [R1+0x378], R14 ;  /* 0x0003780e01007387 */ /* 0x000fe20000100a00 */
[----:B0-----:R-:W2:Y:S01]  /*20ca0*/  LDL.LU.64 R12, [R1+0x3550] ;  /* 0x00355000010c7983 */ /* 0x001ea20000300a00 */
[----:B------:R-:W-:Y:S02]  /*20cb0*/  IMAD.MOV.U32 R26, RZ, RZ, R20 ;  /* 0x000000ffff1a7224 */ /* 0x000fe400078e0014 */
[----:B------:R-:W-:Y:S02]  /*20cc0*/  IMAD.MOV.U32 R6, RZ, RZ, R21 ;  /* 0x000000ffff067224 */ /* 0x000fe400078e0015 */
[----:B------:R-:W3:Y:S01]  /*20cd0*/  LDL.LU.64 R20, [R1+0xa90] ;  /* 0x000a900001147983 */ /* 0x000ee20000300a00 */
[----:B------:R-:W3:Y:S02]  /*20ce0*/  LDL.LU.64 R22, [R1+0xa98] ;  /* 0x000a980001167983 */ /* 0x000ee40000300a00 */
[----:B------:R-:W-:Y:S02]  /*20cf0*/  STL [R1+0x34f8], R26 ;  /* 0x0034f81a01007387 */ /* 0x000fe40000100800 */
[----:B----4-:R0:W-:Y:S02]  /*20d00*/  STL.64 [R1+0x34f0], R24 ;  /* 0x0034f01801007387 */ /* 0x0101e40000100a00 */
[----:B0-----:R-:W4:Y:S01]  /*20d10*/  LDL.LU.64 R24, [R1+0x530] ;  /* 0x0005300001187983 */ /* 0x001f220000300a00 */
[----:B------:R-:W4:Y:S01]  /*20d20*/  LDL.LU.64 R26, [R1+0x538] ;  /* 0x00053800011a7983 */ /* 0x000f220000300a00 */
[----:B--2---:R-:W-:Y:S01]  /*20d30*/  HMMA.16816.F32 R8, R16, R12, R8 ;  /* 0x0000000c1008723c */ /* 0x004fe20000001808 */
[----:B------:R-:W-:-:S02]  /*20d40*/  IMAD.MOV.U32 R5, RZ, RZ, R12 ;  /* 0x000000ffff057224 */ /* 0x000fc400078e000c */
[----:B------:R-:W-:Y:S11]  /*20d50*/  IMAD.MOV.U32 R3, RZ, RZ, R13 ;  /* 0x000000ffff037224 */ /* 0x000ff600078e000d */
[----:B------:R-:W-:Y:S09]  /*20d60*/  @!UPT UIADD3 URZ, URZ, URZ, URZ ;  /* 0x0000003f3f3ff290 */ /* 0x000ff2000fffe03f */
[----:B------:R-:W-:Y:S01]  /*20d70*/  STL.64 [R1+0x360], R8 ;  /* 0x0003600801007387 */ /* 0x000fe20000100a00 */
[----:B------:R0:W-:Y:S03]  /*20d80*/  STL.64 [R1+0x368], R10 ;  /* 0x0003680a01007387 */ /* 0x0001e60000100a00 */
[----:B0-----:R-:W2:Y:S01]  /*20d90*/  LDL.LU.64 R10, [R1+0x3548] ;  /* 0x00354800010a7983 */ /* 0x001ea20000300a00 */
[----:B------:R-:W2:Y:S02]  /*20da0*/  LDL.LU.64 R8, [R1+0x3540] ;  /* 0x0035400001087983 */ /* 0x000ea40000300a00 */
[----:B------:R-:W2:Y:S02]  /*20db0*/  LDL.LU.64 R14, [R1+0x3538] ;  /* 0x00353800010e7983 */ /* 0x000ea40000300a00 */
[----:B------:R-:W2:Y:S02]  /*20dc0*/  LDL.LU.64 R12, [R1+0x3530] ;  /* 0x00353000010c7983 */ /* 0x000ea40000300a00 */
[C---:B--2---:R-:W-:Y:S11]  /*20dd0*/  HMMA.16816.F32 R8, R16.reuse, R12, R8 ;  /* 0x0000000c1008723c */ /* 0x044ff60000001808 */
        /* <DEDUP_REMOVED lines=8> */
[----:B0-----:R-:W2:Y:S01]  /*20e60*/  LDL.LU.64 R12, [R1+0xaa0] ;  /* 0x000aa000010c7983 */ /* 0x001ea20000300a00 */
[----:B------:R-:W2:Y:S02]  /*20e70*/  LDL.LU.64 R14, [R1+0xaa8] ;  /* 0x000aa800010e7983 */ /* 0x000ea40000300a00 */
[----:B--2---:R-:W-:Y:S01]  /*20e80*/  HMMA.16816.F32 R12, R16, R8, R12 ;  /* 0x00000008100c723c */ /* 0x004fe2000000180c */
[----:B------:R-:W-:Y:S11]  /*20e90*/  STL.64 [R1+0x34d0], R8 ;  /* 0x0034d00801007387 */ /* 0x000ff60000100a00 */
[----:B------:R-:W-:Y:S11]  /*20ea0*/  @!UPT UIADD3 URZ, URZ, URZ, URZ ;  /* 0x0000003f3f3ff290 */ /* 0x000ff6000fffe03f */
[----:B------:R0:W-:Y:S01]  /*20eb0*/  STL.64 [R1+0x340], R12 ;  /* 0x0003400c01007387 */ /* 0x0001e20000100a00 */
[----:B------:R-:W-:Y:S02]  /*20ec0*/  STL.64 [R1+0x348], R14 ;  /* 0x0003480e01007387 */ /* 0x000fe40000100a00 */
[----:B0-----:R-:W-:Y:S02]  /*20ed0*/  IMAD.MOV.U32 R12, RZ, RZ, R5 ;  /* 0x000000ffff0c7224 */ /* 0x001fe400078e0005 */
[----:B------:R-:W3:Y:S01]  /*20ee0*/  LDL.LU R5, [R1+0x3518] ;  /* 0x0035180001057983 */ /* 0x000ee20000300800 */
[----:B------:R-:W-:Y:S02]  /*20ef0*/  IMAD.MOV.U32 R13, RZ, RZ, R3 ;  /* 0x000000ffff0d7224 */ /* 0x000fe400078e0003 */
[----:B------:R-:W2:Y:S02]  /*20f00*/  LDL.LU R3, [R1+0x3514] ;  /* 0x0035140001037983 */ /* 0x000ea40000300800 */
[----:B------:R-:W2:Y:S02]  /*20f10*/  LDL R8, [R1+0x80] ;  /* 0x0000800001087983 */ /* 0x000ea40000100800 */
[----:B------:R-:W-:-:S02]  /*20f20*/  IMAD.MOV.U32 R9, RZ, RZ, R7 ;  /* 0x000000ffff097224 */ /* 0x000fc400078e0007 */
[----:B------:R-:W2:Y:S01]  /*20f30*/  LDL.LU R7, [R1+0x3510] ;  /* 0x0035100001077983 */ /* 0x000ea20000300800 */
[----:B------:R0:W-:Y:S03]  /*20f40*/  STL.64 [R1+0x3450], R12 ;  /* 0x0034500c01007387 */ /* 0x0001e60000100a00 */
[----:B0-----:R-:W4:Y:S04]  /*20f50*/  LDL R12, [R1+0xc0] ;  /* 0x0000c000010c7983 */ /* 0x001f280000100800 */
[----:B------:R-:W4:Y:S01]  /*20f60*/  LDL R13, [R1+0xc4] ;  /* 0x0000c400010d7983 */ /* 0x000f220000100800 */
[----:B---3--:R-:W-:Y:S03]  /*20f70*/  HMMA.16816.F32 R16, R16, R4, R20 ;  /* 0x000000041010723c */ /* 0x008fe60000001814 */
[----:B------:R-:W4:Y:S01]  /*20f80*/  LDL.LU.64 R22, [R1+0x3508] ;  /* 0x0035080001167983 */ /* 0x000f220000300a00 */
[----:B------:R-:W4:Y:S11]  /*20f90*/  LDL.LU.64 R20, [R1+0x3500] ;  /* 0x0035000001147983 */ /* 0x000f360000300a00 */
[----:B------:R-:W-:Y:S08]  /*20fa0*/  @!UPT UIADD3 URZ, URZ, URZ, URZ ;  /* 0x0000003f3f3ff290 */ /* 0x000ff0000fffe03f */
[----:B------:R0:W-:Y:S01]  /*20fb0*/  STL.64 [R1+0x1e0], R16 ;  /* 0x0001e01001007387 */ /* 0x0001e20000100a00 */
[----:B------:R1:W-:Y:S03]  /*20fc0*/  STL.64 [R1+0x1e8], R18 ;  /* 0x0001e81201007387 */ /* 0x0003e60000100a00 */
[----:B0-----:R-:W3:Y:S01]  /*20fd0*/  LDL.LU.64 R16, [R1+0x520] ;  /* 0x0005200001107983 */ /* 0x001ee20000300a00 */
[----:B-1----:R-:W3:Y:S01]  /*20fe0*/  LDL.LU.64 R18, [R1+0x528] ;  /* 0x0005280001127983 */ /* 0x002ee20000300a00 */
[----:B----4-:R-:W-:Y:S02]  /*20ff0*/  HMMA.16816.F32 R12, R20, R12, R24 ;  /* 0x0000000c140c723c */ /* 0x010fe40000001818 */
[----:B------:R-:W4:Y:S01]  /*21000*/  LDL.LU R26, [R1+0x34f8] ;  /* 0x0034f800011a7983 */ /* 0x000f220000300800 */
[----:B------:R-:W3:Y:S11]  /*21010*/  LDL.LU.64 R24, [R1+0x34f0] ;  /* 0x0034f00001187983 */ /* 0x000ef60000300a00 */
[----:B------:R-:W-:Y:S09]  /*21020*/  @!UPT UIADD3 URZ, URZ, URZ, URZ ;  /* 0x0000003f3f3ff290 */ /* 0x000ff2000fffe03f */
[----:B------:R0:W-:Y:S01]  /*21030*/  STL.64 [R1+0x5c0], R12 ;  /* 0x0005c00c01007387 */ /* 0x0001e20000100a00 */
[----:B------:R-:W-:Y:S02]  /*21040*/  STL.64 [R1+0x5c8], R14 ;  /* 0x0005c80e01007387 */ /* 0x000fe40000100a00 */
[----:B0-----:R-:W-:Y:S02]  /*21050*/  IMAD.MOV.U32 R13, RZ, RZ, R6 ;  /* 0x000000ffff0d7224 */ /* 0x001fe400078e0006 */
[----:B----4-:R-:W-:-:S05]  /*21060*/  IMAD.MOV.U32 R12, RZ, RZ, R26 ;  /* 0x000000ffff0c7224 */ /* 0x010fca00078e001a */
[----:B------:R3:W-:Y:S02]  /*21070*/  STL.64 [R1+0x3468], R12 ;  /* 0x0034680c01007387 */ /* 0x0007e40000100a00 */
[----:B---3--:R-:W-:Y:S01]  /*21080*/  HMMA.16816.F32 R12, R20, R24, R16 ;  /* 0x00000018140c723c */ /* 0x008fe20000001810 */
[----:B------:R-:W-:-:S06]  /*21090*/  IMAD.MOV.U32 R6, RZ, RZ, R25 ;  /* 0x000000ffff067224 */ /* 0x000fcc00078e0019 */
[----:B------:R-:W-:Y:S11]  /*210a0*/  IMAD.MOV.U32 R16, RZ, RZ, R24 ;  /* 0x000000ffff107224 */ /* 0x000ff600078e0018 */
[----:B------:R-:W-:Y:S05]  /*210b0*/  @!UPT UIADD3 URZ, URZ, URZ, URZ ;  /* 0x0000003f3f3ff290 */ /* 0x000fea000fffe03f */
[----:B------:R0:W-:Y:S01]  /*210c0*/  STL.64 [R1+0x5b0], R12 ;  /* 0x0005b00c01007387 */ /* 0x0001e20000100a00 */
[----:B------:R-:W-:Y:S02]  /*210d0*/  STL.64 [R1+0x5b8], R14 ;  /* 0x0005b80e01007387 */ /* 0x000fe40000100a00 */
[----:B------:R-:W3:Y:S02]  /*210e0*/  LDL.LU.64 R24, [R1+0x510] ;  /* 0x0005100001187983 */ /* 0x000ee40000300a00 */
[----:B------:R-:W3:Y:S02]  /*210f0*/  LDL.LU.64 R26, [R1+0x518] ;  /* 0x00051800011a7983 */ /* 0x000ee40000300a00 */
[----:B0-----:R-:W-:Y:S02]  /*21100*/  IMAD.MOV.U32 R12, RZ, RZ, R10 ;  /* 0x000000ffff0c7224 */ /* 0x001fe400078e000a */
[----:B------:R-:W-:Y:S01]  /*21110*/  IMAD.MOV.U32 R13, RZ, RZ, R28 ;  /* 0x000000ffff0d7224 */ /* 0x000fe200078e001c */
[----:B------:R-:W4:Y:S01]  /*21120*/  LDL.LU R10, [R1+0x34ec] ;  /* 0x0034ec00010a7983 */ /* 0x000f220000300800 */
[----:B------:R-:W2:Y:S03]  /*21130*/  LDL.LU R28, [R1+0x34e8] ;  /* 0x0034e800011c7983 */ /* 0x000ea60000300800 */
[----:B------:R0:W-:Y:S02]  /*21140*/  STL.64 [R1+0x3480], R12 ;  /* 0x0034800c01007387 */ /* 0x0001e40000100a00 */
[----:B0-----:R-:W-:-:S02]  /*21150*/  IMAD.MOV.U32 R12, RZ, RZ, R29 ;  /* 0x000000ffff0c7224 */ /* 0x001fc400078e001d */
[----:B------:R-:W-:-:S05]  /*21160*/  IMAD.MOV.U32 R13, RZ, RZ, R11 ;  /* 0x000000ffff0d7224 */ /* 0x000fca00078e000b */
[----:B------:R0:W-:Y:S04]  /*21170*/  STL.64 [R1+0x3498], R12 ;  /* 0x0034980c01007387 */ /* 0x0001e80000100a00 */
[----:B0-----:R-:W2:Y:S04]  /*21180*/  LDL.64 R12, [R1+0x40] ;  /* 0x00004000010c7983 */ /* 0x001ea80000100a00 */
[----:B--2---:R0:W-:Y:S04]  /*21190*/  STL.64 [R1+0x34b0], R12 ;  /* 0x0034b00c01007387 */ /* 0x0041e80000100a00 */
[----:B0-----:R-:W3:Y:S01]  /*211a0*/  LDL.64 R12, [R1+0xa0] ;  /* 0x0000a000010c7983 */ /* 0x001ee20000100a00 */
[----:B------:R-:W-:Y:S02]  /*211b0*/  STL.64 [R1+0x3448], R6 ;  /* 0x0034480601007387 */ /* 0x000fe40000100a00 */
[----:B------:R0:W-:Y:S02]  /*211c0*/  STL.64 [R1+0x3440], R4 ;  /* 0x0034400401007387 */ /* 0x0001e40000100a00 */
[----:B------:R-:W-:Y:S01]  /*211d0*/  IMAD.MOV.U32 R17, RZ, RZ, R3 ;  /* 0x000000ffff117224 */ /* 0x000fe200078e0003 */
[----:B0-----:R-:W2:Y:S01]  /*211e0*/  LDL.LU.64 R4, [R1+0x4f0] ;  /* 0x0004f00001047983 */ /* 0x001ea20000300a00 */
[----:B------:R-:W2:Y:S02]  /*211f0*/  LDL.LU.64 R6, [R1+0x4f8] ;  /* 0x0004f80001067983 */ /* 0x000ea40000300a00 */
[----:B------:R-:W-:Y:S01]  /*21200*/  STL [R1+0x3428], R16 ;  /* 0x0034281001007387 */ /* 0x000fe20000100800 */
[----:B---3--:R-:W-:Y:S01]  /*21210*/  HMMA.16816.F32 R24, R20, R12, R24 ;  /* 0x0000000c1418723c */ /* 0x008fe20000001818 */
[----:B------:R-:W-:-:S02]  /*21220*/  IMAD.MOV.U32 R29, RZ, RZ, R12 ;  /* 0x000000ffff1d7224 */ /* 0x000fc400078e000c */
[----:B------:R-:W-:-:S04]  /*21230*/  IMAD.MOV.U32 R3, RZ, RZ, R13 ;  /* 0x000000ffff037224 */ /* 0x000fc800078e000d */
[----:B------:R-:W-:Y:S02]  /*21240*/  IMAD.MOV.U32 R12, RZ, RZ, R2 ;  /* 0x000000ffff0c7224 */ /* 0x000fe400078e0002 */
[----:B------:R-:W-:Y:S11]  /*21250*/  IMAD.MOV.U32 R13, RZ, RZ, R0 ;  /* 0x000000ffff0d7224 */ /* 0x000ff600078e0000 */
[----:B------:R-:W-:Y:S03]  /*21260*/  @!UPT UIADD3 URZ, URZ, URZ, URZ ;  /* 0x0000003f3f3ff290 */ /* 0x000fe6000fffe03f */
[----:B------:R0:W-:Y:S01]  /*21270*/  STL.64 [R1+0x5a0], R24 ;  /* 0x0005a01801007387 */ /* 0x0001e20000100a00 */
[----:B------:R-:W-:Y:S03]  /*21280*/  STL.64 [R1+0x5a8], R26 ;  /* 0x0005a81a01007387 */ /* 0x000fe60000100a00 */
[----:B0-----:R-:W3:Y:S01]  /*21290*/  LDL.LU.64 R24, [R1+0x34e0] ;  /* 0x0034e00001187983 */ /* 0x001ee20000300a00 */
[----:B------:R0:W-:Y:S03]  /*212a0*/  STL.64 [R1+0x34c8], R12 ;  /* 0x0034c80c01007387 */ /* 0x0001e60000100a00 */
[----:B0-----:R-:W3:Y:S01]  /*212b0*/  LDL.LU.64 R12, [R1+0x500] ;  /* 0x00050000010c7983 */ /* 0x001ee20000300a00 */
[----:B------:R-:W3:Y:S02]  /*212c0*/  LDL.LU.64 R14, [R1+0x508] ;  /* 0x00050800010e7983 */ /* 0x000ee40000300a00 */
[----:B----4-:R-:W-:-:S02]  /*212d0*/  IMAD.MOV.U32 R16, RZ, RZ, R10 ;  /* 0x000000ffff107224 */ /* 0x010fc400078e000a */
[----:B------:R-:W-:Y:S01]  /*212e0*/  STL [R1+0x3424], R3 ;  /* 0x0034240301007387 */ /* 0x000fe20000100800 */
[----:B------:R-:W-:Y:S01]  /*212f0*/  STL [R1+0x3420], R29 ;  /* 0x0034201d01007387 */ /* 0x000fe20000100800 */
[C---:B--2---:R-:W-:Y:S08]  /*21300*/  HMMA.16816.F32 R4, R20.reuse, R8, R4 ;  /* 0x000000081404723c */ /* 0x044ff00000001804 */
[C---:B---3--:R-:W-:Y:S01]  /*21310*/  HMMA.16816.F32 R16, R20.reuse, R16, R12 ;  /* 0x000000101410723c */ /* 0x048fe2000000180c */
[----:B------:R-:W2:Y:S04]  /*21320*/  LDL.64 R12, [R1+0x60] ;  /* 0x00006000010c7983 */ /* 0x000ea80000100a00 */
[----:B--2---:R0:W-:Y:S11]  /*21330*/  STL.64 [R1+0x34d8], R12 ;  /* 0x0034d80c01007387 */ /* 0x0041f60000100a00 */
[----:B------:R-:W-:Y:S07]  /*21340*/  @!UPT UIADD3 URZ, URZ, URZ, URZ ;  /* 0x0000003f3f3ff290 */ /* 0x000fee000fffe03f */
[----:B------:R-:W-:Y:S02]  /*21350*/  STL.64 [R1+0x590], R16 ;  /* 0x0005901001007387 */ /* 0x000fe40000100a00 */
[----:B------:R-:W-:Y:S01]  /*21360*/  STL.64 [R1+0x598], R18 ;  /* 0x0005981201007387 */ /* 0x000fe20000100a00 */
[----:B0-----:R-:W2:Y:S01]  /*21370*/  LDL.LU.64 R12, [R1+0x4e0] ;  /* 0x0004e000010c7983 */ /* 0x001ea20000300a00 */
[----:B------:R-:W2:Y:S02]  /*21380*/  LDL.LU.64 R14, [R1+0x4e8] ;  /* 0x0004e800010e7983 */ /* 0x000ea40000300a00 */
[----:B------:R0:W-:Y:S02]  /*21390*/  STL.64 [R1+0x580], R4 ;  /* 0x0005800401007387 */ /* 0x0001e40000100a00 */
[----:B------:R1:W-:Y:S01]  /*213a0*/  STL.64 [R1+0x588], R6 ;  /* 0x0005880601007387 */ /* 0x0003e20000100a00 */
[----:B------:R-:W3:Y:S01]  /*213b0*/  LDL.LU.64 R8, [R1+0x440] ;  /* 0x0004400001087983 */ /* 0x000ee20000300a00 */
[----:B------:R-:W3:Y:S03]  /*213c0*/  LDL.LU.64 R10, [R1+0x448] ;  /* 0x00044800010a7983 */ /* 0x000ee60000300a00 */
[----:B0-----:R-:W4:Y:S01]  /*213d0*/  LDL.LU.64 R4, [R1+0x2e0] ;  /* 0x0002e00001047983 */ /* 0x001f220000300a00 */
[----:B-1----:R-:W2:Y:S03]  /*213e0*/  LDL.LU.64 R6, [R1+0x2e8] ;  /* 0x0002e80001067983 */ /* 0x002ea60000300a00 */
[----:B--2---:R-:W-:Y:S01]  /*213f0*/  STL.64 [R1+0x3460], R6 ;  /* 0x0034600601007387 */ /* 0x004fe20000100a00 */
[----:B----4-:R0:W-:Y:S03]  /*21400*/  STL.64 [R1+0x3458], R4 ;  /* 0x0034580401007387 */ /* 0x0101e60000100a00 */
[----:B0-----:R-:W2:Y:S01]  /*21410*/  LDL.LU.64 R4, [R1+0x2f0] ;  /* 0x0002f00001047983 */ /* 0x001ea20000300a00 */
[----:B------:R-:W4:Y:S03]  /*21420*/  LDL.LU.64 R6, [R1+0x2f8] ;  /* 0x0002f80001067983 */ /* 0x000f260000300a00 */
[----:B----4-:R-:W-:Y:S01]  /*21430*/  STL.64 [R1+0x3478], R6 ;  /* 0x0034780601007387 */ /* 0x010fe20000100a00 */
[----:B--2---:R0:W-:Y:S03]  /*21440*/  STL.64 [R1+0x3470], R4 ;  /* 0x0034700401007387 */ /* 0x0041e60000100a00 */
[----:B0-----:R-:W2:Y:S01]  /*21450*/  LDL.LU.64 R4, [R1+0x300] ;  /* 0x0003000001047983 */ /* 0x001ea20000300a00 */
[----:B------:R-:W4:Y:S03]  /*21460*/  LDL.LU.64 R6, [R1+0x308] ;  /* 0x0003080001067983 */ /* 0x000f260000300a00 */
[----:B----4-:R-:W-:Y:S01]  /*21470*/  STL.64 [R1+0x3490], R6 ;  /* 0x0034900601007387 */ /* 0x010fe20000100a00 */
[----:B--2---:R0:W-:Y:S03]  /*21480*/  STL.64 [R1+0x3488], R4 ;  /* 0x0034880401007387 */ /* 0x0041e60000100a00 */
[----:B0-----:R-:W2:Y:S01]  /*21490*/  LDL.LU.64 R4, [R1+0x310] ;  /* 0x0003100001047983 */ /* 0x001ea20000300a00 */
[----:B------:R-:W4:Y:S01]  /*214a0*/  LDL.LU.64 R6, [R1+0x318] ;  /* 0x0003180001067983 */ /* 0x000f220000300a00 */
[----:B------:R-:W-:Y:S02]  /*214b0*/  HMMA.16816.F32 R12, R20, R24, R12 ;  /* 0x00000018140c723c */ /* 0x000fe4000000180c */
[----:B----4-:R-:W-:Y:S01]  /*214c0*/  STL.64 [R1+0x34a8], R6 ;  /* 0x0034a80601007387 */ /* 0x010fe20000100a00 */
[----:B--2---:R0:W-:Y:S03]  /*214d0*/  STL.64 [R1+0x34a0], R4 ;  /* 0x0034a00401007387 */ /* 0x0041e60000100a00 */
[----:B0-----:R-:W2:Y:S01]  /*214e0*/  LDL.LU.64 R4, [R1+0x320] ;  /* 0x0003200001047983 */ /* 0x001ea20000300a00 */
[----:B------:R-:W4:Y:S03]  /*214f0*/  LDL.LU.64 R6, [R1+0x328] ;  /* 0x0003280001067983 */ /* 0x000f260000300a00 */
[----:B----4-:R-:W-:Y:S01]  /*21500*/  STL.64 [R1+0x34c0], R6 ;  /* 0x0034c00601007387 */ /* 0x010fe20000100a00 */
[----:B--2---:R0:W-:Y:S03]  /*21510*/  STL.64 [R1+0x34b8], R4 ;  /* 0x0034b80401007387 */ /* 0x0041e60000100a00 */
[----:B0-----:R-:W2:Y:S01]  /*21520*/  LDL.LU.64 R4, [R1+0x330] ;  /* 0x0003300001047983 */ /* 0x001ea20000300a00 */
[----:B------:R-:W2:Y:S02]  /*21530*/  LDL.LU.64 R6, [R1+0x338] ;  /* 0x0003380001067983 */ /* 0x000ea40000300a00 */
[----:B------:R-:W4:Y:S02]  /*21540*/  LDL.LU.64 R16, [R1+0x2d0] ;  /* 0x0002d00001107983 */ /* 0x000f240000300a00 */
[----:B------:R-:W4:Y:S04]  /*21550*/  LDL.LU.64 R18, [R1+0x2d8] ;  /* 0x0002d80001127983 */ /* 0x000f280000300a00 */
[----:B------:R0:W-:Y:S01]  /*21560*/  STL.64 [R1+0x570], R12 ;  /* 0x0005700c01007387 */ /* 0x0001e20000100a00 */
[----:B------:R-:W-:Y:S03]  /*21570*/  STL.64 [R1+0x578], R14 ;  /* 0x0005780e01007387 */ /* 0x000fe60000100a00 */
[----:B0-----:R-:W3:Y:S01]  /*21580*/  LDL.LU.64 R12, [R1+0x34d8] ;  /* 0x0034d800010c7983 */ /* 0x001ee20000300a00 */
[----:B------:R-:W-:-:S02]  /*21590*/  IMAD.MOV.U32 R2, RZ, RZ, R24 ;  /* 0x000000ffff027224 */ /* 0x000fc400078e0018 */
[----:B------:R-:W-:Y:S02]  /*215a0*/  IMAD.MOV.U32 R0, RZ, RZ, R25 ;  /* 0x000000ffff007224 */ /* 0x000fe400078e0019 */
[----:B------:R-:W2:Y:S01]  /*215b0*/  LDL.LU.64 R24, [R1+0x280] ;  /* 0x0002800001187983 */ /* 0x000ea20000300a00 */
[----:B------:R-:W2:Y:S01]  /*215c0*/  LDL.LU.64 R26, [R1+0x288] ;  /* 0x00028800011a7983 */ /* 0x000ea20000300a00 */
[C---:B---3--:R-:W-:Y:S11]  /*215d0*/  HMMA.16816.F32 R8, R20.reuse, R12, R8 ;  /* 0x0000000c1408723c */ /* 0x048ff60000001808 */
[----:B------:R-:W-:Y:S11]  /*215e0*/  @!UPT UIADD3 URZ, URZ, URZ, URZ ;  /* 0x0000003f3f3ff290 */ /* 0x000ff6000fffe03f */
[----:B------:R-:W-:Y:S01]  /*215f0*/  @!UPT UIADD3 URZ, URZ, URZ, URZ ;  /* 0x0000003f3f3ff290 */ /* 0x000fe2000fffe03f */
        /* <DEDUP_REMOVED lines=50> */
[----:B------:R-:W4:Y:S02]  /*21920*/  LDL.LU.64 R12, [R1+0x3430] ;  /* 0x00343000010c7983 */ /* 0x000f240000300a00 */
[C---:B----4-:R-:W-:Y:S11]  /*21930*/  HMMA.16816.F32 R16, R20.reuse, R12, R16 ;  /* 0x0000000c1410723c */ /* 0x050ff60000001810 */
[----:B------:R-:W-:Y:S11]  /*21940*/  @!UPT UIADD3 URZ, URZ, URZ, URZ ;  /* 0x0000003f3f3ff290 */ /* 0x000ff6000fffe03f */
[----:B------:R-:W-:Y:S01]  /*21950*/  @!UPT UIADD3 URZ, URZ, URZ, URZ ;  /* 0x0000003f3f3ff290 */ /* 0x000fe2000fffe03f */
[----:B------:R0:W-:Y:S01]  /*21960*/  STL.64 [R1+0x4f0], R16 ;  /* 0x0004f01001007387 */ /* 0x0001e20000100a00 */
[----:B------:R-:W-:Y:S03]  /*21970*/  STL.64 [R1+0x4f8], R18 ;  /* 0x0004f81201007387 */ /* 0x000fe60000100a00 */
[----:B0-----:R-:W4:Y:S01]  /*21980*/  LDL.LU R16, [R1+0x3428] ;  /* 0x0034280001107983 */ /* 0x001f220000300800 */
[----:B--2---:R-:W-:Y:S02]  /*21990*/  STL.64 [R1+0x3388], R14 ;  /* 0x0033880e01007387 */ /* 0x004fe40000100a00 */
[----:B------:R0:W-:Y:S02]  /*219a0*/  STL.64 [R1+0x3380], R12 ;  /* 0x0033800c01007387 */ /* 0x0001e40000100a00 */
[----:B0-----:R-:W2:Y:S01]  /*219b0*/  LDL.LU.64 R12, [R1+0x2c0] ;  /* 0x0002c000010c7983 */ /* 0x001ea20000300a00 */
[----:B------:R-:W2:Y:S02]  /*219c0*/  LDL.LU.64 R14, [R1+0x2c8] ;  /* 0x0002c800010e7983 */ /* 0x000ea40000300a00 */
[----:B---3--:R-:W-:Y:S01]  /*219d0*/  STL [R1+0x3368], R9 ;  /* 0x0033680901007387 */ /* 0x008fe20000100800 */
[C---:B--2---:R-:W-:Y:S11]  /*219e0*/  HMMA.16816.F32 R12, R20.reuse, R8, R12 ;  /* 0x00000008140c723c */ /* 0x044ff6000000180c */
[----:B------:R-:W-:Y:S11]  /*219f0*/  @!UPT UIADD3 URZ, URZ, URZ, URZ ;  /* 0x0000003f3f3ff290 */ /* 0x000ff6000fffe03f */
[----:B------:R-:W-:Y:S01]  /*21a00*/  @!UPT UIADD3 URZ, URZ, URZ, URZ ;  /* 0x0000003f3f3ff290 */ /* 0x000fe2000fffe03f */
[----:B------:R-:W-:Y:S01]  /*21a10*/  STL.64 [R1+0x4e0], R12 ;  /* 0x0004e00c01007387 */ /* 0x000fe20000100a00 */
[----:B------:R0:W-:Y:S02]  /*21a20*/  STL.64 [R1+0x4e8], R14 ;  /* 0x0004e80e01007387 */ /* 0x0001e40000100a00 */
[----:B0-----:R-:W-:Y:S01]  /*21a30*/  HMMA.16816.F32 R12, R20, R4, R24 ;  /* 0x00000004140c723c */ /* 0x001fe20000001818 */
[----:B------:R-:W-:Y:S01]  /*21a40*/  STL [R1+0x335c], R4 ;  /* 0x00335c0401007387 */ /* 0x000fe20000100800 */
[----:B------:R0:W-:Y:S03]  /*21a50*/  STL [R1+0x3358], R5 ;  /* 0x0033580501007387 */ /* 0x0001e60000100800 */
[----:B------:R-:W1:Y:S11]  /*21a60*/  LDSM.16.MT88.4 R24, [R7+0x180] ;  /* 0x000180000718783b */ /* 0x000e760000004200 */
[----:B------:R-:W-:Y:S07]  /*21a70*/  @!UPT UIADD3 URZ, URZ, URZ, URZ ;  /* 0x0000003f3f3ff290 */ /* 0x000fee000fffe03f */
[----:B------:R2:W-:Y:S01]  /*21a80*/  STL.64 [R1+0x440], R12 ;  /* 0x0004400c01007387 */ /* 0x0005e20000100a00 */
[----:B------:R-:W-:Y:S02]  /*21a90*/  STL.64 [R1+0x448], R14 ;  /* 0x0004480e01007387 */ /* 0x000fe40000100a00 */
[----:B0-----:R-:W3:Y:S02]  /*21aa0*/  LDL.64 R4, [R1+0xc0] ;  /* 0x0000c00001047983 */ /* 0x001ee40000100a00 */
[----:B------:R-:W-:Y:S01]  /*21ab0*/  STL [R1+0x3348], R28 ;  /* 0x0033481c01007387 */ /* 0x000fe20000100800 */
[----:B--2---:R-:W2:Y:S04]  /*21ac0*/  LDL.LU.64 R12, [R1] ;  /* 0x00000000010c7983 */ /* 0x004ea80000300a00 */
[----:B--2---:R0:W-:Y:S04]  /*21ad0*/  STL.64 [R1+0x3398], R12 ;  /* 0x0033980c01007387 */ /* 0x0041e80000100a00 */
[----:B0-----:R-:W2:Y:S04]  /*21ae0*/  LDL.LU.64 R12, [R1+0x10] ;  /* 0x00001000010c7983 */ /* 0x001ea80000300a00 */
[----:B--2---:R0:W-:Y:S04]  /*21af0*/  STL.64 [R1+0x33a8], R12 ;  /* 0x0033a80c01007387 */ /* 0x0041e80000100a00 */
[----:B0-----:R-:W2:Y:S04]  /*21b00*/  LDL.LU.64 R12, [R1+0x20] ;  /* 0x00002000010c7983 */ /* 0x001ea80000300a00 */
[----:B--2---:R0:W-:Y:S04]  /*21b10*/  STL.64 [R1+0x33b8], R12 ;  /* 0x0033b80c01007387 */ /* 0x0041e80000100a00 */
[----:B0-----:R-:W2:Y:S01]  /*21b20*/  LDL.LU.64 R12, [R1+0x30] ;  /* 0x00003000010c7983 */ /* 0x001ea20000300a00 */
[----:B----4-:R-:W-:-:S02]  /*21b30*/  IMAD.MOV.U32 R20, RZ, RZ, R16 ;  /* 0x000000ffff147224 */ /* 0x010fc400078e0010 */
[----:B------:R-:W0:Y:S01]  /*21b40*/  LDSM.16.MT88.4 R16, [R28+0x180] ;  /* 0x000180001c10783b */ /* 0x000e220000004200 */
[----:B--2---:R2:W-:Y:S04]  /*21b50*/  STL.64 [R1+0x33d0], R12 ;  /* 0x0033d00c01007387 */ /* 0x0045e80000100a00 */
[----:B--2---:R-:W0:Y:S01]  /*21b60*/  LDL.LU.64 R12, [R1+0xcc0] ;  /* 0x000cc000010c7983 */ /* 0x004e220000300a00 */
[----:B------:R-:W0:Y:S02]  /*21b70*/  LDL.LU.64 R14, [R1+0xcc8] ;  /* 0x000cc800010e7983 */ /* 0x000e240000300a00 */
[----:B-1----:R-:W-:Y:S02]  /*21b80*/  STL.64 [R1+0x3378], R26 ;  /* 0x0033781a01007387 */ /* 0x002fe40000100a00 */
[----:B------:R-:W-:Y:S02]  /*21b90*/  STL.64 [R1+0x3370], R24 ;  /* 0x0033701801007387 */ /* 0x000fe40000100a00 */
[----:B---3--:R-:W-:-:S02]  /*21ba0*/  IMAD.MOV.U32 R9, RZ, RZ, R4 ;  /* 0x000000ffff097224 */ /* 0x008fc400078e0004 */
[----:B------:R-:W-:Y:S01]  /*21bb0*/  IMAD.MOV.U32 R21, RZ, RZ, R6 ;  /* 0x000000ffff157224 */ /* 0x000fe200078e0006 */
[----:B0-----:R-:W-:Y:S01]  /*21bc0*/  HMMA.16816.F32 R12, R16, R4, R12 ;  /* 0x00000004100c723c */ /* 0x001fe2000000180c */
[----:B------:R-:W2:Y:S11]  /*21bd0*/  LDL.LU.64 R4, [R1+0xc80] ;  /* 0x000c800001047983 */ /* 0x000eb60000300a00 */
[----:B------:R-:W-:Y:S11]  /*21be0*/  @!UPT UIADD3 URZ, URZ, URZ, URZ ;  /* 0x0000003f3f3ff290 */ /* 0x000ff6000fffe03f */
[----:B------:R-:W-:Y:S01]  /*21bf0*/  STL.64 [R1+0x1b0], R12 ;  /* 0x0001b00c01007387 */ /* 0x000fe20000100a00 */
[----:B------:R-:W-:Y:S02]  /*21c00*/  STL.64 [R1+0x1b8], R14 ;  /* 0x0001b80e01007387 */ /* 0x000fe40000100a00 */
[----:B------:R-:W3:Y:S02]  /*21c10*/  LDL.LU.64 R6, [R1+0xc88] ;  /* 0x000c880001067983 */ /* 0x000ee40000300a00 */
        /* <DEDUP_REMOVED lines=8> */
[----:B------:R-:W3:Y:S02]  /*21ca0*/  LDL.LU.64 R24, [R1+0x50] ;  /* 0x0000500001187983 */ /* 0x000ee40000300a00 */
[----:B------:R-:W-:-:S02]  /*21cb0*/  IMAD.MOV.U32 R12, RZ, RZ, R3 ;  /* 0x000000ffff0c7224 */ /* 0x000fc400078e0003 */
[----:B------:R-:W-:Y:S01]  /*21cc0*/  IMAD.MOV.U32 R13, RZ, RZ, R29 ;  /* 0x000000ffff0d7224 */ /* 0x000fe200078e001d */
[----:B--2---:R-:W-:Y:S01]  /*21cd0*/  HMMA.16816.F32 R4, R16, R20, R4 ;  /* 0x000000141004723c */ /* 0x004fe20000001804 */
[----:B---3--:R0:W-:Y:S04]  /*21ce0*/  STL.64 [R1+0x33f0], R24 ;  /* 0x0033f01801007387 */ /* 0x0081e80000100a00 */
[----:B0-----:R-:W2:Y:S01]  /*21cf0*/  LDL.LU.64 R24, [R1+0x80] ;  /* 0x0000800001187983 */ /* 0x001ea20000300a00 */
[----:B------:R-:W3:Y:S02]  /*21d00*/  LDL.LU R3, [R1+0x3424] ;  /* 0x0034240001037983 */ /* 0x000ee40000300800 */
[----:B------:R-:W4:Y:S02]  /*21d10*/  LDL.LU R29, [R1+0x3420] ;  /* 0x00342000011d7983 */ /* 0x000f240000300800 */
[----:B------:R0:W-:Y:S02]  /*21d20*/  STL.64 [R1+0x33e8], R12 ;  /* 0x0033e80c01007387 */ /* 0x0001e40000100a00 */
[----:B0-----:R-:W2:Y:S01]  /*21d30*/  LDL.LU.64 R12, [R1+0x90] ;  /* 0x00009000010c7983 */ /* 0x001ea20000300a00 */
[----:B------:R0:W-:Y:S02]  /*21d40*/  STL.64 [R1+0x3390], R8 ;  /* 0x0033900801007387 */ /* 0x0001e40000100a00 */
[----:B0-----:R-:W-:-:S02]  /*21d50*/  IMAD.MOV.U32 R8, RZ, RZ, R11 ;  /* 0x000000ffff087224 */ /* 0x001fc400078e000b */
[----:B------:R-:W-:-:S05]  /*21d60*/  IMAD.MOV.U32 R9, RZ, RZ, R10 ;  /* 0x000000ffff097224 */ /* 0x000fca00078e000a */
[----:B------:R0:W-:Y:S04]  /*21d70*/  STL.64 [R1+0x33f8], R8 ;  /* 0x0033f80801007387 */ /* 0x0001e80000100a00 */
[----:B0-----:R-:W2:Y:S01]  /*21d80*/  LDL.LU.64 R8, [R1+0xc90] ;  /* 0x000c900001087983 */ /* 0x001ea20000300a00 */
[----:B------:R-:W2:Y:S02]  /*21d90*/  LDL.LU.64 R10, [R1+0xc98] ;  /* 0x000c9800010a7983 */ /* 0x000ea40000300a00 */
[----:B------:R-:W-:Y:S02]  /*21da0*/  STL.64 [R1+0x1a0], R4 ;  /* 0x0001a00401007387 */ /* 0x000fe40000100a00 */
[----:B------:R0:W-:Y:S02]  /*21db0*/  STL.64 [R1+0x1a8], R6 ;  /* 0x0001a80601007387 */ /* 0x0001e40000100a00 */
[----:B0-----:R-:W2:Y:S01]  /*21dc0*/  LDL.LU.64 R6, [R1+0x3418] ;  /* 0x0034180001067983 */ /* 0x001ea20000300a00 */
[----:B------:R-:W2:Y:S02]  /*21dd0*/  LDL.LU.64 R4, [R1+0x3410] ;  /* 0x0034100001047983 */ /* 0x000ea40000300a00 */
[----:B------:R3:W-:Y:S02]  /*21de0*/  STL.64 [R1+0x3330], R20 ;  /* 0x0033301401007387 */ /* 0x0007e40000100a00 */
[----:B---3--:R-:W-:-:S02]  /*21df0*/  IMAD.MOV.U32 R21, RZ, RZ, R3 ;  /* 0x000000ffff157224 */ /* 0x008fc400078e0003 */
[----:B----4-:R-:W-:-:S07]  /*21e00*/  IMAD.MOV.U32 R20, RZ, RZ, R29 ;  /* 0x000000ffff147224 */ /* 0x010fce00078e001d */
[C---:B--2---:R-:W-:Y:S01]  /*21e10*/  HMMA.16816.F32 R20, R16.reuse, R20, R4 ;  /* 0x000000141014723c */ /* 0x044fe20000001804 */
[----:B------:R-:W2:Y:S01]  /*21e20*/  LDL.LU.64 R6, [R1+0x3408] ;  /* 0x0034080001067983 */ /* 0x000ea20000300a00 */
[----:B------:R-:W2:Y:S06]  /*21e30*/  LDL.LU.64 R4, [R1+0x3400] ;  /* 0x0034000001047983 */ /* 0x000eac0000300a00 */
[----:B------:R-:W-:Y:S11]  /*21e40*/  HMMA.16816.F32 R8, R16, R12, R8 ;  /* 0x0000000c1008723c */ /* 0x000ff60000001808 */
[----:B------:R-:W-:Y:S04]  /*21e50*/  @!UPT UIADD3 URZ, URZ, URZ, URZ ;  /* 0x0000003f3f3ff290 */ /* 0x000fe8000fffe03f */
[----:B------:R-:W-:Y:S01]  /*21e60*/  STL.64 [R1+0x190], R20 ;  /* 0x0001901401007387 */ /* 0x000fe20000100a00 */
[----:B------:R0:W-:Y:S07]  /*21e70*/  STL.64 [R1+0x198], R22 ;  /* 0x0001981601007387 */ /* 0x0001ee0000100a00 */
[----:B------:R-:W-:Y:S02]  /*21e80*/  STL.64 [R1+0x180], R8 ;  /* 0x0001800801007387 */ /* 0x000fe40000100a00 */
[----:B------:R2:W-:Y:S02]  /*21e90*/  STL.64 [R1+0x188], R10 ;  /* 0x0001880a01007387 */ /* 0x0005e40000100a00 */
[----:B0-----:R-:W-:-:S02]  /*21ea0*/  IMAD.MOV.U32 R23, RZ, RZ, R12 ;  /* 0x000000ffff177224 */ /* 0x001fc400078e000c */
[----:B------:R-:W-:-:S05]  /*21eb0*/  IMAD.MOV.U32 R22, RZ, RZ, R13 ;  /* 0x000000ffff167224 */ /* 0x000fca00078e000d */
[----:B------:R-:W-:Y:S01]  /*21ec0*/  STL.64 [R1+0x33a0], R22 ;  /* 0x0033a01601007387 */ /* 0x000fe20000100a00 */
[----:B--2---:R-:W-:Y:S07]  /*21ed0*/  HMMA.16816.F32 R8, R16, R24, R4 ;  /* 0x000000181008723c */ /* 0x004fee0000001804 */
[----:B------:R-:W-:Y:S02]  /*21ee0*/  IMAD.MOV.U32 R7, RZ, RZ, R24 ;  /* 0x000000ffff077224 */ /* 0x000fe400078e0018 */
[----:B------:R-:W-:Y:S11]  /*21ef0*/  IMAD.MOV.U32 R6, RZ, RZ, R25 ;  /* 0x000000ffff067224 */ /* 0x000ff600078e0019 */
[----:B------:R-:W-:Y:S03]  /*21f00*/  @!UPT UIADD3 URZ, URZ, URZ, URZ ;  /* 0x0000003f3f3ff290 */ /* 0x000fe6000fffe03f */
[----:B------:R0:W-:Y:S01]  /*21f10*/  STL.64 [R1+0x170], R8 ;  /* 0x0001700801007387 */ /* 0x0001e20000100a00 */
[----:B------:R1:W-:Y:S03]  /*21f20*/  STL.64 [R1+0x178], R10 ;  /* 0x0001780a01007387 */ /* 0x0003e60000100a00 */
[----:B0-----:R-:W2:Y:S01]  /*21f30*/  LDL.LU.64 R8, [R1+0xc70] ;  /* 0x000c700001087983 */ /* 0x001ea20000300a00 */
[----:B-1----:R-:W2:Y:S02]  /*21f40*/  LDL.LU.64 R10, [R1+0xc78] ;  /* 0x000c7800010a7983 */ /* 0x002ea40000300a00 */
[----:B------:R-:W3:Y:S02]  /*21f50*/  LDL.LU.64 R24, [R1+0xc60] ;  /* 0x000c600001187983 */ /* 0x000ee40000300a00 */
[----:B------:R-:W3:Y:S01]  /*21f60*/  LDL.LU.64 R26, [R1+0xc68] ;  /* 0x000c6800011a7983 */ /* 0x000ee20000300a00 */
[----:B------:R-:W4:Y:S01]  /*21f70*/  LDL.LU.64 R12, [R1+0xc50] ;  /* 0x000c5000010c7983 */ /* 0x000f220000300a00 */
[----:B------:R-:W4:Y:S02]  /*21f80*/  LDL.LU.64 R14, [R1+0xc58] ;  /* 0x000c5800010e7983 */ /* 0x000f240000300a00 */
[----:B------:R0:W-:Y:S02]  /*21f90*/  STL.64 [R1+0x33b0], R6 ;  /* 0x0033b00601007387 */ /* 0x0001e40000100a00 */
[----:B------:R-:W2:Y:S01]  /*21fa0*/  LDL.LU.64 R4, [R1+0xc20] ;  /* 0x000c200001047983 */ /* 0x000ea20000300a00 */
[----:B0-----:R-:W2:Y:S01]  /*21fb0*/  LDL.LU.64 R6, [R1+0xc28] ;  /* 0x000c280001067983 */ /* 0x001ea20000300a00 */
[----:B------:R-:W-:-:S03]  /*21fc0*/  IMAD.MOV.U32 R20, RZ, RZ, R2 ;  /* 0x000000ffff147224 */ /* 0x000fc600078e0002 */
[----:B--2---:R-:W-:Y:S01]  /*21fd0*/  STL.64 [R1+0x33c8], R6 ;  /* 0x0033c80601007387 */ /* 0x004fe20000100a00 */
[----:B------:R0:W-:Y:S03]  /*21fe0*/  STL.64 [R1+0x33c0], R4 ;  /* 0x0033c00401007387 */ /* 0x0001e60000100a00 */
[----:B0-----:R-:W2:Y:S01]  /*21ff0*/  LDL.LU.64 R4, [R1+0xc30] ;  /* 0x000c300001047983 */ /* 0x001ea20000300a00 */
[----:B------:R-:W2:Y:S02]  /*22000*/  LDL.LU.64 R6, [R1+0xc38] ;  /* 0x000c380001067983 */ /* 0x000ea40000300a00 */
[----:B------:R-:W-:-:S07]  /*22010*/  IMAD.MOV.U32 R21, RZ, RZ, R0 ;  /* 0x000000ffff157224 */ /* 0x000fce00078e0000 */
[C---:B------:R-:W-:Y:S01]  /*22020*/  HMMA.16816.F32 R20, R16.reuse, R20, R8 ;  /* 0x000000141014723c */ /* 0x040fe20000001808 */
[----:B--2---:R-:W-:Y:S01]  /*22030*/  STL.64 [R1+0x33e0], R6 ;  /* 0x0033e00601007387 */ /* 0x004fe20000100a00 */
[----:B------:R0:W-:Y:S03]  /*22040*/  STL.64 [R1+0x33d8], R4 ;  /* 0x0033d80401007387 */ /* 0x0001e60000100a00 */
[----:B0-----:R-:W2:Y:S01]  /*22050*/  LDL.LU.64 R4, [R1+0xc40] ;  /* 0x000c400001047983 */ /* 0x001ea20000300a00 */
[----:B------:R-:W2:Y:S02]  /*22060*/  LDL.LU.64 R6, [R1+0xc48] ;  /* 0x000c480001067983 */ /* 0x000ea40000300a00 */
[----:B------:R-:W3:Y:S11]  /*22070*/  LDL.LU.64 R8, [R1+0x33f8] ;  /* 0x0033f80001087983 */ /* 0x000ef60000300a00 */
[----:B------:R-:W-:Y:S04]  /*22080*/  @!UPT UIADD3 URZ, URZ, URZ, URZ ;  /* 0x0000003f3f3ff290 */ /* 0x000fe8000fffe03f */
[----:B------:R0:W-:Y:S01]  /*22090*/  STL.64 [R1+0x160], R20 ;  /* 0x0001601401007387 */ /* 0x0001e20000100a00 */
[----:B------:R1:W-:Y:S04]  /*220a0*/  STL.64 [R1+0x168], R22 ;  /* 0x0001681601007387 */ /* 0x0003e80000100a00 */
[----:B0-----:R-:W2:Y:S01]  /*220b0*/  LDL.LU.64 R20, [R1+0xc10] ;  /* 0x000c100001147983 */ /* 0x001ea20000300a00 */
[----:B-1----:R-:W2:Y:S01]  /*220c0*/  LDL.LU.64 R22, [R1+0xc18] ;  /* 0x000c180001167983 */ /* 0x002ea20000300a00 */
[C---:B---3--:R-:W-:Y:S02]  /*220d0*/  HMMA.16816.F32 R8, R16.reuse, R8, R24 ;  /* 0x000000081008723c */ /* 0x048fe40000001818 */
[----:B------:R-:W4:Y:S11]  /*220e0*/  LDL.LU.64 R24, [R1+0x33f0] ;  /* 0x0033f00001187983 */ /* 0x000f360000300a00 */
[----:B------:R-:W-:Y:S10]  /*220f0*/  @!UPT UIADD3 URZ, URZ, URZ, URZ ;  /* 0x0000003f3f3ff290 */ /* 0x000ff4000fffe03f */
[----:B------:R0:W-:Y:S01]  /*22100*/  STL.64 [R1+0x150], R8 ;  /* 0x0001500801007387 */ /* 0x0001e20000100a00 */
[----:B------:R1:W-:Y:S03]  /*22110*/  STL.64 [R1+0x158], R10 ;  /* 0x0001580a01007387 */ /* 0x0003e60000100a00 */
[----:B0-----:R-:W3:Y:S01]  /*22120*/  LDL.LU.64 R8, [R1+0xc00] ;  /* 0x000c000001087983 */ /* 0x001ee20000300a00 */
[----:B-1----:R-:W3:Y:S01]  /*22130*/  LDL.LU.64 R10, [R1+0xc08] ;  /* 0x000c0800010a7983 */ /* 0x002ee20000300a00 */
[C---:B----4-:R-:W-:Y:S11]  /*22140*/  HMMA.16816.F32 R12, R16.reuse, R24, R12 ;  /* 0x00000018100c723c */ /* 0x050ff6000000180c */
[----:B------:R-:W-:Y:S11]  /*22150*/  @!UPT UIADD3 URZ, URZ, URZ, URZ ;  /* 0x0000003f3f3ff290 */ /* 0x000ff6000fffe03f */
[----:B------:R-:W-:Y:S01]  /*22160*/  @!UPT UIADD3 URZ, URZ, URZ, URZ ;  /* 0x0000003f3f3ff290 */ /* 0x000fe2000fffe03f */
[----:B------:R0:W-:Y:S01]  /*22170*/  STL.64 [R1+0x140], R12 ;  /* 0x0001400c01007387 */ /* 0x0001e20000100a00 */
[----:B------:R2:W-:Y:S03]  /*22180*/  STL.64 [R1+0x148], R14 ;  /* 0x0001480e01007387 */ /* 0x0005e60000100a00 */
[----:B0-----:R-:W2:Y:S01]  /*22190*/  LDL.LU.64 R12, [R1+0x33e8] ;  /* 0x0033e800010c7983 */ /* 0x001ea20000300a00 */
[----:B------:R-:W-:Y:S02]  /*221a0*/  IMAD.MOV.U32 R2, RZ, RZ, R24 ;  /* 0x000000ffff027224 */ /* 0x000fe400078e0018 */
[----:B------:R-:W-:Y:S02]  /*221b0*/  IMAD.MOV.U32 R29, RZ, RZ, R25 ;  /* 0x000000ffff1d7224 */ /* 0x000fe400078e0019 */
[----:B------:R-:W4:Y:S01]  /*221c0*/  LDL.LU.64 R24, [R1+0xbf0] ;  /* 0x000bf00001187983 */ /* 0x000f220000300a00 */
[----:B------:R-:W4:Y:S02]  /*221d0*/  LDL.LU.64 R26, [R1+0xbf8] ;  /* 0x000bf800011a7983 */ /* 0x000f240000300a00 */
[----:B------:R-:W-:Y:S01]  /*221e0*/  STL [R1+0x334c], R2 ;  /* 0x00334c0201007387 */ /* 0x000fe20000100800 */
[C---:B--2---:R-:W-:Y:S01]  /*221f0*/  HMMA.16816.F32 R12, R16.reuse, R12, R4 ;  /* 0x0000000c100c723c */ /* 0x044fe20000001804 */
[----:B------:R-:W2:Y:S01]  /*22200*/  LDL.LU.64 R6, [R1+0x33e0] ;  /* 0x0033e00001067983 */ /* 0x000ea20000300a00 */
[----:B------:R-:W2:Y:S11]  /*22210*/  LDL.LU.64 R4, [R1+0x33d8] ;  /* 0x0033d80001047983 */ /* 0x000eb60000300a00 */
[----:B------:R-:W-:Y:S10]  /*22220*/  @!UPT UIADD3 URZ, URZ, URZ, URZ ;  /* 0x0000003f3f3ff290 */ /* 0x000ff4000fffe03f */
        /* <DEDUP_REMOVED lines=20> */
[C---:B--2---:R-:W-:Y:S01]  /*22370*/  HMMA.16816.F32 R20, R16.reuse, R12, R20 ;  /* 0x0000000c1014723c */ /* 0x044fe20000001814 */
[----:B------:R-:W-:Y:S02]  /*22380*/  IMAD.MOV.U32 R4, RZ, RZ, R12 ;  /* 0x000000ffff047224 */ /* 0x000fe400078e000c */
[----:B------:R-:W-:Y:S11]  /*22390*/  IMAD.MOV.U32 R5, RZ, RZ, R13 ;  /* 0x000000ffff057224 */ /* 0x000ff600078e000d */
[----:B------:R-:W-:Y:S09]  /*223a0*/  @!UPT UIADD3 URZ, URZ, URZ, URZ ;  /* 0x0000003f3f3ff290 */ /* 0x000ff2000fffe03f */
[----:B------:R-:W-:Y:S01]  /*223b0*/  STL.64 [R1+0x100], R20 ;  /* 0x0001001401007387 */ /* 0x000fe20000100a00 */
[----:B------:R0:W-:Y:S03]  /*223c0*/  STL.64 [R1+0x108], R22 ;  /* 0x0001081601007387 */ /* 0x0001e60000100a00 */
[----:B0-----:R-:W2:Y:S01]  /*223d0*/  LDL.LU.64 R22, [R1+0x33a0] ;  /* 0x0033a00001167983 */ /* 0x001ea20000300a00 */
[----:B------:R-:W3:Y:S02]  /*223e0*/  LDL.LU.64 R12, [R1+0x3398] ;  /* 0x00339800010c7983 */ /* 0x000ee40000300a00 */
        /* <DEDUP_REMOVED lines=8> */
[----:B------:R-:W2:Y:S01]  /*22470*/  LDL.LU.64 R14, [R1+0x3388] ;  /* 0x00338800010e7983 */ /* 0x000ea20000300a00 */
[----:B------:R-:W4:Y:S02]  /*22480*/  LDL.LU.64 R12, [R1+0x3380] ;  /* 0x00338000010c7983 */ /* 0x000f240000300a00 */
[----:B----4-:R-:W-:Y:S01]  /*22490*/  HMMA.16816.F32 R24, R16, R12, R24 ;  /* 0x0000000c1018723c */ /* 0x010fe20000001818 */
[----:B---3--:R-:W-:Y:S11]  /*224a0*/  IMAD.MOV.U32 R20, RZ, RZ, R9 ;  /* 0x000000ffff147224 */ /* 0x008ff600078e0009 */
[----:B------:R-:W-:Y:S11]  /*224b0*/  @!UPT UIADD3 URZ, URZ, URZ, URZ ;  /* 0x0000003f3f3ff290 */ /* 0x000ff6000fffe03f */
[----:B------:R-:W-:Y:S01]  /*224c0*/  STL.64 [R1+0xe0], R24 ;  /* 0x0000e01801007387 */ /* 0x000fe20000100a00 */
[----:B------:R0:W-:Y:S03]  /*224d0*/  STL.64 [R1+0xe8], R26 ;  /* 0x0000e81a01007387 */ /* 0x0001e60000100a00 */
[----:B0-----:R-:W3:Y:S01]  /*224e0*/  LDL.LU.64 R26, [R1+0x3378] ;  /* 0x00337800011a7983 */ /* 0x001ee20000300a00 */
[----:B------:R-:W3:Y:S02]  /*224f0*/  LDL.LU.64 R24, [R1+0x3370] ;  /* 0x0033700001187983 */ /* 0x000ee40000300a00 */
[----:B------:R-:W4:Y:S02]  /*22500*/  LDL.LU R9, [R1+0x3368] ;  /* 0x0033680001097983 */ /* 0x000f240000300800 */
[----:B------:R-:W3:Y:S01]  /*22510*/  LDL.LU R21, [R1+0xc4] ;  /* 0x0000c40001157983 */ /* 0x000ee20000300800 */
[----:B--2---:R-:W-:Y:S01]  /*22520*/  STL.64 [R1+0x3278], R14 ;  /* 0x0032780e01007387 */ /* 0x004fe20000100a00 */
[----:B------:R0:W-:Y:S02]  /*22530*/  STL.64 [R1+0x3270], R12 ;  /* 0x0032700c01007387 */ /* 0x0001e40000100a00 */
[----:B0-----:R-:W-:-:S02]  /*22540*/  IMAD.MOV.U32 R12, RZ, RZ, R11 ;  /* 0x000000ffff0c7224 */ /* 0x001fc400078e000b */
[----:B------:R-:W-:Y:S01]  /*22550*/  IMAD.MOV.U32 R13, RZ, RZ, R10 ;  /* 0x000000ffff0d7224 */ /* 0x000fe200078e000a */
[----:B------:R-:W2:Y:S01]  /*22560*/  LDL.LU R11, [R1+0x3364] ;  /* 0x00336400010b7983 */ /* 0x000ea20000300800 */
[----:B------:R-:W2:Y:S03]  /*22570*/  LDL.LU R10, [R1+0x3360] ;  /* 0x00336000010a7983 */ /* 0x000ea60000300800 */
[----:B------:R0:W-:Y:S04]  /*22580*/  STL.64 [R1+0x3290], R12 ;  /* 0x0032900c01007387 */ /* 0x0001e80000100a00 */
[----:B0-----:R-:W4:Y:S01]  /*22590*/  LDL.LU.64 R12, [R1+0xbe0] ;  /* 0x000be000010c7983 */ /* 0x001f220000300a00 */
[----:B------:R-:W4:Y:S02]  /*225a0*/  LDL.LU.64 R14, [R1+0xbe8] ;  /* 0x000be800010e7983 */ /* 0x000f240000300a00 */
[----:B----4-:R-:W-:Y:S11]  /*225b0*/  HMMA.16816.F32 R12, R16, R8, R12 ;  /* 0x00000008100c723c */ /* 0x010ff6000000180c */
[----:B------:R-:W-:Y:S11]  /*225c0*/  @!UPT UIADD3 URZ, URZ, URZ, URZ ;  /* 0x0000003f3f3ff290 */ /* 0x000ff6000fffe03f */
[----:B------:R-:W-:Y:S01]  /*225d0*/  @!UPT UIADD3 URZ, URZ, URZ, URZ ;  /* 0x0000003f3f3ff290 */ /* 0x000fe2000fffe03f */
[----:B------:R0:W-:Y:S01]  /*225e0*/  STL.64 [R1+0x1d0], R12 ;  /* 0x0001d00c01007387 */ /* 0x0001e20000100a00 */
[----:B------:R-:W-:Y:S02]  /*225f0*/  STL.64 [R1+0x1d8], R14 ;  /* 0x0001d80e01007387 */ /* 0x000fe40000100a00 */
[----:B0-----:R-:W-:Y:S02]  /*22600*/  IMAD.MOV.U32 R12, RZ, RZ, R4 ;  /* 0x000000ffff0c7224 */ /* 0x001fe400078e0004 */
[----:B------:R-:W-:Y:S01]  /*22610*/  IMAD.MOV.U32 R13, RZ, RZ, R5 ;  /* 0x000000ffff0d7224 */ /* 0x000fe200078e0005 */
[----:B------:R-:W4:Y:S01]  /*22620*/  LDL.LU R4, [R1+0x335c] ;  /* 0x00335c0001047983 */ /* 0x000f220000300800 */
[----:B------:R-:W4:Y:S03]  /*22630*/  LDL.LU R5, [R1+0x3358] ;  /* 0x0033580001057983 */ /* 0x000f260000300800 */
[----:B------:R0:W-:Y:S04]  /*22640*/  STL.64 [R1+0x32a8], R12 ;  /* 0x0032a80c01007387 */ /* 0x0001e80000100a00 */
[----:B0-----:R-:W4:Y:S01]  /*22650*/  LDL.LU.64 R12, [R1+0xbd0] ;  /* 0x000bd000010c7983 */ /* 0x001f220000300a00 */
[----:B------:R-:W4:Y:S02]  /*22660*/  LDL.LU.64 R14, [R1+0xbd8] ;  /* 0x000bd800010e7983 */ /* 0x000f240000300a00 */
[----:B--2---:R-:W-:Y:S02]  /*22670*/  STL.64 [R1+0x3268], R10 ;  /* 0x0032680a01007387 */ /* 0x004fe40000100a00 */
[----:B------:R0:W-:Y:S02]  /*22680*/  STL.64 [R1+0x3260], R8 ;  /* 0x0032600801007387 */ /* 0x0001e40000100a00 */
[----:B0-----:R-:W-:-:S02]  /*22690*/  IMAD.MOV.U32 R8, RZ, RZ, R7 ;  /* 0x000000ffff087224 */ /* 0x001fc400078e0007 */
[----:B------:R-:W-:Y:S01]  /*226a0*/  IMAD.MOV.U32 R9, RZ, RZ, R6 ;  /* 0x000000ffff097224 */ /* 0x000fe200078e0006 */
[----:B------:R-:W2:Y:S01]  /*226b0*/  LDL.LU R7, [R1+0x3354] ;  /* 0x0033540001077983 */ /* 0x000ea20000300800 */
[----:B------:R-:W2:Y:S03]  /*226c0*/  LDL.LU R6, [R1+0x3350] ;  /* 0x0033500001067983 */ /* 0x000ea60000300800 */
[----:B------:R0:W-:Y:S04]  /*226d0*/  STL.64 [R1+0x3318], R8 ;  /* 0x0033180801007387 */ /* 0x0001e80000100a00 */
[----:B0-----:R-:W2:Y:S01]  /*226e0*/  LDL.LU.64 R8, [R1+0x9a0] ;  /* 0x0009a00001087983 */ /* 0x001ea20000300a00 */
[----:B------:R-:W2:Y:S01]  /*226f0*/  LDL.LU.64 R10, [R1+0x9a8] ;  /* 0x0009a800010a7983 */ /* 0x000ea20000300a00 */
[----:B----4-:R-:W-:Y:S11]  /*22700*/  HMMA.16816.F32 R12, R16, R4, R12 ;  /* 0x00000004100c723c */ /* 0x010ff6000000180c */
[----:B------:R-:W-:Y:S11]  /*22710*/  @!UPT UIADD3 URZ, URZ, URZ, URZ ;  /* 0x0000003f3f3ff290 */ /* 0x000ff6000fffe03f */
[----:B------:R-:W-:Y:S01]  /*22720*/  @!UPT UIADD3 URZ, URZ, URZ, URZ ;  /* 0x0000003f3f3ff290 */ /* 0x000fe2000fffe03f */
[----:B------:R-:W-:Y:S01]  /*22730*/  STL.64 [R1+0xd0], R12 ;  /* 0x0000d00c01007387 */ /* 0x000fe20000100a00 */
[----:B------:R-:W-:Y:S03]  /*22740*/  STL.64 [R1+0xd8], R14 ;  /* 0x0000d80e01007387 */ /* 0x000fe60000100a00 */
[----:B--2---:R-:W-:Y:S01]  /*22750*/  STL.64 [R1+0x3328], R10 ;  /* 0x0033280a01007387 */ /* 0x004fe20000100a00 */
[----:B------:R0:W-:Y:S03]  /*22760*/  STL.64 [R1+0x3320], R8 ;  /* 0x0033200801007387 */ /* 0x0001e60000100a00 */
[----:B0-----:R-:W2:Y:S01]  /*22770*/  LDL.LU.64 R8, [R1+0x9b0] ;  /* 0x0009b00001087983 */ /* 0x001ea20000300a00 */
[----:B------:R-:W4:Y:S02]  /*22780*/  LDL.LU.64 R10, [R1+0x9b8] ;  /* 0x0009b800010a7983 */ /* 0x000f240000300a00 */
[----:B------:R-:W-:-:S02]  /*22790*/  IMAD.MOV.U32 R12, RZ, RZ, R2 ;  /* 0x000000ffff0c7224 */ /* 0x000fc400078e0002 */
[----:B------:R-:W-:Y:S01]  /*227a0*/  IMAD.MOV.U32 R13, RZ, RZ, R28 ;  /* 0x000000ffff0d7224 */ /* 0x000fe200078e001c */
[----:B----4-:R-:W-:Y:S01]  /*227b0*/  STL.64 [R1+0x3340], R10 ;  /* 0x0033400a01007387 */ /* 0x010fe20000100a00 */
[----:B--2---:R0:W-:Y:S03]  /*227c0*/  STL.64 [R1+0x3338], R8 ;  /* 0x0033380801007387 */ /* 0x0041e60000100a00 */
[----:B0-----:R-:W3:Y:S01]  /*227d0*/  LDL.LU.64 R8, [R1+0x9e0] ;  /* 0x0009e00001087983 */ /* 0x001ee20000300a00 */
[----:B------:R-:W3:Y:S02]  /*227e0*/  LDL.LU.64 R10, [R1+0x9e8] ;  /* 0x0009e800010a7983 */ /* 0x000ee40000300a00 */
[----:B------:R-:W2:Y:S02]  /*227f0*/  LDL.LU.64 R16, [R1+0x980] ;  /* 0x0009800001107983 */ /* 0x000ea40000300a00 */
[----:B------:R-:W2:Y:S01]  /*22800*/  LDL.LU.64 R18, [R1+0x988] ;  /* 0x0009880001127983 */ /* 0x000ea20000300a00 */
[----:B------:R-:W4:Y:S01]  /*22810*/  LDL.LU R2, [R1+0x334c] ;  /* 0x00334c0001027983 */ /* 0x000f220000300800 */
[----:B------:R-:W2:Y:S02]  /*22820*/  LDL.LU R28, [R1+0x3348] ;  /* 0x00334800011c7983 */ /* 0x000ea40000300800 */
[----:B------:R0:W-:Y:S02]  /*22830*/  STL.64 [R1+0x32c0], R12 ;  /* 0x0032c00c01007387 */ /* 0x0001e40000100a00 */
[----:B0-----:R-:W-:-:S02]  /*22840*/  IMAD.MOV.U32 R12, RZ, RZ, R23 ;  /* 0x000000ffff0c7224 */ /* 0x001fc400078e0017 */
[----:B------:R-:W-:Y:S01]  /*22850*/  IMAD.MOV.U32 R13, RZ, RZ, R22 ;  /* 0x000000ffff0d7224 */ /* 0x000fe200078e0016 */
[----:B------:R-:W-:Y:S01]  /*22860*/  STL.64 [R1+0x3258], R6 ;  /* 0x0032580601007387 */ /* 0x000fe20000100a00 */
        /* <DEDUP_REMOVED lines=11> */
[----:B------:R-:W3:Y:S01]  /*22920*/  LDL.LU.64 R10, [R1+0x3328] ;  /* 0x00332800010a7983 */ /* 0x000ee20000300a00 */
[----:B------:R-:W3:Y:S11]  /*22930*/  LDL.LU.64 R8, [R1+0x3320] ;  /* 0x0033200001087983 */ /* 0x000ef60000300a00 */
[----:B------:R-:W-:Y:S09]  /*22940*/  @!UPT UIADD3 URZ, URZ, URZ, URZ ;  /* 0x0000003f3f3ff290 */ /* 0x000ff2000fffe03f */
[----:B------:R-:W-:Y:S01]  /*22950*/  STL.64 [R1+0x320], R20 ;  /* 0x0003201401007387 */ /* 0x000fe20000100a00 */
[----:B------:R-:W-:Y:S02]  /*22960*/  STL.64 [R1+0x328], R22 ;  /* 0x0003281601007387 */ /* 0x000fe40000100a00 */
[----:B--2---:R-:W0:Y:S02]  /*22970*/  LDSM.16.MT88.4 R20, [R28+0x2000] ;  /* 0x002000001c14783b */ /* 0x004e240000004200 */
[----:B0-----:R-:W-:Y:S02]  /*22980*/  STL.64 [R1+0x3288], R22 ;  /* 0x0032881601007387 */ /* 0x001fe40000100a00 */
[----:B------:R0:W-:Y:S02]  /*22990*/  STL.64 [R1+0x3280], R20 ;  /* 0x0032801401007387 */ /* 0x0001e40000100a00 */
[----:B0-----:R-:W3:Y:S01]  /*229a0*/  LDL.LU R20, [R1+0xa0] ;  /* 0x0000a00001147983 */ /* 0x001ee20000300800 */
[----:B------:R-:W3:Y:S01]  /*229b0*/  LDL.LU R21, [R1+0xa4] ;  /* 0x0000a40001157983 */ /* 0x000ee20000300800 */
[C---:B------:R-:W-:Y:S08]  /*229c0*/  HMMA.16816.F32 R12, R24.reuse, R12, R4 ;  /* 0x0000000c180c723c */ /* 0x040ff00000001804 */
[C---:B---3--:R-:W-:Y:S01]  /*229d0*/  HMMA.16816.F32 R20, R24.reuse, R20, R8 ;  /* 0x000000141814723c */ /* 0x048fe20000001808 */
[----:B------:R-:W2:Y:S11]  /*229e0*/  LDL.LU.64 R8, [R1+0x3318] ;  /* 0x0033180001087983 */ /* 0x000eb60000300a00 */
[----:B------:R-:W-:Y:S11]  /*229f0*/  @!UPT UIADD3 URZ, URZ, URZ, URZ ;  /* 0x0000003f3f3ff290 */ /* 0x000ff6000fffe03f */
[----:B------:R-:W-:Y:S01]  /*22a00*/  STL.64 [R1+0x310], R20 ;  /* 0x0003101401007387 */ /* 0x000fe20000100a00 */
[----:B------:R-:W-:Y:S01]  /*22a10*/  STL.64 [R1+0x318], R22 ;  /* 0x0003181601007387 */ /* 0x000fe20000100a00 */
[----:B--2---:R-:W-:Y:S02]  /*22a20*/  HMMA.16816.F32 R4, R24, R8, R16 ;  /* 0x000000081804723c */ /* 0x004fe40000001810 */
[----:B------:R-:W2:Y:S01]  /*22a30*/  LDL.LU R16, [R1+0x60] ;  /* 0x0000600001107983 */ /* 0x000ea20000300800 */
[----:B------:R-:W-:Y:S02]  /*22a40*/  STL.64 [R1+0x300], R12 ;  /* 0x0003000c01007387 */ /* 0x000fe40000100a00 */
[----:B------:R-:W-:Y:S11]  /*22a50*/  STL.64 [R1+0x308], R14 ;  /* 0x0003080e01007387 */ /* 0x000ff60000100a00 */
[----:B------:R-:W-:Y:S07]  /*22a60*/  @!UPT UIADD3 URZ, URZ, URZ, URZ ;  /* 0x0000003f3f3ff290 */ /* 0x000fee000fffe03f */
[----:B------:R-:W-:Y:S01]  /*22a70*/  STL.64 [R1+0x2f0], R4 ;  /* 0x0002f00401007387 */ /* 0x000fe20000100a00 */
[----:B------:R-:W-:Y:S02]  /*22a80*/  STL.64 [R1+0x2f8], R6 ;  /* 0x0002f80601007387 */ /* 0x000fe40000100a00 */
[----:B------:R-:W2:Y:S02]  /*22a90*/  LDL.LU R17, [R1+0x64] ;  /* 0x0000640001117983 */ /* 0x000ea40000300800 */
[----:B--2---:R0:W-:Y:S04]  /*22aa0*/  STL.64 [R1+0x3300], R16 ;  /* 0x0033001001007387 */ /* 0x0041e80000100a00 */
[----:B0-----:R-:W2:Y:S01]  /*22ab0*/  LDL.LU R16, [R1+0x70] ;  /* 0x0000700001107983 */ /* 0x001ea20000300800 */
[----:B------:R-:W2:Y:S02]  /*22ac0*/  LDL.LU R17, [R1+0x74] ;  /* 0x0000740001117983 */ /* 0x000ea40000300800 */
[----:B------:R-:W3:Y:S02]  /*22ad0*/  LDL.LU.64 R12, [R1+0x930] ;  /* 0x00093000010c7983 */ /* 0x000ee40000300a00 */
[----:B------:R-:W2:Y:S02]  /*22ae0*/  LDL.LU.64 R14, [R1+0x938] ;  /* 0x00093800010e7983 */ /* 0x000ea40000300a00 */
[----:B--2---:R-:W-:Y:S01]  /*22af0*/  STL.64 [R1+0x32d0], R14 ;  /* 0x0032d00e01007387 */ /* 0x004fe20000100a00 */
[----:B---3--:R0:W-:Y:S03]  /*22b00*/  STL.64 [R1+0x32c8], R12 ;  /* 0x0032c80c01007387 */ /* 0x0081e60000100a00 */
[----:B0-----:R-:W2:Y:S01]  /*22b10*/  LDL.LU R12, [R1+0x40] ;  /* 0x00004000010c7983 */ /* 0x001ea20000300800 */
[----:B------:R-:W2:Y:S03]  /*22b20*/  LDL.LU R13, [R1+0x44] ;  /* 0x00004400010d7983 */ /* 0x000ea60000300800 */
[----:B--2---:R4:W-:Y:S02]  /*22b30*/  STL.64 [R1+0x32e8], R12 ;  /* 0x0032e80c01007387 */ /* 0x0049e40000100a00 */
[----:B----4-:R-:W-:-:S02]  /*22b40*/  IMAD.MOV.U32 R12, RZ, RZ, R2 ;  /* 0x000000ffff0c7224 */ /* 0x010fc400078e0002 */
[----:B------:R-:W-:Y:S01]  /*22b50*/  IMAD.MOV.U32 R13, RZ, RZ, R29 ;  /* 0x000000ffff0d7224 */ /* 0x000fe200078e001d */
[----:B------:R-:W2:Y:S01]  /*22b60*/  LDL.LU R2, [R1+0x3314] ;  /* 0x0033140001027983 */ /* 0x000ea20000300800 */
[----:B------:R-:W3:Y:S03]  /*22b70*/  LDL.LU R29, [R1+0x3310] ;  /* 0x00331000011d7983 */ /* 0x000ee60000300800 */
[----:B------:R0:W-:Y:S04]  /*22b80*/  STL.64 [R1+0x3308], R12 ;  /* 0x0033080c01007387 */ /* 0x0001e80000100a00 */
[----:B0-----:R-:W4:Y:S01]  /*22b90*/  LDL.LU.64 R12, [R1+0x970] ;  /* 0x00097000010c7983 */ /* 0x001f220000300a00 */
[----:B------:R-:W4:Y:S02]  /*22ba0*/  LDL.LU.64 R14, [R1+0x978] ;  /* 0x00097800010e7983 */ /* 0x000f240000300a00 */
[----:B------:R-:W2:Y:S02]  /*22bb0*/  LDL.LU.64 R4, [R1+0x960] ;  /* 0x0009600001047983 */ /* 0x000ea40000300a00 */
[----:B------:R-:W2:Y:S01]  /*22bc0*/  LDL.LU.64 R6, [R1+0x968] ;  /* 0x0009680001067983 */ /* 0x000ea20000300a00 */
[----:B------:R-:W2:Y:S01]  /*22bd0*/  LDL.LU.64 R20, [R1+0x900] ;  /* 0x0009000001147983 */ /* 0x000ea20000300a00 */
        /* <DEDUP_REMOVED lines=8> */
[----:B------:R-:W2:Y:S01]  /*22c60*/  LDL.LU.64 R22, [R1+0x928] ;  /* 0x0009280001167983 */ /* 0x000ea20000300a00 */
[C---:B----4-:R-:W-:Y:S02]  /*22c70*/  HMMA.16816.F32 R16, R24.reuse, R16, R12 ;  /* 0x000000101810723c */ /* 0x050fe4000000180c */
[----:B--2---:R-:W-:Y:S01]  /*22c80*/  STL.64 [R1+0x32e0], R22 ;  /* 0x0032e01601007387 */ /* 0x004fe20000100a00 */
[----:B------:R0:W-:Y:S03]  /*22c90*/  STL.64 [R1+0x32d8], R20 ;  /* 0x0032d81401007387 */ /* 0x0001e60000100a00 */
[----:B0-----:R-:W2:Y:S01]  /*22ca0*/  LDL.LU.64 R20, [R1+0x940] ;  /* 0x0009400001147983 */ /* 0x001ea20000300a00 */
[----:B------:R-:W4:Y:S03]  /*22cb0*/  LDL.LU.64 R22, [R1+0x948] ;  /* 0x0009480001167983 */ /* 0x000f260000300a00 */
[----:B----4-:R-:W-:Y:S01]  /*22cc0*/  STL.64 [R1+0x32f8], R22 ;  /* 0x0032f81601007387 */ /* 0x010fe20000100a00 */
[----:B--2---:R0:W-:Y:S03]  /*22cd0*/  STL.64 [R1+0x32f0], R20 ;  /* 0x0032f01401007387 */ /* 0x0041e60000100a00 */
[----:B0-----:R-:W2:Y:S01]  /*22ce0*/  LDL.LU.64 R20, [R1+0x950] ;  /* 0x0009500001147983 */ /* 0x001ea20000300a00 */
[----:B------:R-:W2:Y:S02]  /*22cf0*/  LDL.LU.64 R22, [R1+0x958] ;  /* 0x0009580001167983 */ /* 0x000ea40000300a00 */
[----:B------:R-:W4:Y:S02]  /*22d00*/  LDL.LU.64 R8, [R1+0x8f0] ;  /* 0x0008f00001087983 */ /* 0x000f240000300a00 */
[----:B------:R-:W4:Y:S01]  /*22d10*/  LDL.LU.64 R10, [R1+0x8f8] ;  /* 0x0008f800010a7983 */ /* 0x000f220000300a00 */
[----:B------:R-:W2:Y:S03]  /*22d20*/  LDL.LU.64 R12, [R1+0x3308] ;  /* 0x00330800010c7983 */ /* 0x000ea60000300a00 */
[----:B------:R0:W-:Y:S02]  /*22d30*/  STL.64 [R1+0x2e0], R16 ;  /* 0x0002e01001007387 */ /* 0x0001e40000100a00 */
[----:B------:R1:W-:Y:S01]  /*22d40*/  STL.64 [R1+0x2e8], R18 ;  /* 0x0002e81201007387 */ /* 0x0003e20000100a00 */
[----:B0-----:R-:W1:Y:S02]  /*22d50*/  LDL.LU.64 R16, [R1+0x3300] ;  /* 0x0033000001107983 */ /* 0x001e640000300a00 */
[C---:B-1----:R-:W-:Y:S02]  /*22d60*/  HMMA.16816.F32 R16, R24.reuse, R16, R4 ;  /* 0x000000101810723c */ /* 0x042fe40000001804 */
[----:B------:R-:W3:Y:S01]  /*22d70*/  LDL.LU.64 R4, [R1+0x8e0] ;  /* 0x0008e00001047983 */ /* 0x000ee20000300a00 */
[----:B------:R-:W3:Y:S11]  /*22d80*/  LDL.LU.64 R6, [R1+0x8e8] ;  /* 0x0008e80001067983 */ /* 0x000ef60000300a00 */
[----:B------:R-:W-:Y:S09]  /*22d90*/  @!UPT UIADD3 URZ, URZ, URZ, URZ ;  /* 0x0000003f3f3ff290 */ /* 0x000ff2000fffe03f */
[----:B------:R-:W-:Y:S01]  /*22da0*/  STL.64 [R1+0x2d0], R16 ;  /* 0x0002d01001007387 */ /* 0x000fe20000100a00 */
[----:B------:R-:W-:Y:S02]  /*22db0*/  STL.64 [R1+0x2d8], R18 ;  /* 0x0002d81201007387 */ /* 0x000fe40000100a00 */
[----:B------:R-:W0:Y:S01]  /*22dc0*/  LDSM.16.MT88.4 R16, [R28+0x2080] ;  /* 0x002080001c10783b */ /* 0x000e220000004200 */
[C---:B--2---:R-:W-:Y:S01]  /*22dd0*/  HMMA.16816.F32 R12, R24.reuse, R12, R20 ;  /* 0x0000000c180c723c */ /* 0x044fe20000001814 */
[----:B0-----:R-:W-:Y:S02]  /*22de0*/  STL [R1+0x313c], R18 ;  /* 0x00313c1201007387 */ /* 0x001fe40000100800 */
[----:B------:R-:W-:Y:S02]  /*22df0*/  STL [R1+0x3138], R19 ;  /* 0x0031381301007387 */ /* 0x000fe40000100800 */
[----:B------:R-:W-:Y:S02]  /*22e00*/  STL.64 [R1+0x3208], R16 ;  /* 0x0032081001007387 */ /* 0x000fe40000100a00 */
[----:B------:R-:W2:Y:S01]  /*22e10*/  LDL.LU.64 R22, [R1+0x32f8] ;  /* 0x0032f80001167983 */ /* 0x000ea20000300a00 */
[----:B------:R-:W2:Y:S11]  /*22e20*/  LDL.LU.64 R20, [R1+0x32f0] ;  /* 0x0032f00001147983 */ /* 0x000eb60000300a00 */
[----:B------:R-:W-:Y:S04]  /*22e30*/  @!UPT UIADD3 URZ, URZ, URZ, URZ ;  /* 0x0000003f3f3ff290 */ /* 0x000fe8000fffe03f */
[----:B------:R0:W-:Y:S02]  /*22e40*/  STL.64 [R1+0x2c0], R12 ;  /* 0x0002c00c01007387 */ /* 0x0001e40000100a00 */
[----:B------:R2:W-:Y:S01]  /*22e50*/  STL.64 [R1+0x2c8], R14 ;  /* 0x0002c80e01007387 */ /* 0x0005e20000100a00 */
[----:B0-----:R-:W2:Y:S02]  /*22e60*/  LDL.LU.64 R12, [R1+0x32e8] ;  /* 0x0032e800010c7983 */ /* 0x001ea40000300a00 */
[----:B--2---:R-:W-:Y:S02]  /*22e70*/  HMMA.16816.F32 R12, R24, R12, R20 ;  /* 0x0000000c180c723c */ /* 0x004fe40000001814 */
[----:B------:R-:W2:Y:S01]  /*22e80*/  LDL.LU.64 R22, [R1+0x32e0] ;  /* 0x0032e00001167983 */ /* 0x000ea20000300a00 */
[----:B------:R-:W2:Y:S11]  /*22e90*/  LDL.LU.64 R20, [R1+0x32d8] ;  /* 0x0032d80001147983 */ /* 0x000eb60000300a00 */
[----:B------:R-:W-:Y:S09]  /*22ea0*/  @!UPT UIADD3 URZ, URZ, URZ, URZ ;  /* 0x0000003f3f3ff290 */ /* 0x000ff2000fffe03f */
[----:B------:R-:W-:Y:S01]  /*22eb0*/  STL.64 [R1+0x2b0], R12 ;  /* 0x0002b00c01007387 */ /* 0x000fe20000100a00 */
[----:B------:R0:W-:Y:S03]  /*22ec0*/  STL.64 [R1+0x2b8], R14 ;  /* 0x0002b80e01007387 */ /* 0x0001e60000100a00 */
[----:B0-----:R-:W2:Y:S01]  /*22ed0*/  LDL.LU.64 R14, [R1+0x32d0] ;  /* 0x0032d000010e7983 */ /* 0x001ea20000300a00 */
[----:B------:R-:W2:Y:S02]  /*22ee0*/  LDL.LU.64 R12, [R1+0x32c8] ;  /* 0x0032c800010c7983 */ /* 0x000ea40000300a00 */
[----:B------:R-:W-:Y:S02]  /*22ef0*/  IMAD.MOV.U32 R16, RZ, RZ, R3 ;  /* 0x000000ffff107224 */ /* 0x000fe400078e0003 */
[----:B------:R-:W-:-:S07]  /*22f00*/  IMAD.MOV.U32 R17, RZ, RZ, R0 ;  /* 0x000000ffff117224 */ /* 0x000fce00078e0000 */
[C---:B--2---:R-:W-:Y:S01]  /*22f10*/  HMMA.16816.F32 R16, R24.reuse, R16, R12 ;  /* 0x000000101810723c */ /* 0x044fe2000000180c */
[----:B------:R-:W2:Y:S11]  /*22f20*/  LDL.LU.64 R12, [R1+0x32c0] ;  /* 0x0032c000010c7983 */ /* 0x000eb60000300a00 */
[----:B------:R-:W-:Y:S11]  /*22f30*/  @!UPT UIADD3 URZ, URZ, URZ, URZ ;  /* 0x0000003f3f3ff290 */ /* 0x000ff6000fffe03f */
[----:B------:R0:W-:Y:S01]  /*22f40*/  STL.64 [R1+0x2a0], R16 ;  /* 0x0002a01001007387 */ /* 0x0001e20000100a00 */
[----:B------:R1:W-:Y:S03]  /*22f50*/  STL.64 [R1+0x2a8], R18 ;  /* 0x0002a81201007387 */ /* 0x0003e60000100a00 */
[----:B0-----:R-:W3:Y:S01]  /*22f60*/  LDL.LU.64 R16, [R1+0x8d0] ;  /* 0x0008d00001107983 */ /* 0x001ee20000300a00 */
[----:B-1----:R-:W3:Y:S01]  /*22f70*/  LDL.LU.64 R18, [R1+0x8d8] ;  /* 0x0008d80001127983 */ /* 0x002ee20000300a00 */
        /* <DEDUP_REMOVED lines=26> */
[----:B------:R-:W-:Y:S02]  /*23120*/  IMAD.MOV.U32 R13, RZ, RZ, R10 ;  /* 0x000000ffff0d7224 */ /* 0x000fe400078e000a */
[----:B------:R-:W-:Y:S02]  /*23130*/  IMAD.MOV.U32 R12, RZ, RZ, R11 ;  /* 0x000000ffff0c7224 */ /* 0x000fe400078e000b */
[----:B------:R-:W4:Y:S04]  /*23140*/  LDL.LU.64 R10, [R1+0x3268] ;  /* 0x00326800010a7983 */ /* 0x000f280000300a00 */
[----:B0-----:R-:W3:Y:S01]  /*23150*/  LDL.LU.64 R8, [R1+0x3260] ;  /* 0x0032600001087983 */ /* 0x001ee20000300a00 */
[----:B------:R-:W-:Y:S01]  /*23160*/  STL [R1+0x2b48], R13 ;  /* 0x002b480d01007387 */ /* 0x000fe20000100800 */
[C---:B---3--:R-:W-:Y:S11]  /*23170*/  HMMA.16816.F32 R4, R24.reuse, R8, R4 ;  /* 0x000000081804723c */ /* 0x048ff60000001804 */
[----:B------:R-:W-:Y:S11]  /*23180*/  @!UPT UIADD3 URZ, URZ, URZ, URZ ;  /* 0x0000003f3f3ff290 */ /* 0x000ff6000fffe03f */
[----:B------:R-:W-:Y:S02]  /*23190*/  @!UPT UIADD3 URZ, URZ, URZ, URZ ;  /* 0x0000003f3f3ff290 */ /* 0x000fe4000fffe03f */
[----:B------:R-:W-:Y:S02]  /*231a0*/  IMAD.MOV.U32 R3, RZ, RZ, R6 ;  /* 0x000000ffff037224 */ /* 0x000fe400078e0006 */
[----:B------:R-:W-:Y:S02]  /*231b0*/  IMAD.MOV.U32 R0, RZ, RZ, R7 ;  /* 0x000000ffff007224 */ /* 0x000fe400078e0007 */
[----:B------:R-:W-:Y:S02]  /*231c0*/  IMAD.MOV.U32 R9, RZ, RZ, R4 ;  /* 0x000000ffff097224 */ /* 0x000fe400078e0004 */
[----:B------:R-:W-:Y:S01]  /*231d0*/  IMAD.MOV.U32 R8, RZ, RZ, R5 ;  /* 0x000000ffff087224 */ /* 0x000fe200078e0005 */
[----:B------:R-:W3:Y:S01]  /*231e0*/  LDL.LU.64 R6, [R1+0x3258] ;  /* 0x0032580001067983 */ /* 0x000ee20000300a00 */
[----:B------:R-:W2:Y:S02]  /*231f0*/  LDL.LU.64 R4, [R1+0x3250] ;  /* 0x0032500001047983 */ /* 0x000ea40000300a00 */
[----:B------:R-:W-:Y:S02]  /*23200*/  STL [R1+0x2a54], R0 ;  /* 0x002a540001007387 */ /* 0x000fe40000100800 */
[----:B------:R-:W-:Y:S01]  /*23210*/  STL [R1+0x2a50], R3 ;  /* 0x002a500301007387 */ /* 0x000fe20000100800 */
[----:B------:R-:W-:Y:S01]  /*23220*/  STL [R1+0x2a4c], R8 ;  /* 0x002a4c0801007387 */ /* 0x000fe20000100800 */
[----:B------:R-:W-:Y:S01]  /*23230*/  STL [R1+0x2a48], R9 ;  /* 0x002a480901007387 */ /* 0x000fe20000100800 */
[----:B--2---:R-:W-:Y:S02]  /*23240*/  HMMA.16816.F32 R16, R24, R4, R16 ;  /* 0x000000041810723c */ /* 0x004fe40000001810 */
[----:B---3--:R4:W-:Y:S01]  /*23250*/  STL.64 [R1+0x31f0], R6 ;  /* 0x0031f00601007387 */ /* 0x0089e20000100a00 */
[----:B------:R-:W2:Y:S02]  /*23260*/  LDL R26, [R1+0x78] ;  /* 0x00007800011a7983 */ /* 0x000ea40000100800 */
[----:B------:R-:W2:Y:S02]  /*23270*/  LDL R27, [R1+0x7c] ;  /* 0x00007c00011b7983 */ /* 0x000ea40000100800 */
[----:B------:R-:W3:Y:S01]  /*23280*/  LDL.LU R4, [R1+0x710] ;  /* 0x0007100001047983 */ /* 0x000ee20000300800 */
[----:B------:R-:W3:Y:S01]  /*23290*/  LDL.LU R5, [R1+0x714] ;  /* 0x0007140001057983 */ /* 0x000ee20000300800 */
[----:B----4-:R-:W-:-:S02]  /*232a0*/  IMAD.MOV.U32 R6, RZ, RZ, R10 ;  /* 0x000000ffff067224 */ /* 0x010fc400078e000a */
[----:B------:R-:W-:Y:S01]  /*232b0*/  IMAD.MOV.U32 R7, RZ, RZ, R11 ;  /* 0x000000ffff077224 */ /* 0x000fe200078e000b */
[----:B------:R-:W4:Y:S01]  /*232c0*/  LDL.LU R10, [R1+0x324c] ;  /* 0x00324c00010a7983 */ /* 0x000f220000300800 */
[----:B------:R-:W2:Y:S11]  /*232d0*/  LDL.LU R11, [R1+0x3248] ;  /* 0x00324800010b7983 */ /* 0x000eb60000300800 */
[----:B------:R-:W-:-:S02]  /*232e0*/  IMAD.MOV.U32 R13, RZ, RZ, R16 ;  /* 0x000000ffff0d7224 */ /* 0x000fc400078e0010 */
[----:B------:R-:W-:Y:S01]  /*232f0*/  IMAD.MOV.U32 R9, RZ, RZ, R17 ;  /* 0x000000ffff097224 */ /* 0x000fe200078e0011 */
[----:B------:R-:W2:Y:S01]  /*23300*/  LDL.LU R16, [R1+0x720] ;  /* 0x0007200001107983 */ /* 0x000ea20000300800 */
[----:B------:R-:W2:Y:S02]  /*23310*/  LDL.LU R17, [R1+0x724] ;  /* 0x0007240001117983 */ /* 0x000ea40000300800 */
[----:B------:R-:W-:Y:S02]  /*23320*/  IMAD.MOV.U32 R8, RZ, RZ, R18 ;  /* 0x000000ffff087224 */ /* 0x000fe400078e0012 */
[----:B------:R-:W-:Y:S02]  /*23330*/  IMAD.MOV.U32 R3, RZ, RZ, R19 ;  /* 0x000000ffff037224 */ /* 0x000fe400078e0013 */
[----:B------:R-:W-:Y:S02]  /*23340*/  IMAD.MOV.U32 R18, RZ, RZ, R14 ;  /* 0x000000ffff127224 */ /* 0x000fe400078e000e */
[----:B------:R-:W-:Y:S01]  /*23350*/  IMAD.MOV.U32 R19, RZ, RZ, R15 ;  /* 0x000000ffff137224 */ /* 0x000fe200078e000f */
[----:B------:R-:W3:Y:S01]  /*23360*/  LDL.LU R14, [R1+0x3244] ;  /* 0x00324400010e7983 */ /* 0x000ee20000300800 */
[----:B------:R-:W3:Y:S03]  /*23370*/  LDL.LU R15, [R1+0x3240] ;  /* 0x00324000010f7983 */ /* 0x000ee60000300800 */
[----:B------:R0:W-:Y:S04]  /*23380*/  STL.64 [R1+0x3218], R18 ;  /* 0x0032181201007387 */ /* 0x0001e80000100a00 */
[----:B--2---:R-:W-:Y:S01]  /*23390*/  STL.64 [R1+0x3210], R16 ;  /* 0x0032101001007387 */ /* 0x004fe20000100a00 */
[----:B0-----:R-:W2:Y:S03]  /*233a0*/  LDL.64 R18, [R1+0xa8] ;  /* 0x0000a80001127983 */ /* 0x001ea60000100a00 */
[----:B--2---:R0:W-:Y:S04]  /*233b0*/  STL.64 [R1+0x3228], R18 ;  /* 0x0032281201007387 */ /* 0x0041e80000100a00 */
[----:B0-----:R-:W2:Y:S04]  /*233c0*/  LDL.64 R18, [R1+0xb8] ;  /* 0x0000b80001127983 */ /* 0x001ea80000100a00 */
[----:B--2---:R0:W-:Y:S04]  /*233d0*/  STL.64 [R1+0x3230], R18 ;  /* 0x0032301201007387 */ /* 0x0041e80000100a00 */
[----:B0-----:R-:W2:Y:S01]  /*233e0*/  LDL.64 R18, [R1+0xc8] ;  /* 0x0000c80001127983 */ /* 0x001ea20000100a00 */
[----:B------:R0:W-:Y:S02]  /*233f0*/  STL.64 [R1+0x3200], R6 ;  /* 0x0032000601007387 */ /* 0x0001e40000100a00 */
[----:B---3--:R1:W-:Y:S01]  /*23400*/  STL.64 [R1+0x31f8], R4 ;  /* 0x0031f80401007387 */ /* 0x0083e20000100a00 */
[----:B0-----:R-:W3:Y:S04]  /*23410*/  LDL.64 R6, [R1+0x98] ;  /* 0x0000980001067983 */ /* 0x001ee80000100a00 */
[----:B---3--:R0:W-:Y:S01]  /*23420*/  STL.64 [R1+0x3220], R6 ;  /* 0x0032200601007387 */ /* 0x0081e20000100a00 */
[----:B-1----:R-:W3:Y:S02]  /*23430*/  LDL.LU R4, [R1+0x730] ;  /* 0x0007300001047983 */ /* 0x002ee40000300800 */
[----:B------:R-:W3:Y:S02]  /*23440*/  LDL.LU R5, [R1+0x734] ;  /* 0x0007340001057983 */ /* 0x000ee40000300800 */
[----:B0-----:R-:W-:-:S02]  /*23450*/  IMAD.MOV.U32 R6, RZ, RZ, R11 ;  /* 0x000000ffff067224 */ /* 0x001fc400078e000b */
[----:B----4-:R-:W-:Y:S01]  /*23460*/  IMAD.MOV.U32 R7, RZ, RZ, R10 ;  /* 0x000000ffff077224 */ /* 0x010fe200078e000a */
[----:B------:R-:W2:Y:S01]  /*23470*/  LDL.LU R11, [R1+0x323c] ;  /* 0x00323c00010b7983 */ /* 0x000ea20000300800 */
[----:B------:R-:W2:Y:S02]  /*23480*/  LDL.LU R10, [R1+0x3238] ;  /* 0x00323800010a7983 */ /* 0x000ea40000300800 */
[----:B------:R0:W-:Y:S02]  /*23490*/  STL.64 [R1+0x31e8], R26 ;  /* 0x0031e81a01007387 */ /* 0x0001e40000100a00 */
[----:B0-----:R-:W4:Y:S01]  /*234a0*/  LDL.64 R26, [R1+0x88] ;  /* 0x00008800011a7983 */ /* 0x001f220000100a00 */
[----:B------:R-:W-:Y:S02]  /*234b0*/  STL.64 [R1+0x3178], R14 ;  /* 0x0031780e01007387 */ /* 0x000fe40000100a00 */
[----:B------:R0:W-:Y:S02]  /*234c0*/  STL.64 [R1+0x3170], R12 ;  /* 0x0031700c01007387 */ /* 0x0001e40000100a00 */
[----:B0-----:R-:W2:Y:S01]  /*234d0*/  LDL.LU R12, [R1+0x740] ;  /* 0x00074000010c7983 */ /* 0x001ea20000300800 */
[----:B------:R-:W2:Y:S02]  /*234e0*/  LDL.LU R13, [R1+0x744] ;  /* 0x00074400010d7983 */ /* 0x000ea40000300800 */
[----:B------:R-:W2:Y:S02]  /*234f0*/  LDL.LU R14, [R1+0x748] ;  /* 0x00074800010e7983 */ /* 0x000ea40000300800 */
[----:B------:R-:W2:Y:S01]  /*23500*/  LDL.LU R15, [R1+0x74c] ;  /* 0x00074c00010f7983 */ /* 0x000ea20000300800 */
[----:B------:R0:W-:Y:S01]  /*23510*/  STL [R1+0x2f44], R8 ;  /* 0x002f440801007387 */ /* 0x0001e20000100800 */
[----:B------:R1:W-:Y:S03]  /*23520*/  STL [R1+0x2f40], R9 ;  /* 0x002f400901007387 */ /* 0x0003e60000100800 */
[----:B0-----:R-:W2:Y:S01]  /*23530*/  LDL.LU R8, [R1+0x750] ;  /* 0x0007500001087983 */ /* 0x001ea20000300800 */
[----:B-1----:R-:W2:Y:S02]  /*23540*/  LDL.LU R9, [R1+0x754] ;  /* 0x0007540001097983 */ /* 0x002ea40000300800 */
[----:B------:R-:W-:Y:S01]  /*23550*/  STL [R1+0x2cc8], R3 ;  /* 0x002cc80301007387 */ /* 0x000fe20000100800 */
[C---:B--2---:R-:W-:Y:S11]  /*23560*/  HMMA.16816.F32 R8, R20.reuse, R18, R8 ;  /* 0x000000121408723c */ /* 0x044ff60000001808 */
[----:B------:R-:W-:Y:S11]  /*23570*/  @!UPT UIADD3 URZ, URZ, URZ, URZ ;  /* 0x0000003f3f3ff290 */ /* 0x000ff6000fffe03f */
[----:B------:R-:W-:Y:S01]  /*23580*/  @!UPT UIADD3 URZ, URZ, URZ, URZ ;  /* 0x0000003f3f3ff290 */ /* 0x000fe2000fffe03f */
[----:B------:R-:W-:Y:S01]  /*23590*/  STL.64 [R1+0xc30], R8 ;  /* 0x000c300801007387 */ /* 0x000fe20000100a00 */
[----:B------:R0:W-:Y:S02]  /*235a0*/  STL.64 [R1+0xc38], R10 ;  /* 0x000c380a01007387 */ /* 0x0001e40000100a00 */
[----:B0-----:R-:W-:Y:S02]  /*235b0*/  IMAD.MOV.U32 R10, RZ, RZ, R18 ;  /* 0x000000ffff0a7224 */ /* 0x001fe400078e0012 */
[----:B------:R-:W-:Y:S02]  /*235c0*/  IMAD.MOV.U32 R11, RZ, RZ, R19 ;  /* 0x000000ffff0b7224 */ /* 0x000fe400078e0013 */
[----:B------:R-:W2:Y:S03]  /*235d0*/  LDL.LU.64 R18, [R1+0x3230] ;  /* 0x0032300001127983 */ /* 0x000ea60000300a00 */
[----:B------:R0:W-:Y:S02]  /*235e0*/  STL.64 [R1+0x31a8], R10 ;  /* 0x0031a80a01007387 */ /* 0x0001e40000100a00 */
[----:B0-----:R-:W2:Y:S04]  /*235f0*/  LDL.64 R10, [R1+0x58] ;  /* 0x00005800010a7983 */ /* 0x001ea80000100a00 */
[----:B--2---:R0:W-:Y:S04]  /*23600*/  STL.64 [R1+0x31d0], R10 ;  /* 0x0031d00a01007387 */ /* 0x0041e80000100a00 */
[----:B0-----:R-:W2:Y:S01]  /*23610*/  LDL.64 R10, [R1+0x68] ;  /* 0x00006800010a7983 */ /* 0x001ea20000100a00 */
[----:B------:R-:W-:Y:S01]  /*23620*/  HMMA.16816.F32 R12, R20, R18, R12 ;  /* 0x00000012140c723c */ /* 0x000fe2000000180c */
[----:B------:R-:W-:-:S02]  /*23630*/  IMAD.MOV.U32 R3, RZ, RZ, R19 ;  /* 0x000000ffff037224 */ /* 0x000fc400078e0013 */
[----:B--2---:R0:W-:Y:S01]  /*23640*/  STL.64 [R1+0x31e0], R10 ;  /* 0x0031e00a01007387 */ /* 0x0041e20000100a00 */
[----:B------:R-:W2:Y:S02]  /*23650*/  LDL.LU R8, [R1+0x700] ;  /* 0x0007000001087983 */ /* 0x000ea40000300800 */
[----:B------:R-:W2:Y:S01]  /*23660*/  LDL.LU R9, [R1+0x704] ;  /* 0x0007040001097983 */ /* 0x000ea20000300800 */
[----:B0-----:R-:W2:Y:S01]  /*23670*/  LDL.LU R10, [R1+0x708] ;  /* 0x00070800010a7983 */ /* 0x001ea20000300800 */
[----:B------:R-:W2:Y:S11]  /*23680*/  LDL.LU R11, [R1+0x70c] ;  /* 0x00070c00010b7983 */ /* 0x000eb60000300800 */
[----:B------:R-:W-:Y:S04]  /*23690*/  @!UPT UIADD3 URZ, URZ, URZ, URZ ;  /* 0x0000003f3f3ff290 */ /* 0x000fe8000fffe03f */
[----:B------:R0:W-:Y:S02]  /*236a0*/  STL.64 [R1+0xc20], R12 ;  /* 0x000c200c01007387 */ /* 0x0001e40000100a00 */
[----:B------:R-:W-:Y:S02]  /*236b0*/  STL.64 [R1+0xc28], R14 ;  /* 0x000c280e01007387 */ /* 0x000fe40000100a00 */
[----:B0-----:R-:W-:Y:S02]  /*236c0*/  IMAD.MOV.U32 R12, RZ, RZ, R18 ;  /* 0x000000ffff0c7224 */ /* 0x001fe400078e0012 */
[----:B------:R-:W3:Y:S02]  /*236d0*/  LDL.LU.64 R18, [R1+0x3228] ;  /* 0x0032280001127983 */ /* 0x000ee40000300a00 */
[C---:B---3--:R-:W-:Y:S01]  /*236e0*/  HMMA.16816.F32 R4, R20.reuse, R18, R4 ;  /* 0x000000121404723c */ /* 0x048fe20000001804 */
[----:B------:R-:W-:Y:S02]  /*236f0*/  IMAD.MOV.U32 R13, RZ, RZ, R18 ;  /* 0x000000ffff0d7224 */ /* 0x000fe400078e0012 */
[----:B------:R-:W-:Y:S11]  /*23700*/  IMAD.MOV.U32 R0, RZ, RZ, R19 ;  /* 0x000000ffff007224 */ /* 0x000ff600078e0013 */
[----:B------:R-:W-:Y:S09]  /*23710*/  @!UPT UIADD3 URZ, URZ, URZ, URZ ;  /* 0x0000003f3f3ff290 */ /* 0x000ff2000fffe03f */
[----:B------:R-:W-:Y:S01]  /*23720*/  STL.64 [R1+0xc10], R4 ;  /* 0x000c100401007387 */ /* 0x000fe20000100a00 */
[----:B------:R0:W-:Y:S03]  /*23730*/  STL.64 [R1+0xc18], R6 ;  /* 0x000c180601007387 */ /* 0x0001e60000100a00 */
[----:B0-----:R-:W3:Y:S01]  /*23740*/  LDL.LU.64 R6, [R1+0x3220] ;  /* 0x0032200001067983 */ /* 0x001ee20000300a00 */
[----:B------:R-:W3:Y:S02]  /*23750*/  LDL.LU.64 R18, [R1+0x3218] ;  /* 0x0032180001127983 */ /* 0x000ee40000300a00 */
[----:B------:R-:W3:Y:S02]  /*23760*/  LDL.LU.64 R16, [R1+0x3210] ;  /* 0x0032100001107983 */ /* 0x000ee40000300a00 */
[----:B------:R0:W-:Y:S02]  /*23770*/  STL.64 [R1+0x31d8], R12 ;  /* 0x0031d80c01007387 */ /* 0x0001e40000100a00 */
[----:B0-----:R-:W2:Y:S01]  /*23780*/  LDL.LU R12, [R1+0x7f0] ;  /* 0x0007f000010c7983 */ /* 0x001ea20000300800 */
[----:B------:R-:W2:Y:S02]  /*23790*/  LDL.LU R13, [R1+0x7f4] ;  /* 0x0007f400010d7983 */ /* 0x000ea40000300800 */
[----:B------:R-:W2:Y:S02]  /*237a0*/  LDL.LU R14, [R1+0x7f8] ;  /* 0x0007f800010e7983 */ /* 0x000ea40000300800 */
[----:B------:R-:W2:Y:S01]  /*237b0*/  LDL.LU R15, [R1+0x7fc] ;  /* 0x0007fc00010f7983 */ /* 0x000ea20000300800 */
        /* <DEDUP_REMOVED lines=8> */
[----:B------:R-:W4:Y:S01]  /*23840*/  LDL.LU.64 R6, [R1+0x3200] ;  /* 0x0032000001067983 */ /* 0x000f220000300a00 */
[----:B------:R-:W4:Y:S02]  /*23850*/  LDL.LU.64 R4, [R1+0x31f8] ;  /* 0x0031f80001047983 */ /* 0x000f240000300a00 */
[----:B------:R-:W-:Y:S01]  /*23860*/  STL.64 [R1+0x3150], R18 ;  /* 0x0031501201007387 */ /* 0x000fe20000100a00 */
[----:B----4-:R-:W-:Y:S01]  /*23870*/  HMMA.16816.F32 R4, R20, R26, R4 ;  /* 0x0000001a1404723c */ /* 0x010fe20000001804 */
[----:B---3--:R0:W-:Y:S04]  /*23880*/  STL.64 [R1+0x3148], R16 ;  /* 0x0031481001007387 */ /* 0x0081e80000100a00 */
[----:B0-----:R-:W3:Y:S01]  /*23890*/  LDL.LU R16, [R1+0x7e0] ;  /* 0x0007e00001107983 */ /* 0x001ee20000300800 */
[----:B------:R-:W3:Y:S11]  /*238a0*/  LDL.LU R17, [R1+0x7e4] ;  /* 0x0007e40001117983 */ /* 0x000ef60000300800 */
[----:B------:R-:W-:Y:S06]  /*238b0*/  @!UPT UIADD3 URZ, URZ, URZ, URZ ;  /* 0x0000003f3f3ff290 */ /* 0x000fec000fffe03f */
[----:B------:R0:W-:Y:S01]  /*238c0*/  STL.64 [R1+0xbf0], R4 ;  /* 0x000bf00401007387 */ /* 0x0001e20000100a00 */
[----:B------:R1:W-:Y:S02]  /*238d0*/  STL.64 [R1+0xbf8], R6 ;  /* 0x000bf80601007387 */ /* 0x0003e40000100a00 */
[----:B0-----:R-:W-:Y:S01]  /*238e0*/  IMAD.MOV.U32 R5, RZ, RZ, R26 ;  /* 0x000000ffff057224 */ /* 0x001fe200078e001a */
[----:B-1----:R-:W4:Y:S01]  /*238f0*/  LDL.LU.64 R6, [R1+0x31f0] ;  /* 0x0031f00001067983 */ /* 0x002f220000300a00 */
[----:B------:R-:W-:Y:S02]  /*23900*/  IMAD.MOV.U32 R4, RZ, RZ, R27 ;  /* 0x000000ffff047224 */ /* 0x000fe400078e001b */
[----:B------:R-:W2:Y:S03]  /*23910*/  LDL.LU.64 R26, [R1+0x31e8] ;  /* 0x0031e800011a7983 */ /* 0x000ea60000300a00 */
[----:B------:R-:W-:Y:S01]  /*23920*/  STL [R1+0x30e8], R4 ;  /* 0x0030e80401007387 */ /* 0x000fe20000100800 */
[----:B------:R-:W-:-:S02]  /*23930*/  IMAD.MOV.U32 R18, RZ, RZ, R29 ;  /* 0x000000ffff127224 */ /* 0x000fc400078e001d */
[----:B------:R-:W-:Y:S01]  /*23940*/  IMAD.MOV.U32 R19, RZ, RZ, R2 ;  /* 0x000000ffff137224 */ /* 0x000fe200078e0002 */
[C---:B--2---:R-:W-:Y:S01]  /*23950*/  HMMA.16816.F32 R24, R20.reuse, R26, R8 ;  /* 0x0000001a1418723c */ /* 0x044fe20000001808 */
[----:B------:R-:W2:Y:S11]  /*23960*/  LDL.LU.64 R10, [R1+0x31e0] ;  /* 0x0031e000010a7983 */ /* 0x000eb60000300a00 */
[----:B------:R-:W-:Y:S11]  /*23970*/  @!UPT UIADD3 URZ, URZ, URZ, URZ ;  /* 0x0000003f3f3ff290 */ /* 0x000ff6000fffe03f */
[----:B------:R-:W-:Y:S01]  /*23980*/  STL.64 [R1+0xbe0], R24 ;  /* 0x000be01801007387 */ /* 0x000fe20000100a00 */
[----:B------:R-:W-:Y:S02]  /*23990*/  IMAD.MOV.U32 R29, RZ, RZ, R26 ;  /* 0x000000ffff1d7224 */ /* 0x000fe400078e001a */
[----:B------:R-:W-:Y:S02]  /*239a0*/  IMAD.MOV.U32 R2, RZ, RZ, R27 ;  /* 0x000000ffff027224 */ /* 0x000fe400078e001b */
[----:B------:R-:W0:Y:S04]  /*239b0*/  LDSM.16.MT88.4 R24, [R28+0x2100] ;  /* 0x002100001c18783b */ /* 0x000e280000004200 */
[----:B------:R-:W-:Y:S01]  /*239c0*/  STL [R1+0x2a5c], R2 ;  /* 0x002a5c0201007387 */ /* 0x000fe20000100800 */
[----:B------:R-:W-:Y:S03]  /*239d0*/  STL [R1+0x2a58], R29 ;  /* 0x002a581d01007387 */ /* 0x000fe60000100800 */
[----:B0-----:R0:W-:Y:S01]  /*239e0*/  STL.64 [R1+0x3028], R26 ;  /* 0x0030281a01007387 */ /* 0x0011e20000100a00 */
[----:B------:R1:W-:Y:S03]  /*239f0*/  STL.64 [R1+0x3020], R24 ;  /* 0x0030201801007387 */ /* 0x0003e60000100a00 */
[----:B0-----:R-:W3:Y:S04]  /*23a00*/  LDL R26, [R1+0x48] ;  /* 0x00004800011a7983 */ /* 0x001ee80000100800 */
[----:B------:R-:W3:Y:S01]  /*23a10*/  LDL R27, [R1+0x4c] ;  /* 0x00004c00011b7983 */ /* 0x000ee20000100800 */
[----:B--2---:R-:W-:Y:S01]  /*23a20*/  HMMA.16816.F32 R12, R20, R10, R12 ;  /* 0x0000000a140c723c */ /* 0x004fe2000000180c */
[----:B-1----:R-:W-:-:S02]  /*23a30*/  IMAD.MOV.U32 R25, RZ, RZ, R10 ;  /* 0x000000ffff197224 */ /* 0x002fc400078e000a */
[----:B------:R-:W-:Y:S11]  /*23a40*/  IMAD.MOV.U32 R24, RZ, RZ, R11 ;  /* 0x000000ffff187224 */ /* 0x000ff600078e000b */
[----:B------:R-:W-:Y:S09]  /*23a50*/  @!UPT UIADD3 URZ, URZ, URZ, URZ ;  /* 0x0000003f3f3ff290 */ /* 0x000ff2000fffe03f */
[----:B------:R0:W-:Y:S01]  /*23a60*/  STL.64 [R1+0xbd0], R12 ;  /* 0x000bd00c01007387 */ /* 0x0001e20000100a00 */
[----:B------:R-:W-:Y:S03]  /*23a70*/  STL.64 [R1+0xbd8], R14 ;  /* 0x000bd80e01007387 */ /* 0x000fe60000100a00 */
[----:B0-----:R-:W2:Y:S01]  /*23a80*/  LDL.LU.64 R12, [R1+0x31d8] ;  /* 0x0031d800010c7983 */ /* 0x001ea20000300a00 */
[----:B------:R-:W3:Y:S02]  /*23a90*/  LDL.LU.64 R10, [R1+0x31d0] ;  /* 0x0031d000010a7983 */ /* 0x000ee40000300a00 */
[C---:B---3--:R-:W-:Y:S01]  /*23aa0*/  HMMA.16816.F32 R16, R20.reuse, R10, R16 ;  /* 0x0000000a1410723c */ /* 0x048fe20000001810 */
[----:B------:R-:W-:Y:S02]  /*23ab0*/  IMAD.MOV.U32 R4, RZ, RZ, R10 ;  /* 0x000000ffff047224 */ /* 0x000fe400078e000a */
[----:B------:R-:W-:Y:S11]  /*23ac0*/  IMAD.MOV.U32 R29, RZ, RZ, R11 ;  /* 0x000000ffff1d7224 */ /* 0x000ff600078e000b */
[----:B------:R-:W-:Y:S09]  /*23ad0*/  @!UPT UIADD3 URZ, URZ, URZ, URZ ;  /* 0x0000003f3f3ff290 */ /* 0x000ff2000fffe03f */
[----:B------:R0:W-:Y:S01]  /*23ae0*/  STL.64 [R1+0xbc0], R16 ;  /* 0x000bc01001007387 */ /* 0x0001e20000100a00 */
[----:B------:R1:W-:Y:S03]  /*23af0*/  STL.64 [R1+0xbc8], R18 ;  /* 0x000bc81201007387 */ /* 0x0003e60000100a00 */
[----:B0-----:R-:W3:Y:S01]  /*23b00*/  LDL.LU R16, [R1+0x7d0] ;  /* 0x0007d00001107983 */ /* 0x001ee20000300800 */
[----:B------:R-:W3:Y:S02]  /*23b10*/  LDL.LU R17, [R1+0x7d4] ;  /* 0x0007d40001117983 */ /* 0x000ee40000300800 */
[----:B-1----:R-:W3:Y:S02]  /*23b20*/  LDL.LU R18, [R1+0x7d8] ;  /* 0x0007d80001127983 */ /* 0x002ee40000300800 */
[----:B------:R-:W3:Y:S01]  /*23b30*/  LDL.LU R19, [R1+0x7dc] ;  /* 0x0007dc0001137983 */ /* 0x000ee20000300800 */
[----:B------:R-:W2:Y:S01]  /*23b40*/  LDL.LU R8, [R1+0x7b0] ;  /* 0x0007b00001087983 */ /* 0x000ea20000300800 */
[----:B------:R-:W2:Y:S02]  /*23b50*/  LDL.LU R9, [R1+0x7b4] ;  /* 0x0007b40001097983 */ /* 0x000ea40000300800 */
[----:B------:R-:W2:Y:S02]  /*23b60*/  LDL.LU R10, [R1+0x7b8] ;  /* 0x0007b800010a7983 */ /* 0x000ea40000300800 */
[----:B------:R-:W2:Y:S02]  /*23b70*/  LDL.LU R11, [R1+0x7bc] ;  /* 0x0007bc00010b7983 */ /* 0x000ea40000300800 */
[----:B--2---:R0:W-:Y:S01]  /*23b80*/  STL.64 [R1+0x31b8], R10 ;  /* 0x0031b80a01007387 */ /* 0x0041e20000100a00 */
[----:B------:R-:W-:Y:S02]  /*23b90*/  STL.64 [R1+0x31b0], R8 ;  /* 0x0031b00801007387 */ /* 0x000fe40000100a00 */
[----:B------:R-:W2:Y:S01]  /*23ba0*/  LDL.64 R14, [R1+0x8] ;  /* 0x00000800010e7983 */ /* 0x000ea20000100a00 */
[----:B0-----:R-:W3:Y:S04]  /*23bb0*/  LDL.64 R10, [R1+0x38] ;  /* 0x00003800010a7983 */ /* 0x001ee80000100a00 */
[----:B--2---:R0:W-:Y:S01]  /*23bc0*/  STL.64 [R1+0x3198], R14 ;  /* 0x0031980e01007387 */ /* 0x0041e20000100a00 */
[----:B------:R-:W-:Y:S03]  /*23bd0*/  STL [R1+0x3190], R12 ;  /* 0x0031900c01007387 */ /* 0x000fe60000100800 */
[----:B0-----:R-:W2:Y:S04]  /*23be0*/  LDL.64 R14, [R1+0x18] ;  /* 0x00001800010e7983 */ /* 0x001ea80000100a00 */
[----:B--2---:R0:W-:Y:S04]  /*23bf0*/  STL.64 [R1+0x31a0], R14 ;  /* 0x0031a00e01007387 */ /* 0x0041e80000100a00 */
[----:B0-----:R-:W2:Y:S01]  /*23c00*/  LDL.64 R14, [R1+0x28] ;  /* 0x00002800010e7983 */ /* 0x001ea20000100a00 */
[C---:B---3--:R-:W-:Y:S03]  /*23c10*/  HMMA.16816.F32 R16, R20.reuse, R26, R16 ;  /* 0x0000001a1410723c */ /* 0x048fe60000001810 */
[----:B--2---:R-:W-:Y:S01]  /*23c20*/  STL.64 [R1+0x31c8], R14 ;  /* 0x0031c80e01007387 */ /* 0x004fe20000100a00 */
[----:B------:R0:W-:Y:S02]  /*23c30*/  STL [R1+0x31c0], R13 ;  /* 0x0031c00d01007387 */ /* 0x0001e40000100800 */
[----:B------:R-:W2:Y:S01]  /*23c40*/  LDL.LU R12, [R1+0x7c0] ;  /* 0x0007c000010c7983 */ /* 0x000ea20000300800 */
[----:B0-----:R-:W2:Y:S01]  /*23c50*/  LDL.LU R13, [R1+0x7c4] ;  /* 0x0007c400010d7983 */ /* 0x001ea20000300800 */
[----:B------:R-:W2:Y:S02]  /*23c60*/  LDL.LU R14, [R1+0x7c8] ;  /* 0x0007c800010e7983 */ /* 0x000ea40000300800 */
[----:B------:R-:W2:Y:S02]  /*23c70*/  LDL.LU R15, [R1+0x7cc] ;  /* 0x0007cc00010f7983 */ /* 0x000ea40000300800 */
[----:B----4-:R-:W-:Y:S01]  /*23c80*/  STL.64 [R1+0x3168], R6 ;  /* 0x0031680601007387 */ /* 0x010fe20000100a00 */
[----:B------:R0:W-:Y:S04]  /*23c90*/  STL.64 [R1+0x3160], R4 ;  /* 0x0031600401007387 */ /* 0x0001e80000100a00 */
[----:B0-----:R-:W3:Y:S01]  /*23ca0*/  LDL.LU R4, [R1+0x780] ;  /* 0x0007800001047983 */ /* 0x001ee20000300800 */
[----:B------:R-:W3:Y:S02]  /*23cb0*/  LDL.LU R5, [R1+0x784] ;  /* 0x0007840001057983 */ /* 0x000ee40000300800 */
[----:B------:R-:W4:Y:S02]  /*23cc0*/  LDL.LU R6, [R1+0x788] ;  /* 0x0007880001067983 */ /* 0x000f240000300800 */
[----:B------:R-:W4:Y:S01]  /*23cd0*/  LDL.LU R7, [R1+0x78c] ;  /* 0x00078c0001077983 */ /* 0x000f220000300800 */
[----:B--2---:R-:W-:Y:S01]  /*23ce0*/  HMMA.16816.F32 R12, R20, R10, R12 ;  /* 0x0000000a140c723c */ /* 0x004fe2000000180c */
[----:B----4-:R-:W-:Y:S01]  /*23cf0*/  STL.64 [R1+0x3188], R6 ;  /* 0x0031880601007387 */ /* 0x010fe20000100a00 */
[----:B---3--:R0:W-:Y:S03]  /*23d00*/  STL.64 [R1+0x3180], R4 ;  /* 0x0031800401007387 */ /* 0x0081e60000100a00 */
[----:B0-----:R-:W2:Y:S01]  /*23d10*/  LDL.LU R4, [R1+0x790] ;  /* 0x0007900001047983 */ /* 0x001ea20000300800 */
[----:B------:R-:W2:Y:S02]  /*23d20*/  LDL.LU R5, [R1+0x794] ;  /* 0x0007940001057983 */ /* 0x000ea40000300800 */
[----:B------:R-:W2:Y:S02]  /*23d30*/  LDL.LU R6, [R1+0x798] ;  /* 0x0007980001067983 */ /* 0x000ea40000300800 */
[----:B------:R-:W2:Y:S01]  /*23d40*/  LDL.LU R7, [R1+0x79c] ;  /* 0x00079c0001077983 */ /* 0x000ea20000300800 */
[----:B------:R0:W-:Y:S01]  /*23d50*/  STL.64 [R1+0xbb0], R16 ;  /* 0x000bb01001007387 */ /* 0x0001e20000100a00 */
[----:B------:R1:W-:Y:S03]  /*23d60*/  STL.64 [R1+0xbb8], R18 ;  /* 0x000bb81201007387 */ /* 0x0003e60000100a00 */
[----:B0-----:R-:W3:Y:S01]  /*23d70*/  LDL.LU R16, [R1+0x770] ;  /* 0x0007700001107983 */ /* 0x001ee20000300800 */
[----:B------:R-:W3:Y:S02]  /*23d80*/  LDL.LU R17, [R1+0x774] ;  /* 0x0007740001117983 */ /* 0x000ee40000300800 */
[----:B-1----:R-:W3:Y:S02]  /*23d90*/  LDL.LU R18, [R1+0x778] ;  /* 0x0007780001127983 */ /* 0x002ee40000300800 */
[----:B------:R-:W3:Y:S01]  /*23da0*/  LDL.LU R19, [R1+0x77c] ;  /* 0x00077c0001137983 */ /* 0x000ee20000300800 */
[----:B------:R0:W-:Y:S02]  /*23db0*/  STL.64 [R1+0x30a8], R26 ;  /* 0x0030a81a01007387 */ /* 0x0001e40000100a00 */
[----:B------:R-:W-:Y:S02]  /*23dc0*/  STL.64 [R1+0xba0], R12 ;  /* 0x000ba00c01007387 */ /* 0x000fe40000100a00 */
[----:B------:R1:W-:Y:S02]  /*23dd0*/  STL.64 [R1+0xba8], R14 ;  /* 0x000ba80e01007387 */ /* 0x0003e40000100a00 */
[----:B0-----:R-:W-:-:S02]  /*23de0*/  IMAD.MOV.U32 R27, RZ, RZ, R10 ;  /* 0x000000ffff1b7224 */ /* 0x001fc400078e000a */
[----:B------:R-:W-:Y:S01]  /*23df0*/  IMAD.MOV.U32 R26, RZ, RZ, R11 ;  /* 0x000000ffff1a7224 */ /* 0x000fe200078e000b */
[----:B-1----:R-:W4:Y:S01]  /*23e00*/  LDL.LU.64 R14, [R1+0x31c8] ;  /* 0x0031c800010e7983 */ /* 0x002f220000300a00 */
[----:B------:R-:W2:Y:S02]  /*23e10*/  LDL.LU R13, [R1+0x31c0] ;  /* 0x0031c000010d7983 */ /* 0x000ea40000300800 */
[----:B------:R-:W4:Y:S02]  /*23e20*/  LDL.LU.64 R10, [R1+0x31b8] ;  /* 0x0031b800010a7983 */ /* 0x000f240000300a00 */
[----:B------:R-:W4:Y:S01]  /*23e30*/  LDL.LU.64 R8, [R1+0x31b0] ;  /* 0x0031b00001087983 */ /* 0x000f220000300a00 */
[----:B------:R0:W-:Y:S01]  /*23e40*/  STL.64 [R1+0x30f8], R26 ;  /* 0x0030f81a01007387 */ /* 0x0001e20000100a00 */
[----:B------:R1:W-:Y:S02]  /*23e50*/  STL.64 [R1+0x30f0], R24 ;  /* 0x0030f01801007387 */ /* 0x0003e40000100a00 */
[----:B0-----:R-:W-:Y:S01]  /*23e60*/  IMAD.MOV.U32 R27, RZ, RZ, R0 ;  /* 0x000000ffff1b7224 */ /* 0x001fe200078e0000 */
[----:B----4-:R-:W-:Y:S01]  /*23e70*/  HMMA.16816.F32 R8, R20, R14, R8 ;  /* 0x0000000e1408723c */ /* 0x010fe20000001808 */
[----:B--2---:R-:W-:-:S05]  /*23e80*/  IMAD.MOV.U32 R26, RZ, RZ, R13 ;  /* 0x000000ffff1a7224 */ /* 0x004fca00078e000d */
[----:B------:R0:W-:Y:S01]  /*23e90*/  STL.64 [R1+0x3108], R26 ;  /* 0x0031081a01007387 */ /* 0x0001e20000100a00 */
[----:B-1----:R-:W2:Y:S02]  /*23ea0*/  LDL.LU R24, [R1+0x7a0] ;  /* 0x0007a00001187983 */ /* 0x002ea40000300800 */
[----:B------:R-:W2:Y:S01]  /*23eb0*/  LDL.LU R25, [R1+0x7a4] ;  /* 0x0007a40001197983 */ /* 0x000ea20000300800 */
[----:B0-----:R-:W2:Y:S01]  /*23ec0*/  LDL.LU R26, [R1+0x7a8] ;  /* 0x0007a800011a7983 */ /* 0x001ea20000300800 */
[----:B------:R-:W2:Y:S02]  /*23ed0*/  LDL.LU R27, [R1+0x7ac] ;  /* 0x0007ac00011b7983 */ /* 0x000ea40000300800 */
[----:B------:R-:W4:Y:S10]  /*23ee0*/  LDL R0, [R1+0x14fc] ;  /* 0x0014fc0001007983 */ /* 0x000f340000100800 */
[----:B------:R0:W-:Y:S01]  /*23ef0*/  STL.64 [R1+0xb90], R8 ;  /* 0x000b900801007387 */ /* 0x0001e20000100a00 */
[----:B------:R1:W-:Y:S02]  /*23f00*/  STL.64 [R1+0xb98], R10 ;  /* 0x000b980a01007387 */ /* 0x0003e40000100a00 */
[----:B0-----:R-:W-:Y:S01]  /*23f10*/  IMAD.MOV.U32 R9, RZ, RZ, R14 ;  /* 0x000000ffff097224 */ /* 0x001fe200078e000e */
[----:B-1----:R-:W2:Y:S01]  /*23f20*/  LDL.LU.64 R10, [R1+0x31a8] ;  /* 0x0031a800010a7983 */ /* 0x002ea20000300a00 */
[----:B------:R-:W-:-:S02]  /*23f30*/  IMAD.MOV.U32 R8, RZ, RZ, R15 ;  /* 0x000000ffff087224 */ /* 0x000fc400078e000f */
[----:B------:R-:W2:Y:S02]  /*23f40*/  LDL.LU.64 R14, [R1+0x31a0] ;  /* 0x0031a000010e7983 */ /* 0x000ea40000300a00 */
[C---:B--2---:R-:W-:Y:S11]  /*23f50*/  HMMA.16816.F32 R24, R20.reuse, R14, R24 ;  /* 0x0000000e1418723c */ /* 0x044ff60000001818 */
[----:B------:R-:W-:Y:S11]  /*23f60*/  @!UPT UIADD3 URZ, URZ, URZ, URZ ;  /* 0x0000003f3f3ff290 */ /* 0x000ff6000fffe03f */
[----:B------:R-:W-:Y:S01]  /*23f70*/  @!UPT UIADD3 URZ, URZ, URZ, URZ ;  /* 0x0000003f3f3ff290 */ /* 0x000fe2000fffe03f */
[----:B------:R0:W-:Y:S01]  /*23f80*/  STL.64 [R1+0xb80], R24 ;  /* 0x000b801801007387 */ /* 0x0001e20000100a00 */
[----:B------:R1:W-:Y:S02]  /*23f90*/  STL.64 [R1+0xb88], R26 ;  /* 0x000b881a01007387 */ /* 0x0003e40000100a00 */
[----:B0-----:R-:W-:Y:S02]  /*23fa0*/  IMAD.MOV.U32 R25, RZ, RZ, R14 ;  /* 0x000000ffff197224 */ /* 0x001fe400078e000e */
[----:B------:R-:W-:Y:S02]  /*23fb0*/  IMAD.MOV.U32 R24, RZ, RZ, R15 ;  /* 0x000000ffff187224 */ /* 0x000fe400078e000f */
[----:B------:R-:W2:Y:S01]  /*23fc0*/  LDL.LU.64 R14, [R1+0x3198] ;  /* 0x00319800010e7983 */ /* 0x000ea20000300a00 */
[----:B------:R-:W3:Y:S02]  /*23fd0*/  LDL.LU R12, [R1+0x3190] ;  /* 0x00319000010c7983 */ /* 0x000ee40000300800 */
[----:B-1----:R-:W-:Y:S01]  /*23fe0*/  IMAD.MOV.U32 R27, RZ, RZ, R3 ;  /* 0x000000ffff1b7224 */ /* 0x002fe200078e0003 */
[----:B--2---:R-:W-:Y:S01]  /*23ff0*/  HMMA.16816.F32 R4, R20, R14, R4 ;  /* 0x0000000e1404723c */ /* 0x004fe20000001804 */
[----:B---3--:R-:W-:-:S02]  /*24000*/  IMAD.MOV.U32 R26, RZ, RZ, R12 ;  /* 0x000000ffff1a7224 */ /* 0x008fc400078e000c */
[----:B------:R-:W-:-:S03]  /*24010*/  IMAD.MOV.U32 R3, RZ, RZ, R14 ;  /* 0x000000ffff037224 */ /* 0x000fc600078e000e */
[----:B------:R-:W-:Y:S01]  /*24020*/  STL.64 [R1+0x3120], R26 ;  /* 0x0031201a01007387 */ /* 0x000fe20000100a00 */
[----:B------:R-:W-:Y:S11]  /*24030*/  IMAD.MOV.U32 R2, RZ, RZ, R15 ;  /* 0x000000ffff027224 */ /* 0x000ff600078e000f */
[----:B------:R-:W-:Y:S05]  /*24040*/  @!UPT UIADD3 URZ, URZ, URZ, URZ ;  /* 0x0000003f3f3ff290 */ /* 0x000fea000fffe03f */
[----:B------:R-:W-:Y:S01]  /*24050*/  STL.64 [R1+0xb70], R4 ;  /* 0x000b700401007387 */ /* 0x000fe20000100a00 */
[----:B------:R0:W-:Y:S03]  /*24060*/  STL.64 [R1+0xb78], R6 ;  /* 0x000b780601007387 */ /* 0x0001e60000100a00 */
[----:B0-----:R-:W2:Y:S01]  /*24070*/  LDL.LU.64 R6, [R1+0x3188] ;  /* 0x0031880001067983 */ /* 0x001ea20000300a00 */
[----:B------:R-:W2:Y:S02]  /*24080*/  LDL.LU.64 R4, [R1+0x3180] ;  /* 0x0031800001047983 */ /* 0x000ea40000300a00 */
[----:B------:R-:W2:Y:S02]  /*24090*/  LDL.LU.64 R14, [R1+0x3178] ;  /* 0x00317800010e7983 */ /* 0x000ea40000300a00 */
[----:B------:R-:W3:Y:S02]  /*240a0*/  LDL.LU.64 R12, [R1+0x3170] ;  /* 0x00317000010c7983 */ /* 0x000ee40000300a00 */
[----:B------:R-:W-:-:S02]  /*240b0*/  IMAD.MOV.U32 R26, RZ, RZ, R10 ;  /* 0x000000ffff1a7224 */ /* 0x000fc400078e000a */
[----:B------:R-:W-:Y:S01]  /*240c0*/  IMAD.MOV.U32 R27, RZ, RZ, R11 ;  /* 0x000000ffff1b7224 */ /* 0x000fe200078e000b */
[C---:B--2---:R-:W-:Y:S11]  /*240d0*/  HMMA.16816.F32 R4, R20.reuse, R14, R4 ;  /* 0x0000000e1404723c */ /* 0x044ff60000001804 */
[----:B------:R-:W-:Y:S11]  /*240e0*/  @!UPT UIADD3 URZ, URZ, URZ, URZ ;  /* 0x0000003f3f3ff290 */ /* 0x000ff6000fffe03f */
[----:B------:R-:W-:Y:S01]  /*240f0*/  @!UPT UIADD3 URZ, URZ, URZ, URZ ;  /* 0x0000003f3f3ff290 */ /* 0x000fe2000fffe03f */
[----:B------:R-:W-:Y:S01]  /*24100*/  STL.64 [R1+0xb60], R4 ;  /* 0x000b600401007387 */ /* 0x000fe20000100a00 */
[----:B------:R0:W-:Y:S03]  /*24110*/  STL.64 [R1+0xb68], R6 ;  /* 0x000b680601007387 */ /* 0x0001e60000100a00 */
[----:B0-----:R-:W2:Y:S01]  /*24120*/  LDL.LU.64 R6, [R1+0x3168] ;  /* 0x0031680001067983 */ /* 0x001ea20000300a00 */
[----:B------:R-:W2:Y:S02]  /*24130*/  LDL.LU.64 R4, [R1+0x3160] ;  /* 0x0031600001047983 */ /* 0x000ea40000300a00 */
[----:B------:R-:W2:Y:S02]  /*24140*/  LDL.LU R10, [R1+0x315c] ;  /* 0x00315c00010a7983 */ /* 0x000ea40000300800 */
[----:B------:R-:W2:Y:S01]  /*24150*/  LDL.LU R11, [R1+0x3158] ;  /* 0x00315800010b7983 */ /* 0x000ea20000300800 */
[----:B------:R-:W-:Y:S01]  /*24160*/  STL.64 [R1+0x3048], R14 ;  /* 0x0030480e01007387 */ /* 0x000fe20000100a00 */
[----:B---3--:R0:W-:Y:S03]  /*24170*/  STL.64 [R1+0x3040], R12 ;  /* 0x0030400c01007387 */ /* 0x0081e60000100a00 */
[----:B0-----:R-:W3:Y:S01]  /*24180*/  LDL.LU R12, [R1+0x6f0] ;  /* 0x0006f000010c7983 */ /* 0x001ee20000300800 */
[----:B------:R-:W3:Y:S02]  /*24190*/  LDL.LU R13, [R1+0x6f4] ;  /* 0x0006f400010d7983 */ /* 0x000ee40000300800 */
[----:B------:R-:W3:Y:S02]  /*241a0*/  LDL.LU R14, [R1+0x6f8] ;  /* 0x0006f800010e7983 */ /* 0x000ee40000300800 */
[----:B------:R-:W3:Y:S01]  /*241b0*/  LDL.LU R15, [R1+0x6fc] ;  /* 0x0006fc00010f7983 */ /* 0x000ee20000300800 */
        /* <DEDUP_REMOVED lines=9> */
[----:B0-----:R-:W2:Y:S01]  /*24250*/  LDL.LU R8, [R1+0x410] ;  /* 0x0004100001087983 */ /* 0x001ea20000300800 */
[----:B------:R-:W2:Y:S02]  /*24260*/  LDL.LU R9, [R1+0x414] ;  /* 0x0004140001097983 */ /* 0x000ea40000300800 */
[----:B------:R-:W2:Y:S02]  /*24270*/  LDL.LU R10, [R1+0x418] ;  /* 0x00041800010a7983 */ /* 0x000ea40000300800 */
[----:B------:R-:W2:Y:S02]  /*24280*/  LDL.LU R11, [R1+0x41c] ;  /* 0x00041c00010b7983 */ /* 0x000ea40000300800 */
[----:B--2---:R0:W-:Y:S01]  /*24290*/  STL.64 [R1+0x3118], R10 ;  /* 0x0031180a01007387 */ /* 0x0041e20000100a00 */
[----:B------:R1:W-:Y:S02]  /*242a0*/  STL.64 [R1+0x3110], R8 ;  /* 0x0031100801007387 */ /* 0x0003e40000100a00 */
[----:B0-----:R-:W-:Y:S01]  /*242b0*/  IMAD.MOV.U32 R10, RZ, RZ, R6 ;  /* 0x000000ffff0a7224 */ /* 0x001fe200078e0006 */
[----:B-1----:R-:W2:Y:S01]  /*242c0*/  LDL.LU R8, [R1+0x420] ;  /* 0x0004200001087983 */ /* 0x002ea20000300800 */
[----:B------:R-:W2:Y:S02]  /*242d0*/  LDL.LU R9, [R1+0x424] ;  /* 0x0004240001097983 */ /* 0x000ea40000300800 */
[----:B------:R-:W3:Y:S02]  /*242e0*/  LDL.LU R6, [R1+0x3144] ;  /* 0x0031440001067983 */ /* 0x000ee40000300800 */
[----:B------:R-:W-:-:S02]  /*242f0*/  IMAD.MOV.U32 R11, RZ, RZ, R7 ;  /* 0x000000ffff0b7224 */ /* 0x000fc400078e0007 */
[----:B------:R-:W3:Y:S03]  /*24300*/  LDL.LU R7, [R1+0x3140] ;  /* 0x0031400001077983 */ /* 0x000ee60000300800 */
[----:B------:R-:W-:Y:S01]  /*24310*/  STL.64 [R1+0x3130], R10 ;  /* 0x0031300a01007387 */ /* 0x000fe20000100a00 */
[----:B---3--:R-:W-:Y:S01]  /*24320*/  HMMA.16816.F32 R12, R20, R6, R12 ;  /* 0x00000006140c723c */ /* 0x008fe2000000180c */
[----:B--2---:R0:W-:Y:S06]  /*24330*/  STL.64 [R1+0x3128], R8 ;  /* 0x0031280801007387 */ /* 0x0041ec0000100a00 */
[----:B------:R-:W-:Y:S01]  /*24340*/  IMAD.MOV.U32 R22, RZ, RZ, R18 ;  /* 0x000000ffff167224 */ /* 0x000fe200078e0012 */
[----:B0-----:R-:W2:Y:S01]  /*24350*/  LDL.LU R8, [R1+0x430] ;  /* 0x0004300001087983 */ /* 0x001ea20000300800 */
[----:B------:R-:W2:Y:S02]  /*24360*/  LDL.LU R9, [R1+0x434] ;  /* 0x0004340001097983 */ /* 0x000ea40000300800 */
[----:B------:R-:W2:Y:S02]  /*24370*/  LDL.LU R10, [R1+0x438] ;  /* 0x00043800010a7983 */ /* 0x000ea40000300800 */
[----:B------:R-:W2:Y:S01]  /*24380*/  LDL.LU R11, [R1+0x43c] ;  /* 0x00043c00010b7983 */ /* 0x000ea20000300800 */
[----:B------:R-:W2:Y:S01]  /*24390*/  LDL.LU R18, [R1+0x313c] ;  /* 0x00313c0001127983 */ /* 0x000ea20000300800 */
[----:B------:R-:W-:-:S08]  /*243a0*/  IMAD.MOV.U32 R23, RZ, RZ, R19 ;  /* 0x000000ffff177224 */ /* 0x000fd000078e0013 */
[----:B------:R0:W-:Y:S01]  /*243b0*/  STL.64 [R1+0x920], R12 ;  /* 0x0009200c01007387 */ /* 0x0001e20000100a00 */
[----:B------:R1:W-:Y:S02]  /*243c0*/  STL.64 [R1+0x928], R14 ;  /* 0x0009280e01007387 */ /* 0x0003e40000100a00 */
[----:B------:R-:W2:Y:S01]  /*243d0*/  LDL.LU R19, [R1+0x3138] ;  /* 0x0031380001137983 */ /* 0x000ea20000300800 */
[----:B0-----:R-:W3:Y:S01]  /*243e0*/  LDL.LU R12, [R1+0x470] ;  /* 0x00047000010c7983 */ /* 0x001ee20000300800 */
[----:B------:R-:W3:Y:S02]  /*243f0*/  LDL.LU R13, [R1+0x474] ;  /* 0x00047400010d7983 */ /* 0x000ee40000300800 */
[----:B-1----:R-:W2:Y:S02]  /*24400*/  LDL.LU R14, [R1+0x478] ;  /* 0x00047800010e7983 */ /* 0x002ea40000300800 */
[----:B------:R-:W2:Y:S02]  /*24410*/  LDL.LU R15, [R1+0x47c] ;  /* 0x00047c00010f7983 */ /* 0x000ea40000300800 */
[----:B--2---:R0:W-:Y:S02]  /*24420*/  STL.64 [R1+0x3058], R14 ;  /* 0x0030580e01007387 */ /* 0x0041e40000100a00 */
[----:B0-----:R-:W-:-:S02]  /*24430*/  IMAD.MOV.U32 R14, RZ, RZ, R25 ;  /* 0x000000ffff0e7224 */ /* 0x001fc400078e0019 */
[----:B------:R-:W-:Y:S02]  /*24440*/  IMAD.MOV.U32 R15, RZ, RZ, R24 ;  /* 0x000000ffff0f7224 */ /* 0x000fe400078e0018 */
[C---:B------:R-:W-:Y:S01]  /*24450*/  HMMA.16816.F32 R24, R16.reuse, R26, R8 ;  /* 0x0000001a1018723c */ /* 0x040fe20000001808 */
[----:B---3--:R0:W-:Y:S02]  /*24460*/  STL.64 [R1+0x3050], R12 ;  /* 0x0030500c01007387 */ /* 0x0081e40000100a00 */
[----:B------:R1:W-:Y:S02]  /*24470*/  STL.64 [R1+0x3070], R14 ;  /* 0x0030700e01007387 */ /* 0x0003e40000100a00 */
[----:B0-----:R-:W2:Y:S01]  /*24480*/  LDL.LU R12, [R1+0x400] ;  /* 0x00040000010c7983 */ /* 0x001ea20000300800 */
[----:B------:R-:W2:Y:S02]  /*24490*/  LDL.LU R13, [R1+0x404] ;  /* 0x00040400010d7983 */ /* 0x000ea40000300800 */
[----:B-1----:R-:W2:Y:S02]  /*244a0*/  LDL.LU R14, [R1+0x408] ;  /* 0x00040800010e7983 */ /* 0x002ea40000300800 */
[----:B------:R-:W2:Y:S01]  /*244b0*/  LDL.LU R15, [R1+0x40c] ;  /* 0x00040c00010f7983 */ /* 0x000ea20000300800 */
[----:B------:R-:W-:Y:S01]  /*244c0*/  STL.64 [R1+0x3030], R6 ;  /* 0x0030300601007387 */ /* 0x000fe20000100a00 */
[----:B------:R-:W3:Y:S02]  /*244d0*/  LDL.LU.64 R10, [R1+0x3130] ;  /* 0x00313000010a7983 */ /* 0x000ee40000300a00 */
[----:B------:R-:W3:Y:S09]  /*244e0*/  LDL.LU.64 R8, [R1+0x3128] ;  /* 0x0031280001087983 */ /* 0x000ef20000300a00 */
[----:B------:R-:W-:Y:S01]  /*244f0*/  STL.64 [R1+0x910], R24 ;  /* 0x0009101801007387 */ /* 0x000fe20000100a00 */
[----:B------:R0:W-:Y:S03]  /*24500*/  STL.64 [R1+0x918], R26 ;  /* 0x0009181a01007387 */ /* 0x0001e60000100a00 */
[----:B0-----:R-:W3:Y:S02]  /*24510*/  LDL.LU.64 R26, [R1+0x3120] ;  /* 0x00312000011a7983 */ /* 0x001ee40000300a00 */
[C---:B---3--:R-:W-:Y:S02]  /*24520*/  HMMA.16816.F32 R24, R16.reuse, R26, R8 ;  /* 0x0000001a1018723c */ /* 0x048fe40000001808 */
[----:B------:R-:W3:Y:S01]  /*24530*/  LDL.LU.64 R10, [R1+0x3118] ;  /* 0x00311800010a7983 */ /* 0x000ee20000300a00 */
[----:B------:R-:W3:Y:S11]  /*24540*/  LDL.LU.64 R8, [R1+0x3110] ;  /* 0x0031100001087983 */ /* 0x000ef60000300a00 */
[----:B------:R-:W-:Y:S09]  /*24550*/  @!UPT UIADD3 URZ, URZ, URZ, URZ ;  /* 0x0000003f3f3ff290 */ /* 0x000ff2000fffe03f */
[----:B------:R-:W-:Y:S01]  /*24560*/  STL.64 [R1+0x900], R24 ;  /* 0x0009001801007387 */ /* 0x000fe20000100a00 */
[----:B------:R0:W-:Y:S03]  /*24570*/  STL.64 [R1+0x908], R26 ;  /* 0x0009081a01007387 */ /* 0x0001e60000100a00 */
[----:B0-----:R-:W3:Y:S01]  /*24580*/  LDL.LU.64 R26, [R1+0x3108] ;  /* 0x00310800011a7983 */ /* 0x001ee20000300a00 */
[C---:B--2---:R-:W-:Y:S08]  /*24590*/  HMMA.16816.F32 R20, R16.reuse, R22, R12 ;  /* 0x000000161014723c */ /* 0x044ff0000000180c */
[----:B---3--:R-:W-:Y:S01]  /*245a0*/  HMMA.16816.F32 R24, R16, R26, R8 ;  /* 0x0000001a1018723c */ /* 0x008fe20000001808 */
[----:B------:R-:W2:Y:S11]  /*245b0*/  LDL.LU.64 R8, [R1+0x3100] ;  /* 0x0031000001087983 */ /* 0x000eb60000300a00 */
[----:B------:R-:W-:Y:S11]  /*245c0*/  @!UPT UIADD3 URZ, URZ, URZ, URZ ;  /* 0x0000003f3f3ff290 */ /* 0x000ff6000fffe03f */
[----:B------:R-:W-:Y:S01]  /*245d0*/  STL.64 [R1+0x8f0], R24 ;  /* 0x0008f01801007387 */ /* 0x000fe20000100a00 */
[----:B------:R0:W-:Y:S03]  /*245e0*/  STL.64 [R1+0x8f8], R26 ;  /* 0x0008f81a01007387 */ /* 0x0001e60000100a00 */
[----:B0-----:R-:W3:Y:S01]  /*245f0*/  LDL.LU.64 R26, [R1+0x30f8] ;  /* 0x0030f800011a7983 */ /* 0x001ee20000300a00 */
[----:B------:R-:W4:Y:S02]  /*24600*/  LDL.LU.64 R24, [R1+0x30f0] ;  /* 0x0030f00001187983 */ /* 0x000f240000300a00 */
[----:B------:R-:W-:Y:S02]  /*24610*/  STL.64 [R1+0x8e0], R20 ;  /* 0x0008e01401007387 */ /* 0x000fe40000100a00 */
[----:B------:R-:W-:Y:S02]  /*24620*/  STL.64 [R1+0x8e8], R22 ;  /* 0x0008e81601007387 */ /* 0x000fe40000100a00 */
[----:B--2---:R-:W-:-:S02]  /*24630*/  IMAD.MOV.U32 R14, RZ, RZ, R9 ;  /* 0x000000ffff0e7224 */ /* 0x004fc400078e0009 */
[----:B------:R-:W-:-:S05]  /*24640*/  IMAD.MOV.U32 R15, RZ, RZ, R8 ;  /* 0x000000ffff0f7224 */ /* 0x000fca00078e0008 */
[----:B------:R3:W-:Y:S01]  /*24650*/  STL.64 [R1+0x3088], R14 ;  /* 0x0030880e01007387 */ /* 0x0007e20000100a00 */
[----:B------:R-:W2:Y:S02]  /*24660*/  LDL.LU R8, [R1+0x460] ;  /* 0x0004600001087983 */ /* 0x000ea40000300800 */
[----:B------:R-:W2:Y:S02]  /*24670*/  LDL.LU R9, [R1+0x464] ;  /* 0x0004640001097983 */ /* 0x000ea40000300800 */
[----:B------:R-:W2:Y:S01]  /*24680*/  LDL.LU R10, [R1+0x468] ;  /* 0x00046800010a7983 */ /* 0x000ea20000300800 */
[----:B------:R-:W2:Y:S01]  /*24690*/  LDL.LU R11, [R1+0x46c] ;  /* 0x00046c00010b7983 */ /* 0x000ea20000300800 */
[----:B---3--:R-:W-:Y:S02]  /*246a0*/  IMAD.MOV.U32 R14, RZ, RZ, R27 ;  /* 0x000000ffff0e7224 */ /* 0x008fe400078e001b */
[----:B------:R-:W-:-:S05]  /*246b0*/  IMAD.MOV.U32 R15, RZ, RZ, R26 ;  /* 0x000000ffff0f7224 */ /* 0x000fca00078e001a */
[----:B------:R0:W-:Y:S01]  /*246c0*/  STL.64 [R1+0x30a0], R14 ;  /* 0x0030a00e01007387 */ /* 0x0001e20000100a00 */
[----:B------:R-:W3:Y:S02]  /*246d0*/  LDL.LU R12, [R1+0x4b0] ;  /* 0x0004b000010c7983 */ /* 0x000ee40000300800 */
[----:B------:R-:W3:Y:S01]  /*246e0*/  LDL.LU R13, [R1+0x4b4] ;  /* 0x0004b400010d7983 */ /* 0x000ee20000300800 */
[----:B0-----:R-:W2:Y:S01]  /*246f0*/  LDL.LU R14, [R1+0x4b8] ;  /* 0x0004b800010e7983 */ /* 0x001ea20000300800 */
[----:B------:R-:W2:Y:S02]  /*24700*/  LDL.LU R15, [R1+0x4bc] ;  /* 0x0004bc00010f7983 */ /* 0x000ea40000300800 */
[----:B------:R-:W-:Y:S01]  /*24710*/  IMAD.MOV.U32 R26, RZ, RZ, R4 ;  /* 0x000000ffff1a7224 */ /* 0x000fe200078e0004 */
[----:B--2---:R-:W-:Y:S01]  /*24720*/  STL.64 [R1+0x30b8], R14 ;  /* 0x0030b80e01007387 */ /* 0x004fe20000100a00 */
[----:B---3--:R-:W-:Y:S02]  /*24730*/  STL.64 [R1+0x30b0], R12 ;  /* 0x0030b00c01007387 */ /* 0x008fe40000100a00 */
[----:B------:R-:W2:Y:S02]  /*24740*/  LDL.LU R4, [R1+0x30e8] ;  /* 0x0030e80001047983 */ /* 0x000ea40000300800 */
[----:B------:R-:W3:Y:S01]  /*24750*/  LDL R22, [R1+0x78] ;  /* 0x0000780001167983 */ /* 0x000ee20000100800 */
[----:B------:R-:W3:Y:S01]  /*24760*/  LDL R23, [R1+0x7c] ;  /* 0x00007c0001177983 */ /* 0x000ee20000100800 */
[----:B------:R-:W-:-:S02]  /*24770*/  IMAD.MOV.U32 R27, RZ, RZ, R29 ;  /* 0x000000ffff1b7224 */ /* 0x000fc400078e001d */
[----:B----4-:R-:W-:Y:S02]  /*24780*/  IMAD.MOV.U32 R6, RZ, RZ, R25 ;  /* 0x000000ffff067224 */ /* 0x010fe400078e0019 */
[----:B------:R-:W-:Y:S01]  /*24790*/  IMAD.MOV.U32 R7, RZ, RZ, R24 ;  /* 0x000000ffff077224 */ /* 0x000fe200078e0018 */
[----:B---3--:R2:W-:Y:S01]  /*247a0*/  STL.64 [R1+0x30d0], R22 ;  /* 0x0030d01601007387 */ /* 0x0085e20000100a00 */
[----:B------:R-:W-:Y:S03]  /*247b0*/  STL.64 [R1+0x30c0], R26 ;  /* 0x0030c01a01007387 */ /* 0x000fe60000100a00 */
[----:B------:R0:W-:Y:S02]  /*247c0*/  STL.64 [R1+0x30c8], R6 ;  /* 0x0030c80601007387 */ /* 0x0001e40000100a00 */
[----:B--2---:R-:W-:Y:S02]  /*247d0*/  IMAD.MOV.U32 R23, RZ, RZ, R4 ;  /* 0x000000ffff177224 */ /* 0x004fe400078e0004 */
[----:B------:R-:W-:Y:S01]  /*247e0*/  IMAD.MOV.U32 R22, RZ, RZ, R5 ;  /* 0x000000ffff167224 */ /* 0x000fe200078e0005 */
[----:B------:R-:W2:Y:S01]  /*247f0*/  LDL.LU R4, [R1+0x3e0] ;  /* 0x0003e00001047983 */ /* 0x000ea20000300800 */
[----:B------:R-:W2:Y:S02]  /*24800*/  LDL.LU R5, [R1+0x3e4] ;  /* 0x0003e40001057983 */ /* 0x000ea40000300800 */
[----:B0-----:R-:W3:Y:S02]  /*24810*/  LDL.LU R6, [R1+0x3e8] ;  /* 0x0003e80001067983 */ /* 0x001ee40000300800 */
[----:B------:R-:W3:Y:S02]  /*24820*/  LDL.LU R7, [R1+0x3ec] ;  /* 0x0003ec0001077983 */ /* 0x000ee40000300800 */
[----:B---3--:R-:W-:Y:S01]  /*24830*/  STL.64 [R1+0x30e0], R6 ;  /* 0x0030e00601007387 */ /* 0x008fe20000100a00 */
[----:B--2---:R0:W-:Y:S03]  /*24840*/  STL.64 [R1+0x30d8], R4 ;  /* 0x0030d80401007387 */ /* 0x0041e60000100a00 */
[----:B0-----:R-:W2:Y:S01]  /*24850*/  LDL.LU R4, [R1+0x3f0] ;  /* 0x0003f00001047983 */ /* 0x001ea20000300800 */
[----:B------:R-:W2:Y:S02]  /*24860*/  LDL.LU R5, [R1+0x3f4] ;  /* 0x0003f40001057983 */ /* 0x000ea40000300800 */
[----:B------:R-:W2:Y:S02]  /*24870*/  LDL.LU R6, [R1+0x3f8] ;  /* 0x0003f80001067983 */ /* 0x000ea40000300800 */
[----:B------:R-:W2:Y:S01]  /*24880*/  LDL.LU R7, [R1+0x3fc] ;  /* 0x0003fc0001077983 */ /* 0x000ea20000300800 */
[----:B------:R-:W3:Y:S01]  /*24890*/  LDL.LU R24, [R1+0x4d0] ;  /* 0x0004d00001187983 */ /* 0x000ee20000300800 */
[----:B------:R-:W3:Y:S02]  /*248a0*/  LDL.LU R25, [R1+0x4d4] ;  /* 0x0004d40001197983 */ /* 0x000ee40000300800 */
[----:B------:R-:W3:Y:S02]  /*248b0*/  LDL.LU R26, [R1+0x4d8] ;  /* 0x0004d800011a7983 */ /* 0x000ee40000300800 */
[----:B------:R-:W3:Y:S01]  /*248c0*/  LDL.LU R27, [R1+0x4dc] ;  /* 0x0004dc00011b7983 */ /* 0x000ee20000300800 */
[----:B------:R-:W4:Y:S01]  /*248d0*/  LDL.LU R12, [R1+0x4c0] ;  /* 0x0004c000010c7983 */ /* 0x000f220000300800 */
[----:B------:R-:W4:Y:S02]  /*248e0*/  LDL.LU R13, [R1+0x4c4] ;  /* 0x0004c400010d7983 */ /* 0x000f240000300800 */
[----:B------:R-:W4:Y:S02]  /*248f0*/  LDL.LU R14, [R1+0x4c8] ;  /* 0x0004c800010e7983 */ /* 0x000f240000300800 */
[----:B------:R-:W4:Y:S01]  /*24900*/  LDL.LU R15, [R1+0x4cc] ;  /* 0x0004cc00010f7983 */ /* 0x000f220000300800 */
[----:B------:R-:W-:Y:S01]  /*24910*/  STL.64 [R1+0x3068], R10 ;  /* 0x0030680a01007387 */ /* 0x000fe20000100a00 */
[----:B------:R0:W-:Y:S03]  /*24920*/  STL.64 [R1+0x3060], R8 ;  /* 0x0030600801007387 */ /* 0x0001e60000100a00 */
[----:B0-----:R-:W2:Y:S01]  /*24930*/  LDL.LU R8, [R1+0x480] ;  /* 0x0004800001087983 */ /* 0x001ea20000300800 */
[----:B------:R-:W2:Y:S02]  /*24940*/  LDL.LU R9, [R1+0x484] ;  /* 0x0004840001097983 */ /* 0x000ea40000300800 */
[----:B------:R-:W2:Y:S02]  /*24950*/  LDL.LU R10, [R1+0x488] ;  /* 0x00048800010a7983 */ /* 0x000ea40000300800 */
[----:B------:R-:W2:Y:S02]  /*24960*/  LDL.LU R11, [R1+0x48c] ;  /* 0x00048c00010b7983 */ /* 0x000ea40000300800 */
[----:B--2---:R-:W-:Y:S01]  /*24970*/  STL.64 [R1+0x3080], R10 ;  /* 0x0030800a01007387 */ /* 0x004fe20000100a00 */
[----:B------:R0:W-:Y:S03]  /*24980*/  STL.64 [R1+0x3078], R8 ;  /* 0x0030780801007387 */ /* 0x0001e60000100a00 */
[----:B0-----:R-:W2:Y:S01]  /*24990*/  LDL.LU R8, [R1+0x490] ;  /* 0x0004900001087983 */ /* 0x001ea20000300800 */
[----:B------:R-:W2:Y:S02]  /*249a0*/  LDL.LU R9, [R1+0x494] ;  /* 0x0004940001097983 */ /* 0x000ea40000300800 */
[----:B------:R-:W2:Y:S02]  /*249b0*/  LDL.LU R10, [R1+0x498] ;  /* 0x00049800010a7983 */ /* 0x000ea40000300800 */
[----:B------:R-:W2:Y:S01]  /*249c0*/  LDL.LU R11, [R1+0x49c] ;  /* 0x00049c00010b7983 */ /* 0x000ea20000300800 */
[C---:B------:R-:W-:Y:S01]  /*249d0*/  HMMA.16816.F32 R20, R16.reuse, R22, R4 ;  /* 0x000000161014723c */ /* 0x040fe20000001804 */
[----:B--2---:R-:W-:Y:S01]  /*249e0*/  STL.64 [R1+0x3098], R10 ;  /* 0x0030980a01007387 */ /* 0x004fe20000100a00 */
[----:B------:R0:W-:Y:S03]  /*249f0*/  STL.64 [R1+0x3090], R8 ;  /* 0x0030900801007387 */ /* 0x0001e60000100a00 */
[----:B0-----:R-:W2:Y:S01]  /*24a00*/  LDL.LU R8, [R1+0x4a0] ;  /* 0x0004a00001087983 */ /* 0x001ea20000300800 */
[----:B------:R-:W2:Y:S02]  /*24a10*/  LDL.LU R9, [R1+0x4a4] ;  /* 0x0004a40001097983 */ /* 0x000ea40000300800 */
[----:B------:R-:W2:Y:S02]  /*24a20*/  LDL.LU R10, [R1+0x4a8] ;  /* 0x0004a800010a7983 */ /* 0x000ea40000300800 */
[----:B------:R-:W2:Y:S01]  /*24a30*/  LDL.LU R11, [R1+0x4ac] ;  /* 0x0004ac00010b7983 */ /* 0x000ea20000300800 */
[----:B------:R-:W2:Y:S01]  /*24a40*/  LDL.LU.64 R6, [R1+0x30e0] ;  /* 0x0030e00001067983 */ /* 0x000ea20000300a00 */
[----:B------:R-:W2:Y:S11]  /*24a50*/  LDL.LU.64 R4, [R1+0x30d8] ;  /* 0x0030d80001047983 */ /* 0x000eb60000300a00 */
[----:B------:R-:W-:Y:S02]  /*24a60*/  STL.64 [R1+0x8d0], R20 ;  /* 0x0008d01401007387 */ /* 0x000fe40000100a00 */
[----:B------:R0:W-:Y:S02]  /*24a70*/  STL.64 [R1+0x8d8], R22 ;  /* 0x0008d81601007387 */ /* 0x0001e40000100a00 */
[----:B0-----:R-:W2:Y:S02]  /*24a80*/  LDL.LU.64 R22, [R1+0x30d0] ;  /* 0x0030d00001167983 */ /* 0x001ea40000300a00 */
[C---:B--2---:R-:W-:Y:S02]  /*24a90*/  HMMA.16816.F32 R20, R16.reuse, R22, R4 ;  /* 0x000000161014723c */ /* 0x044fe40000001804 */
[----:B------:R-:W3:Y:S11]  /*24aa0*/  LDL.LU.64 R6, [R1+0x30c8] ;  /* 0x0030c80001067983 */ /* 0x000ef60000300a00 */
[----:B------:R-:W-:Y:S10]  /*24ab0*/  @!UPT UIADD3 URZ, URZ, URZ, URZ ;  /* 0x0000003f3f3ff290 */ /* 0x000ff4000fffe03f */
[----:B------:R-:W-:Y:S01]  /*24ac0*/  STL.64 [R1+0x7f0], R20 ;  /* 0x0007f01401007387 */ /* 0x000fe20000100a00 */
[----:B------:R-:W-:Y:S02]  /*24ad0*/  STL.64 [R1+0x7f8], R22 ;  /* 0x0007f81601007387 */ /* 0x000fe40000100a00 */
[----:B------:R-:W0:Y:S02]  /*24ae0*/  LDSM.16.MT88.4 R20, [R28+0x2180] ;  /* 0x002180001c14783b */ /* 0x000e240000004200 */
[----:B0-----:R-:W-:Y:S02]  /*24af0*/  STL.64 [R1+0x2f18], R22 ;  /* 0x002f181601007387 */ /* 0x001fe40000100a00 */
[----:B------:R-:W-:Y:S02]  /*24b00*/  STL.64 [R1+0x2f10], R20 ;  /* 0x002f101401007387 */ /* 0x000fe40000100a00 */
[----:B------:R-:W-:Y:S01]  /*24b10*/  STL [R1+0x2a60], R28 ;  /* 0x002a601c01007387 */ /* 0x000fe20000100800 */
[C---:B---3--:R-:W-:Y:S01]  /*24b20*/  HMMA.16816.F32 R4, R16.reuse, R6, R24 ;  /* 0x000000061004723c */ /* 0x048fe20000001818 */
[----:B------:R-:W4:Y:S11]  /*24b30*/  LDL.LU.64 R26, [R1+0x30c0] ;  /* 0x0030c000011a7983 */ /* 0x000f360000300a00 */
[----:B------:R-:W-:Y:S11]  /*24b40*/  @!UPT UIADD3 URZ, URZ, URZ, URZ ;  /* 0x0000003f3f3ff290 */ /* 0x000ff6000fffe03f */
[----:B------:R0:W-:Y:S01]  /*24b50*/  STL.64 [R1+0x7e0], R4 ;  /* 0x0007e00401007387 */ /* 0x0001e20000100a00 */
[----:B------:R1:W-:Y:S03]  /*24b60*/  STL.64 [R1+0x7e8], R6 ;  /* 0x0007e80601007387 */ /* 0x0003e60000100a00 */
[----:B0-----:R-:W2:Y:S01]  /*24b70*/  LDL.LU R4, [R1+0x450] ;  /* 0x0004500001047983 */ /* 0x001ea20000300800 */
[----:B------:R-:W2:Y:S02]  /*24b80*/  LDL.LU R5, [R1+0x454] ;  /* 0x0004540001057983 */ /* 0x000ea40000300800 */
[----:B-1----:R-:W2:Y:S02]  /*24b90*/  LDL.LU R6, [R1+0x458] ;  /* 0x0004580001067983 */ /* 0x002ea40000300800 */
[----:B------:R-:W2:Y:S01]  /*24ba0*/  LDL.LU R7, [R1+0x45c] ;  /* 0x00045c0001077983 */ /* 0x000ea20000300800 */
[C---:B----4-:R-:W-:Y:S01]  /*24bb0*/  HMMA.16816.F32 R24, R16.reuse, R26, R12 ;  /* 0x0000001a1018723c */ /* 0x050fe2000000180c */
[----:B------:R-:W3:Y:S01]  /*24bc0*/  LDL.LU.64 R14, [R1+0x30b8] ;  /* 0x0030b800010e7983 */ /* 0x000ee20000300a00 */
[----:B------:R-:W3:Y:S11]  /*24bd0*/  LDL.LU.64 R12, [R1+0x30b0] ;  /* 0x0030b000010c7983 */ /* 0x000ef60000300a00 */
[----:B------:R-:W-:Y:S10]  /*24be0*/  @!UPT UIADD3 URZ, URZ, URZ, URZ ;  /* 0x0000003f3f3ff290 */ /* 0x000ff4000fffe03f */
[----:B------:R-:W-:Y:S01]  /*24bf0*/  STL.64 [R1+0x7d0], R24 ;  /* 0x0007d01801007387 */ /* 0x000fe20000100a00 */
[----:B------:R0:W-:Y:S03]  /*24c00*/  STL.64 [R1+0x7d8], R26 ;  /* 0x0007d81a01007387 */ /* 0x0001e60000100a00 */
[----:B0-----:R-:W3:Y:S02]  /*24c10*/  LDL.LU.64 R26, [R1+0x30a8] ;  /* 0x0030a800011a7983 */ /* 0x001ee40000300a00 */
[C---:B---3--:R-:W-:Y:S02]  /*24c20*/  HMMA.16816.F32 R24, R16.reuse, R26, R12 ;  /* 0x0000001a1018723c */ /* 0x048fe4000000180c */
[----:B------:R-:W3:Y:S11]  /*24c30*/  LDL.LU.64 R14, [R1+0x30a0] ;  /* 0x0030a000010e7983 */ /* 0x000ef60000300a00 */
[----:B------:R-:W-:Y:S10]  /*24c40*/  @!UPT UIADD3 URZ, URZ, URZ, URZ ;  /* 0x0000003f3f3ff290 */ /* 0x000ff4000fffe03f */
[----:B------:R0:W-:Y:S01]  /*24c50*/  STL.64 [R1+0x4d0], R24 ;  /* 0x0004d01801007387 */ /* 0x0001e20000100a00 */
[----:B------:R1:W-:Y:S03]  /*24c60*/  STL.64 [R1+0x4d8], R26 ;  /* 0x0004d81a01007387 */ /* 0x0003e60000100a00 */
[----:B0-----:R-:W4:Y:S01]  /*24c70*/  LDL.LU R24, [R1+0x3d0] ;  /* 0x0003d00001187983 */ /* 0x001f220000300800 */
[----:B------:R-:W4:Y:S02]  /*24c80*/  LDL.LU R25, [R1+0x3d4] ;  /* 0x0003d40001197983 */ /* 0x000f240000300800 */
[----:B-1----:R-:W4:Y:S02]  /*24c90*/  LDL.LU R26, [R1+0x3d8] ;  /* 0x0003d800011a7983 */ /* 0x002f240000300800 */
[----:B------:R-:W4:Y:S01]  /*24ca0*/  LDL.LU R27, [R1+0x3dc] ;  /* 0x0003dc00011b7983 */ /* 0x000f220000300800 */
[C---:B---3--:R-:W-:Y:S01]  /*24cb0*/  HMMA.16816.F32 R12, R16.reuse, R14, R8 ;  /* 0x0000000e100c723c */ /* 0x048fe20000001808 */
[----:B------:R-:W3:Y:S01]  /*24cc0*/  LDL.LU.64 R10, [R1+0x3098] ;  /* 0x00309800010a7983 */ /* 0x000ee20000300a00 */
[----:B------:R-:W3:Y:S11]  /*24cd0*/  LDL.LU.64 R8, [R1+0x3090] ;  /* 0x0030900001087983 */ /* 0x000ef60000300a00 */
[----:B------:R-:W-:Y:S10]  /*24ce0*/  @!UPT UIADD3 URZ, URZ, URZ, URZ ;  /* 0x0000003f3f3ff290 */ /* 0x000ff4000fffe03f */
        /* <DEDUP_REMOVED lines=9> */
[----:B0-----:R-:W3:Y:S02]  /*24d80*/  LDL.LU.64 R14, [R1+0x3070] ;  /* 0x00307000010e7983 */ /* 0x001ee40000300a00 */
[----:B---3--:R-:W-:Y:S02]  /*24d90*/  HMMA.16816.F32 R12, R16, R14, R8 ;  /* 0x0000000e100c723c */ /* 0x008fe40000001808 */
[----:B------:R-:W3:Y:S01]  /*24da0*/  LDL.LU.64 R10, [R1+0x3068] ;  /* 0x00306800010a7983 */ /* 0x000ee20000300a00 */
[----:B------:R-:W3:Y:S11]  /*24db0*/  LDL.LU.64 R8, [R1+0x3060] ;  /* 0x0030600001087983 */ /* 0x000ef60000300a00 */
        /* <DEDUP_REMOVED lines=8> */
[----:B------:R-:W3:Y:S01]  /*24e40*/  LDL.LU.64 R14, [R1+0x3048] ;  /* 0x00304800010e7983 */ /* 0x000ee20000300a00 */
[----:B------:R-:W2:Y:S11]  /*24e50*/  LDL.LU.64 R12, [R1+0x3040] ;  /* 0x00304000010c7983 */ /* 0x000eb60000300a00 */
[----:B------:R-:W-:Y:S10]  /*24e60*/  @!UPT UIADD3 URZ, URZ, URZ, URZ ;  /* 0x0000003f3f3ff290 */ /* 0x000ff4000fffe03f */
[----:B------:R0:W-:Y:S01]  /*24e70*/  STL.64 [R1+0x400], R20 ;  /* 0x0004001401007387 */ /* 0x0001e20000100a00 */
[----:B------:R1:W-:Y:S03]  /*24e80*/  STL.64 [R1+0x408], R22 ;  /* 0x0004081601007387 */ /* 0x0003e60000100a00 */
[----:B0-----:R-:W2:Y:S01]  /*24e90*/  LDL.LU R20, [R1+0x220] ;  /* 0x0002200001147983 */ /* 0x001ea20000300800 */
[----:B------:R-:W2:Y:S02]  /*24ea0*/  LDL.LU R21, [R1+0x224] ;  /* 0x0002240001157983 */ /* 0x000ea40000300800 */
[----:B-1----:R-:W2:Y:S02]  /*24eb0*/  LDL.LU R22, [R1+0x228] ;  /* 0x0002280001167983 */ /* 0x002ea40000300800 */
[----:B------:R-:W2:Y:S02]  /*24ec0*/  LDL.LU R23, [R1+0x22c] ;  /* 0x00022c0001177983 */ /* 0x000ea40000300800 */
[----:B--2---:R0:W-:Y:S01]  /*24ed0*/  STL.64 [R1+0x3008], R22 ;  /* 0x0030081601007387 */ /* 0x0041e20000100a00 */
[----:B------:R-:W-:Y:S03]  /*24ee0*/  STL.64 [R1+0x3000], R20 ;  /* 0x0030001401007387 */ /* 0x000fe60000100a00 */
[----:B0-----:R-:W2:Y:S01]  /*24ef0*/  LDL.64 R22, [R1+0xb8] ;  /* 0x0000b80001167983 */ /* 0x001ea20000100a00 */
[C---:B---3--:R-:W-:Y:S03]  /*24f00*/  HMMA.16816.F32 R8, R16.reuse, R14, R8 ;  /* 0x0000000e1008723c */ /* 0x048fe60000001808 */
[----:B--2---:R0:W-:Y:S04]  /*24f10*/  STL.64 [R1+0x3010], R22 ;  /* 0x0030101601007387 */ /* 0x0041e80000100a00 */
[----:B0-----:R-:W2:Y:S11]  /*24f20*/  LDL.64 R22, [R1+0xc8] ;  /* 0x0000c80001167983 */ /* 0x001eb60000100a00 */
[----:B------:R-:W-:Y:S05]  /*24f30*/  @!UPT UIADD3 URZ, URZ, URZ, URZ ;  /* 0x0000003f3f3ff290 */ /* 0x000fea000fffe03f */
[----:B------:R-:W-:Y:S02]  /*24f40*/  STL.64 [R1+0x3f0], R8 ;  /* 0x0003f00801007387 */ /* 0x000fe40000100a00 */
[----:B------:R0:W-:Y:S02]  /*24f50*/  STL.64 [R1+0x3f8], R10 ;  /* 0x0003f80a01007387 */ /* 0x0001e40000100a00 */
[----:B0-----:R-:W3:Y:S01]  /*24f60*/  LDL.LU.64 R10, [R1+0x3038] ;  /* 0x00303800010a7983 */ /* 0x001ee20000300a00 */
[----:B------:R0:W-:Y:S02]  /*24f70*/  STL.64 [R1+0x2f60], R14 ;  /* 0x002f600e01007387 */ /* 0x0001e40000100a00 */
[----:B------:R-:W-:Y:S01]  /*24f80*/  STL.64 [R1+0x2f58], R12 ;  /* 0x002f580c01007387 */ /* 0x000fe20000100a00 */
[----:B0-----:R-:W2:Y:S04]  /*24f90*/  LDL.64 R14, [R1+0x88] ;  /* 0x00008800010e7983 */ /* 0x001ea80000100a00 */
[----:B--2---:R0:W-:Y:S04]  /*24fa0*/  STL.64 [R1+0x2ff8], R14 ;  /* 0x002ff80e01007387 */ /* 0x0041e80000100a00 */
[----:B0-----:R-:W2:Y:S01]  /*24fb0*/  LDL.64 R14, [R1+0xa8] ;  /* 0x0000a800010e7983 */ /* 0x001ea20000100a00 */
[C---:B---3--:R-:W-:Y:S03]  /*24fc0*/  HMMA.16816.F32 R4, R16.reuse, R10, R4 ;  /* 0x0000000a1004723c */ /* 0x048fe60000001804 */
[----:B--2---:R0:W-:Y:S01]  /*24fd0*/  STL.64 [R1+0x3018], R14 ;  /* 0x0030180e01007387 */ /* 0x0041e20000100a00 */
[----:B------:R-:W2:Y:S02]  /*24fe0*/  LDL.LU R12, [R1+0x240] ;  /* 0x00024000010c7983 */ /* 0x000ea40000300800 */
[----:B------:R-:W2:Y:S01]  /*24ff0*/  LDL.LU R13, [R1+0x244] ;  /* 0x00024400010d7983 */ /* 0x000ea20000300800 */
[----:B0-----:R-:W2:Y:S01]  /*25000*/  LDL.LU R14, [R1+0x248] ;  /* 0x00024800010e7983 */ /* 0x001ea20000300800 */
[----:B------:R-:W2:Y:S11]  /*25010*/  LDL.LU R15, [R1+0x24c] ;  /* 0x00024c00010f7983 */ /* 0x000eb60000300800 */
[----:B------:R-:W-:Y:S04]  /*25020*/  @!UPT UIADD3 URZ, URZ, URZ, URZ ;  /* 0x0000003f3f3ff290 */ /* 0x000fe8000fffe03f */
[----:B------:R-:W-:Y:S02]  /*25030*/  STL.64 [R1+0x3e0], R4 ;  /* 0x0003e00401007387 */ /* 0x000fe40000100a00 */
[----:B------:R0:W-:Y:S02]  /*25040*/  STL.64 [R1+0x3e8], R6 ;  /* 0x0003e80601007387 */ /* 0x0001e40000100a00 */
[----:B0-----:R-:W4:Y:S01]  /*25050*/  LDL.LU.64 R6, [R1+0x3030] ;  /* 0x0030300001067983 */ /* 0x001f220000300a00 */
[----:B------:R0:W-:Y:S02]  /*25060*/  STL.64 [R1+0x2f68], R10 ;  /* 0x002f680a01007387 */ /* 0x0001e40000100a00 */
[----:B------:R-:W3:Y:S02]  /*25070*/  LDL.LU R8, [R1+0x200] ;  /* 0x0002000001087983 */ /* 0x000ee40000300800 */
[----:B------:R-:W3:Y:S01]  /*25080*/  LDL.LU R9, [R1+0x204] ;  /* 0x0002040001097983 */ /* 0x000ee20000300800 */
[----:B0-----:R-:W3:Y:S01]  /*25090*/  LDL.LU R10, [R1+0x208] ;  /* 0x00020800010a7983 */ /* 0x001ee20000300800 */
[----:B------:R-:W3:Y:S01]  /*250a0*/  LDL.LU R11, [R1+0x20c] ;  /* 0x00020c00010b7983 */ /* 0x000ee20000300800 */
[----:B----4-:R-:W-:Y:S02]  /*250b0*/  HMMA.16816.F32 R16, R16, R6, R24 ;  /* 0x000000061010723c */ /* 0x010fe40000001818 */
[----:B------:R-:W2:Y:S01]  /*250c0*/  LDL.LU.64 R26, [R1+0x3028] ;  /* 0x00302800011a7983 */ /* 0x000ea20000300a00 */
[----:B------:R-:W2:Y:S02]  /*250d0*/  LDL.LU.64 R24, [R1+0x3020] ;  /* 0x0030200001187983 */ /* 0x000ea40000300a00 */
[----:B------:R-:W-:-:S02]  /*250e0*/  IMAD.MOV.U32 R3, RZ, RZ, R22 ;  /* 0x000000ffff037224 */ /* 0x000fc400078e0016 */
[----:B------:R-:W-:Y:S11]  /*250f0*/  IMAD.MOV.U32 R2, RZ, RZ, R23 ;  /* 0x000000ffff027224 */ /* 0x000ff600078e0017 */
[----:B------:R-:W-:Y:S05]  /*25100*/  @!UPT UIADD3 URZ, URZ, URZ, URZ ;  /* 0x0000003f3f3ff290 */ /* 0x000fea000fffe03f */
[----:B------:R-:W-:Y:S01]  /*25110*/  STL.64 [R1+0x3d0], R16 ;  /* 0x0003d01001007387 */ /* 0x000fe20000100a00 */
[----:B------:R0:W-:Y:S03]  /*25120*/  STL.64 [R1+0x3d8], R18 ;  /* 0x0003d81201007387 */ /* 0x0001e60000100a00 */
[----:B0-----:R-:W4:Y:S01]  /*25130*/  LDL.64 R18, [R1+0x98] ;  /* 0x0000980001127983 */ /* 0x001f220000100a00 */
[----:B------:R0:W-:Y:S02]  /*25140*/  STL [R1+0x2f24], R6 ;  /* 0x002f240601007387 */ /* 0x0001e40000100800 */
[----:B------:R1:W-:Y:S02]  /*25150*/  STL [R1+0x2f20], R7 ;  /* 0x002f200701007387 */ /* 0x0003e40000100800 */
[----:B------:R-:W3:Y:S01]  /*25160*/  LDL.LU R4, [R1+0x230] ;  /* 0x0002300001047983 */ /* 0x000ee20000300800 */
[----:B------:R-:W3:Y:S04]  /*25170*/  LDL.LU R5, [R1+0x234] ;  /* 0x0002340001057983 */ /* 0x000ee80000300800 */
[----:B0-----:R-:W3:Y:S01]  /*25180*/  LDL.LU R6, [R1+0x238] ;  /* 0x0002380001067983 */ /* 0x001ee20000300800 */
[----:B-1----:R-:W3:Y:S01]  /*25190*/  LDL.LU R7, [R1+0x23c] ;  /* 0x00023c0001077983 */ /* 0x002ee20000300800 */
[C---:B--2---:R-:W-:Y:S11]  /*251a0*/  HMMA.16816.F32 R12, R24.reuse, R22, R12 ;  /* 0x00000016180c723c */ /* 0x044ff6000000180c */
[----:B------:R-:W-:Y:S11]  /*251b0*/  @!UPT UIADD3 URZ, URZ, URZ, URZ ;  /* 0x0000003f3f3ff290 */ /* 0x000ff6000fffe03f */
[----:B------:R-:W-:Y:S01]  /*251c0*/  @!UPT UIADD3 URZ, URZ, URZ, URZ ;  /* 0x0000003f3f3ff290 */ /* 0x000fe2000fffe03f */
[----:B------:R-:W-:Y:S01]  /*251d0*/  STL.64 [R1+0xad0], R12 ;  /* 0x000ad00c01007387 */ /* 0x000fe20000100a00 */
[----:B------:R0:W-:Y:S03]  /*251e0*/  STL.64 [R1+0xad8], R14 ;  /* 0x000ad80e01007387 */ /* 0x0001e60000100a00 */
[----:B0-----:R-:W2:Y:S01]  /*251f0*/  LDL.LU.64 R14, [R1+0x3018] ;  /* 0x00301800010e7983 */ /* 0x001ea20000300a00 */
[----:B------:R-:W3:Y:S02]  /*25200*/  LDL.LU.64 R22, [R1+0x3010] ;  /* 0x0030100001167983 */ /* 0x000ee40000300a00 */
[----:B------:R-:W-:Y:S02]  /*25210*/  STL [R1+0x2f2c], R2 ;  /* 0x002f2c0201007387 */ /* 0x000fe40000100800 */
[----:B------:R-:W-:Y:S01]  /*25220*/  STL [R1+0x2f28], R3 ;  /* 0x002f280301007387 */ /* 0x000fe20000100800 */
[C---:B---3--:R-:W-:Y:S11]  /*25230*/  HMMA.16816.F32 R4, R24.reuse, R22, R4 ;  /* 0x000000161804723c */ /* 0x048ff60000001804 */
[----:B------:R-:W-:Y:S11]  /*25240*/  @!UPT UIADD3 URZ, URZ, URZ, URZ ;  /* 0x0000003f3f3ff290 */ /* 0x000ff6000fffe03f */
[----:B------:R-:W-:Y:S01]  /*25250*/  @!UPT UIADD3 URZ, URZ, URZ, URZ ;  /* 0x0000003f3f3ff290 */ /* 0x000fe2000fffe03f */
[----:B------:R0:W-:Y:S01]  /*25260*/  STL.64 [R1+0xac0], R4 ;  /* 0x000ac00401007387 */ /* 0x0001e20000100a00 */
[----:B------:R-:W-:Y:S02]  /*25270*/  STL.64 [R1+0xac8], R6 ;  /* 0x000ac80601007387 */ /* 0x000fe40000100a00 */
[----:B0-----:R-:W-:Y:S02]  /*25280*/  IMAD.MOV.U32 R5, RZ, RZ, R22 ;  /* 0x000000ffff057224 */ /* 0x001fe400078e0016 */
[----:B------:R-:W-:Y:S02]  /*25290*/  IMAD.MOV.U32 R4, RZ, RZ, R23 ;  /* 0x000000ffff047224 */ /* 0x000fe400078e0017 */
[----:B------:R-:W2:Y:S01]  /*252a0*/  LDL.LU.64 R22, [R1+0x3008] ;  /* 0x0030080001167983 */ /* 0x000ea20000300a00 */
[----:B------:R-:W2:Y:S02]  /*252b0*/  LDL.LU.64 R20, [R1+0x3000] ;  /* 0x0030000001147983 */ /* 0x000ea40000300a00 */
[----:B------:R0:W-:Y:S02]  /*252c0*/  STL [R1+0x2f34], R4 ;  /* 0x002f340401007387 */ /* 0x0001e40000100800 */
[----:B------:R1:W-:Y:S01]  /*252d0*/  STL [R1+0x2f30], R5 ;  /* 0x002f300501007387 */ /* 0x0003e20000100800 */
[----:B0-----:R-:W4:Y:S01]  /*252e0*/  LDL.LU R4, [R1+0x210] ;  /* 0x0002100001047983 */ /* 0x001f220000300800 */
[----:B-1----:R-:W4:Y:S02]  /*252f0*/  LDL.LU R5, [R1+0x214] ;  /* 0x0002140001057983 */ /* 0x002f240000300800 */
[----:B------:R-:W4:Y:S02]  /*25300*/  LDL.LU R6, [R1+0x218] ;  /* 0x0002180001067983 */ /* 0x000f240000300800 */
[----:B------:R-:W4:Y:S01]  /*25310*/  LDL.LU R7, [R1+0x21c] ;  /* 0x00021c0001077983 */ /* 0x000f220000300800 */
        /* <DEDUP_REMOVED lines=8> */
[----:B----4-:R-:W-:Y:S02]  /*253a0*/  HMMA.16816.F32 R4, R24, R18, R4 ;  /* 0x000000121804723c */ /* 0x010fe40000001804 */
[----:B------:R-:W-:Y:S02]  /*253b0*/  STL [R1+0x2f3c], R20 ;  /* 0x002f3c1401007387 */ /* 0x000fe40000100800 */
[----:B------:R-:W-:Y:S02]  /*253c0*/  STL [R1+0x2f38], R21 ;  /* 0x002f381501007387 */ /* 0x000fe40000100800 */
[----:B-1----:R-:W-:-:S02]  /*253d0*/  IMAD.MOV.U32 R23, RZ, RZ, R18 ;  /* 0x000000ffff177224 */ /* 0x002fc400078e0012 */
[----:B------:R-:W-:Y:S11]  /*253e0*/  IMAD.MOV.U32 R22, RZ, RZ, R19 ;  /* 0x000000ffff167224 */ /* 0x000ff600078e0013 */
[----:B------:R-:W-:Y:S04]  /*253f0*/  @!UPT UIADD3 URZ, URZ, URZ, URZ ;  /* 0x0000003f3f3ff290 */ /* 0x000fe8000fffe03f */
[----:B------:R-:W-:Y:S01]  /*25400*/  STL.64 [R1+0xaa0], R4 ;  /* 0x000aa00401007387 */ /* 0x000fe20000100a00 */
[----:B------:R2:W-:Y:S02]  /*25410*/  STL.64 [R1+0xaa8], R6 ;  /* 0x000aa80601007387 */ /* 0x0005e40000100a00 */
[----:B------:R0:W-:Y:S01]  /*25420*/  STL.64 [R1+0x2f80], R22 ;  /* 0x002f801601007387 */ /* 0x0001e20000100a00 */
[C---:B--2---:R-:W-:Y:S11]  /*25430*/  HMMA.16816.F32 R4, R24.reuse, R14, R8 ;  /* 0x0000000e1804723c */ /* 0x044ff60000001808 */
[----:B------:R-:W-:Y:S11]  /*25440*/  @!UPT UIADD3 URZ, URZ, URZ, URZ ;  /* 0x0000003f3f3ff290 */ /* 0x000ff6000fffe03f */
[----:B------:R-:W-:Y:S01]  /*25450*/  @!UPT UIADD3 URZ, URZ, URZ, URZ ;  /* 0x0000003f3f3ff290 */ /* 0x000fe2000fffe03f */
[----:B------:R-:W-:Y:S01]  /*25460*/  STL.64 [R1+0xa90], R4 ;  /* 0x000a900401007387 */ /* 0x000fe20000100a00 */
[----:B------:R-:W-:Y:S02]  /*25470*/  STL.64 [R1+0xa98], R6 ;  /* 0x000a980601007387 */ /* 0x000fe40000100a00 */
[----:B------:R-:W2:Y:S02]  /*25480*/  LDL.LU R8, [R1+0x360] ;  /* 0x0003600001087983 */ /* 0x000ea40000300800 */
[----:B------:R-:W2:Y:S01]  /*25490*/  LDL.LU R9, [R1+0x364] ;  /* 0x0003640001097983 */ /* 0x000ea20000300800 */
[----:B------:R-:W3:Y:S01]  /*254a0*/  LDL.LU R10, [R1+0x368] ;  /* 0x00036800010a7983 */ /* 0x000ee20000300800 */
[----:B------:R-:W3:Y:S02]  /*254b0*/  LDL.LU R11, [R1+0x36c] ;  /* 0x00036c00010b7983 */ /* 0x000ee40000300800 */
[----:B------:R-:W4:Y:S02]  /*254c0*/  LDL.LU R20, [R1+0x370] ;  /* 0x0003700001147983 */ /* 0x000f240000300800 */
[----:B------:R-:W4:Y:S01]  /*254d0*/  LDL.LU R21, [R1+0x374] ;  /* 0x0003740001157983 */ /* 0x000f220000300800 */
[----:B0-----:R-:W2:Y:S01]  /*254e0*/  LDL.LU R22, [R1+0x378] ;  /* 0x0003780001167983 */ /* 0x001ea20000300800 */
[----:B------:R-:W2:Y:S03]  /*254f0*/  LDL.LU R23, [R1+0x37c] ;  /* 0x00037c0001177983 */ /* 0x000ea60000300800 */
[----:B--2---:R0:W-:Y:S01]  /*25500*/  STL.64 [R1+0x2f90], R22 ;  /* 0x002f901601007387 */ /* 0x0041e20000100a00 */
[----:B----4-:R-:W-:Y:S03]  /*25510*/  STL.64 [R1+0x2f88], R20 ;  /* 0x002f881401007387 */ /* 0x010fe60000100a00 */
[----:B0-----:R-:W2:Y:S04]  /*25520*/  LDL.64 R22, [R1+0x28] ;  /* 0x0000280001167983 */ /* 0x001ea80000100a00 */
[----:B--2---:R0:W-:Y:S04]  /*25530*/  STL.64 [R1+0x2fa0], R22 ;  /* 0x002fa01601007387 */ /* 0x0041e80000100a00 */
[----:B0-----:R-:W2:Y:S04]  /*25540*/  LDL.64 R22, [R1+0x38] ;  /* 0x0000380001167983 */ /* 0x001ea80000100a00 */
[----:B--2---:R0:W-:Y:S04]  /*25550*/  STL.64 [R1+0x2fb8], R22 ;  /* 0x002fb81601007387 */ /* 0x0041e80000100a00 */
[----:B0-----:R-:W2:Y:S04]  /*25560*/  LDL.64 R22, [R1+0x48] ;  /* 0x0000480001167983 */ /* 0x001ea80000100a00 */
[----:B--2---:R0:W-:Y:S01]  /*25570*/  STL.64 [R1+0x2fd0], R22 ;  /* 0x002fd01601007387 */ /* 0x0041e20000100a00 */
[----:B------:R-:W2:Y:S02]  /*25580*/  LDL.LU R20, [R1+0x3b0] ;  /* 0x0003b00001147983 */ /* 0x000ea40000300800 */
[----:B------:R-:W2:Y:S01]  /*25590*/  LDL.LU R21, [R1+0x3b4] ;  /* 0x0003b40001157983 */ /* 0x000ea20000300800 */
[----:B0-----:R-:W4:Y:S01]  /*255a0*/  LDL.LU R22, [R1+0x3b8] ;  /* 0x0003b80001167983 */ /* 0x001f220000300800 */
[----:B------:R-:W4:Y:S02]  /*255b0*/  LDL.LU R23, [R1+0x3bc] ;  /* 0x0003bc0001177983 */ /* 0x000f240000300800 */
[----:B------:R-:W2:Y:S02]  /*255c0*/  LDL.LU R4, [R1+0x1f0] ;  /* 0x0001f00001047983 */ /* 0x000ea40000300800 */
[----:B------:R-:W3:Y:S01]  /*255d0*/  LDL.LU R5, [R1+0x1f4] ;  /* 0x0001f40001057983 */ /* 0x000ee20000300800 */
[----:B------:R-:W3:Y:S01]  /*255e0*/  LDL.LU R6, [R1+0x1f8] ;  /* 0x0001f80001067983 */ /* 0x000ee20000300800 */
[----:B------:R-:W3:Y:S02]  /*255f0*/  LDL.LU R7, [R1+0x1fc] ;  /* 0x0001fc0001077983 */ /* 0x000ee40000300800 */
[----:B------:R-:W3:Y:S01]  /*25600*/  LDL.64 R18, [R1+0x78] ;  /* 0x0000780001127983 */ /* 0x000ee20000100a00 */
[----:B----4-:R0:W-:Y:S01]  /*25610*/  STL.64 [R1+0x2fe0], R22 ;  /* 0x002fe01601007387 */ /* 0x0101e20000100a00 */
[----:B--2---:R-:W-:Y:S03]  /*25620*/  STL.64 [R1+0x2fd8], R20 ;  /* 0x002fd81401007387 */ /* 0x004fe60000100a00 */
[----:B0-----:R-:W2:Y:S01]  /*25630*/  LDL.64 R22, [R1+0x68] ;  /* 0x0000680001167983 */ /* 0x001ea20000100a00 */
[----:B---3--:R0:W-:Y:S02]  /*25640*/  STL.64 [R1+0x2f78], R10 ;  /* 0x002f780a01007387 */ /* 0x0081e40000100a00 */
[----:B------:R1:W-:Y:S01]  /*25650*/  STL.64 [R1+0x2f70], R8 ;  /* 0x002f700801007387 */ /* 0x0003e20000100a00 */
[----:B0-----:R-:W3:Y:S04]  /*25660*/  LDL.64 R10, [R1+0x18] ;  /* 0x00001800010a7983 */ /* 0x001ee80000100a00 */
[----:B---3--:R0:W-:Y:S01]  /*25670*/  STL.64 [R1+0x2f98], R10 ;  /* 0x002f980a01007387 */ /* 0x0081e20000100a00 */
[----:B-1----:R-:W3:Y:S02]  /*25680*/  LDL.LU R8, [R1+0x380] ;  /* 0x0003800001087983 */ /* 0x002ee40000300800 */
[----:B------:R-:W3:Y:S01]  /*25690*/  LDL.LU R9, [R1+0x384] ;  /* 0x0003840001097983 */ /* 0x000ee20000300800 */
[----:B0-----:R-:W4:Y:S01]  /*256a0*/  LDL.LU R10, [R1+0x388] ;  /* 0x00038800010a7983 */ /* 0x001f220000300800 */
[----:B------:R-:W4:Y:S03]  /*256b0*/  LDL.LU R11, [R1+0x38c] ;  /* 0x00038c00010b7983 */ /* 0x000f260000300800 */
[----:B----4-:R-:W-:Y:S01]  /*256c0*/  STL.64 [R1+0x2fb0], R10 ;  /* 0x002fb00a01007387 */ /* 0x010fe20000100a00 */
[----:B---3--:R0:W-:Y:S03]  /*256d0*/  STL.64 [R1+0x2fa8], R8 ;  /* 0x002fa80801007387 */ /* 0x0081e60000100a00 */
[----:B0-----:R-:W3:Y:S01]  /*256e0*/  LDL.LU R8, [R1+0x390] ;  /* 0x0003900001087983 */ /* 0x001ee20000300800 */
[----:B------:R-:W3:Y:S02]  /*256f0*/  LDL.LU R9, [R1+0x394] ;  /* 0x0003940001097983 */ /* 0x000ee40000300800 */
[----:B------:R-:W4:Y:S02]  /*25700*/  LDL.LU R10, [R1+0x398] ;  /* 0x00039800010a7983 */ /* 0x000f240000300800 */
[----:B------:R-:W4:Y:S02]  /*25710*/  LDL.LU R11, [R1+0x39c] ;  /* 0x00039c00010b7983 */ /* 0x000f240000300800 */
[----:B----4-:R-:W-:Y:S01]  /*25720*/  STL.64 [R1+0x2fc8], R10 ;  /* 0x002fc80a01007387 */ /* 0x010fe20000100a00 */
[----:B---3--:R0:W-:Y:S03]  /*25730*/  STL.64 [R1+0x2fc0], R8 ;  /* 0x002fc00801007387 */ /* 0x0081e60000100a00 */
[----:B0-----:R-:W3:Y:S01]  /*25740*/  LDL.LU R8, [R1+0x3a0] ;  /* 0x0003a00001087983 */ /* 0x001ee20000300800 */
[----:B------:R-:W3:Y:S02]  /*25750*/  LDL.LU R9, [R1+0x3a4] ;  /* 0x0003a40001097983 */ /* 0x000ee40000300800 */
[----:B------:R-:W4:Y:S02]  /*25760*/  LDL.LU R10, [R1+0x3a8] ;  /* 0x0003a800010a7983 */ /* 0x000f240000300800 */
[----:B------:R-:W4:Y:S01]  /*25770*/  LDL.LU R11, [R1+0x3ac] ;  /* 0x0003ac00010b7983 */ /* 0x000f220000300800 */
[----:B------:R-:W-:Y:S01]  /*25780*/  HMMA.16816.F32 R4, R24, R18, R4 ;  /* 0x000000121804723c */ /* 0x000fe20000001804 */
[----:B------:R-:W-:-:S02]  /*25790*/  IMAD.MOV.U32 R29, RZ, RZ, R14 ;  /* 0x000000ffff1d7224 */ /* 0x000fc400078e000e */
[----:B------:R-:W-:Y:S01]  /*257a0*/  IMAD.MOV.U32 R28, RZ, RZ, R15 ;  /* 0x000000ffff1c7224 */ /* 0x000fe200078e000f */
[----:B----4-:R-:W-:Y:S01]  /*257b0*/  STL.64 [R1+0x2ff0], R10 ;  /* 0x002ff00a01007387 */ /* 0x010fe20000100a00 */
[----:B---3--:R0:W-:Y:S03]  /*257c0*/  STL.64 [R1+0x2fe8], R8 ;  /* 0x002fe80801007387 */ /* 0x0081e60000100a00 */
[----:B0-----:R-:W3:Y:S01]  /*257d0*/  LDL.LU R8, [R1+0x3c0] ;  /* 0x0003c00001087983 */ /* 0x001ee20000300800 */
[----:B------:R-:W3:Y:S02]  /*257e0*/  LDL.LU R9, [R1+0x3c4] ;  /* 0x0003c40001097983 */ /* 0x000ee40000300800 */
[----:B------:R-:W3:Y:S02]  /*257f0*/  LDL.LU R10, [R1+0x3c8] ;  /* 0x0003c800010a7983 */ /* 0x000ee40000300800 */
[----:B------:R-:W3:Y:S01]  /*25800*/  LDL.LU R11, [R1+0x3cc] ;  /* 0x0003cc00010b7983 */ /* 0x000ee20000300800 */
[----:B------:R-:W4:Y:S09]  /*25810*/  LDL.64 R14, [R1+0x8] ;  /* 0x00000800010e7983 */ /* 0x000f320000100a00 */
[----:B------:R-:W-:Y:S02]  /*25820*/  STL.64 [R1+0xa80], R4 ;  /* 0x000a800401007387 */ /* 0x000fe40000100a00 */
[----:B------:R0:W-:Y:S02]  /*25830*/  STL.64 [R1+0xa88], R6 ;  /* 0x000a880601007387 */ /* 0x0001e40000100a00 */
[----:B0-----:R-:W-:-:S02]  /*25840*/  IMAD.MOV.U32 R6, RZ, RZ, R18 ;  /* 0x000000ffff067224 */ /* 0x001fc400078e0012 */
[----:B------:R-:W-:Y:S02]  /*25850*/  IMAD.MOV.U32 R7, RZ, RZ, R19 ;  /* 0x000000ffff077224 */ /* 0x000fe400078e0013 */
[----:B------:R-:W0:Y:S04]  /*25860*/  LDSM.16.MT88.4 R16, [R0+0x2000] ;  /* 0x002000000010783b */ /* 0x000e280000004200 */
[----:B0-----:R0:W-:Y:S01]  /*25870*/  STL.64 [R1+0x2de0], R18 ;  /* 0x002de01201007387 */ /* 0x0011e20000100a00 */
[----:B------:R2:W-:Y:S03]  /*25880*/  STL.64 [R1+0x2dd8], R16 ;  /* 0x002dd81001007387 */ /* 0x0005e60000100a00 */
[----:B0-----:R-:W4:Y:S04]  /*25890*/  LDL R18, [R1+0x58] ;  /* 0x0000580001127983 */ /* 0x001f280000100800 */
[----:B------:R-:W4:Y:S01]  /*258a0*/  LDL R19, [R1+0x5c] ;  /* 0x00005c0001137983 */ /* 0x000f220000100800 */
[----:B--2---:R-:W-:-:S02]  /*258b0*/  IMAD.MOV.U32 R17, RZ, RZ, R22 ;  /* 0x000000ffff117224 */ /* 0x004fc400078e0016 */
[----:B------:R-:W-:Y:S01]  /*258c0*/  IMAD.MOV.U32 R16, RZ, RZ, R23 ;  /* 0x000000ffff107224 */ /* 0x000fe200078e0017 */
[C---:B---3--:R-:W-:Y:S11]  /*258d0*/  HMMA.16816.F32 R8, R24.reuse, R22, R8 ;  /* 0x000000161808723c */ /* 0x048ff60000001808 */
[----:B------:R-:W-:Y:S11]  /*258e0*/  @!UPT UIADD3 URZ, URZ, URZ, URZ ;  /* 0x0000003f3f3ff290 */ /* 0x000ff6000fffe03f */
[----:B------:R-:W-:Y:S01]  /*258f0*/  @!UPT UIADD3 URZ, URZ, URZ, URZ ;  /* 0x0000003f3f3ff290 */ /* 0x000fe2000fffe03f */
[----:B------:R-:W-:Y:S01]  /*25900*/  STL.64 [R1+0xa70], R8 ;  /* 0x000a700801007387 */ /* 0x000fe20000100a00 */
[----:B------:R0:W-:Y:S03]  /*25910*/  STL.64 [R1+0xa78], R10 ;  /* 0x000a780a01007387 */ /* 0x0001e60000100a00 */
[----:B0-----:R-:W2:Y:S01]  /*25920*/  LDL.LU.64 R10, [R1+0x2ff0] ;  /* 0x002ff000010a7983 */ /* 0x001ea20000300a00 */
[----:B------:R-:W2:Y:S02]  /*25930*/  LDL.LU.64 R8, [R1+0x2fe8] ;  /* 0x002fe80001087983 */ /* 0x000ea40000300a00 */
[----:B------:R-:W4:Y:S02]  /*25940*/  LDL.LU.64 R22, [R1+0x2fe0] ;  /* 0x002fe00001167983 */ /* 0x000f240000300a00 */
[----:B------:R-:W4:Y:S02]  /*25950*/  LDL.LU.64 R20, [R1+0x2fd8] ;  /* 0x002fd80001147983 */ /* 0x000f240000300a00 */
[C---:B----4-:R-:W-:Y:S11]  /*25960*/  HMMA.16816.F32 R20, R24.reuse, R18, R20 ;  /* 0x000000121814723c */ /* 0x050ff60000001814 */
[----:B------:R-:W-:Y:S11]  /*25970*/  @!UPT UIADD3 URZ, URZ, URZ, URZ ;  /* 0x0000003f3f3ff290 */ /* 0x000ff6000fffe03f */
[----:B------:R-:W-:Y:S01]  /*25980*/  @!UPT UIADD3 URZ, URZ, URZ, URZ ;  /* 0x0000003f3f3ff290 */ /* 0x000fe2000fffe03f */
[----:B------:R-:W-:Y:S01]  /*25990*/  STL.64 [R1+0xa60], R20 ;  /* 0x000a601401007387 */ /* 0x000fe20000100a00 */
[----:B------:R0:W-:Y:S03]  /*259a0*/  STL.64 [R1+0xa68], R22 ;  /* 0x000a681601007387 */ /* 0x0001e60000100a00 */
[----:B0-----:R-:W2:Y:S01]  /*259b0*/  LDL.LU.64 R22, [R1+0x2fd0] ;  /* 0x002fd00001167983 */ /* 0x001ea20000300a00 */
[----:B------:R0:W-:Y:S01]  /*259c0*/  STL.64 [R1+0x2e70], R18 ;  /* 0x002e701201007387 */ /* 0x0001e20000100a00 */
[C---:B--2---:R-:W-:Y:S01]  /*259d0*/  HMMA.16816.F32 R8, R24.reuse, R22, R8 ;  /* 0x000000161808723c */ /* 0x044fe20000001808 */
[----:B0-----:R-:W-:Y:S02]  /*259e0*/  IMAD.MOV.U32 R19, RZ, RZ, R22 ;  /* 0x000000ffff137224 */ /* 0x001fe400078e0016 */
[----:B------:R-:W-:Y:S11]  /*259f0*/  IMAD.MOV.U32 R18, RZ, RZ, R23 ;  /* 0x000000ffff127224 */ /* 0x000ff600078e0017 */
[----:B------:R-:W-:Y:S09]  /*25a00*/  @!UPT UIADD3 URZ, URZ, URZ, URZ ;  /* 0x0000003f3f3ff290 */ /* 0x000ff2000fffe03f */
[----:B------:R-:W-:Y:S01]  /*25a10*/  STL.64 [R1+0xa50], R8 ;  /* 0x000a500801007387 */ /* 0x000fe20000100a00 */
[----:B------:R0:W-:Y:S03]  /*25a20*/  STL.64 [R1+0xa58], R10 ;  /* 0x000a580a01007387 */ /* 0x0001e60000100a00 */
[----:B0-----:R-:W2:Y:S01]  /*25a30*/  LDL.LU.64 R10, [R1+0x2fc8] ;  /* 0x002fc800010a7983 */ /* 0x001ea20000300a00 */
[----:B------:R-:W2:Y:S02]  /*25a40*/  LDL.LU.64 R8, [R1+0x2fc0] ;  /* 0x002fc00001087983 */ /* 0x000ea40000300a00 */
[----:B------:R-:W2:Y:S02]  /*25a50*/  LDL.LU.64 R22, [R1+0x2fb8] ;  /* 0x002fb80001167983 */ /* 0x000ea40000300a00 */
[----:B------:R-:W-:Y:S01]  /*25a60*/  STL.64 [R1+0x2f50], R18 ;  /* 0x002f501201007387 */ /* 0x000fe20000100a00 */
[----:B------:R0:W-:Y:S04]  /*25a70*/  STL.64 [R1+0x2f48], R16 ;  /* 0x002f481001007387 */ /* 0x0001e80000100a00 */
[----:B0-----:R-:W3:Y:S01]  /*25a80*/  LDL.LU R16, [R1+0x350] ;  /* 0x0003500001107983 */ /* 0x001ee20000300800 */
[----:B------:R-:W3:Y:S02]  /*25a90*/  LDL.LU R17, [R1+0x354] ;  /* 0x0003540001117983 */ /* 0x000ee40000300800 */
[----:B------:R-:W3:Y:S02]  /*25aa0*/  LDL.LU R18, [R1+0x358] ;  /* 0x0003580001127983 */ /* 0x000ee40000300800 */
[----:B------:R-:W3:Y:S01]  /*25ab0*/  LDL.LU R19, [R1+0x35c] ;  /* 0x00035c0001137983 */ /* 0x000ee20000300800 */
        /* <DEDUP_REMOVED lines=18> */
[C---:B--2---:R-:W-:Y:S11]  /*25be0*/  HMMA.16816.F32 R20, R24.reuse, R10, R20 ;  /* 0x0000000a1814723c */ /* 0x044ff60000001814 */
[----:B------:R-:W-:Y:S11]  /*25bf0*/  @!UPT UIADD3 URZ, URZ, URZ, URZ ;  /* 0x0000003f3f3ff290 */ /* 0x000ff6000fffe03f */
[----:B------:R-:W-:Y:S01]  /*25c00*/  @!UPT UIADD3 URZ, URZ, URZ, URZ ;  /* 0x0000003f3f3ff290 */ /* 0x000fe2000fffe03f */
[----:B------:R0:W-:Y:S01]  /*25c10*/  STL.64 [R1+0xa20], R20 ;  /* 0x000a201401007387 */ /* 0x0001e20000100a00 */
[----:B------:R1:W-:Y:S02]  /*25c20*/  STL.64 [R1+0xa28], R22 ;  /* 0x000a281601007387 */ /* 0x0003e40000100a00 */
[----:B0-----:R-:W-:Y:S01]  /*25c30*/  IMAD.MOV.U32 R20, RZ, RZ, R10 ;  /* 0x000000ffff147224 */ /* 0x001fe200078e000a */
[----:B-1----:R-:W2:Y:S01]  /*25c40*/  LDL.LU.64 R22, [R1+0x2f80] ;  /* 0x002f800001167983 */ /* 0x002ea20000300a00 */
[----:B------:R-:W-:Y:S02]  /*25c50*/  IMAD.MOV.U32 R21, RZ, RZ, R11 ;  /* 0x000000ffff157224 */ /* 0x000fe400078e000b */
[----:B------:R-:W4:Y:S02]  /*25c60*/  LDL.LU.64 R10, [R1+0x2f78] ;  /* 0x002f7800010a7983 */ /* 0x000f240000300a00 */
[----:B------:R-:W4:Y:S02]  /*25c70*/  LDL.LU.64 R8, [R1+0x2f70] ;  /* 0x002f700001087983 */ /* 0x000f240000300a00 */
[C---:B----4-:R-:W-:Y:S11]  /*25c80*/  HMMA.16816.F32 R8, R24.reuse, R14, R8 ;  /* 0x0000000e1808723c */ /* 0x050ff60000001808 */
[----:B------:R-:W-:Y:S11]  /*25c90*/  @!UPT UIADD3 URZ, URZ, URZ, URZ ;  /* 0x0000003f3f3ff290 */ /* 0x000ff6000fffe03f */
[----:B------:R-:W-:Y:S01]  /*25ca0*/  @!UPT UIADD3 URZ, URZ, URZ, URZ ;  /* 0x0000003f3f3ff290 */ /* 0x000fe2000fffe03f */
[----:B------:R0:W-:Y:S01]  /*25cb0*/  STL.64 [R1+0x3c0], R8 ;  /* 0x0003c00801007387 */ /* 0x0001e20000100a00 */
[----:B------:R1:W-:Y:S02]  /*25cc0*/  STL.64 [R1+0x3c8], R10 ;  /* 0x0003c80a01007387 */ /* 0x0003e40000100a00 */
[----:B0-----:R-:W-:Y:S01]  /*25cd0*/  IMAD.MOV.U32 R8, RZ, RZ, R14 ;  /* 0x000000ffff087224 */ /* 0x001fe200078e000e */
[----:B-1----:R-:W4:Y:S01]  /*25ce0*/  LDL.LU.64 R10, [R1+0x2f68] ;  /* 0x002f6800010a7983 */ /* 0x002f220000300a00 */
[----:B------:R-:W-:Y:S02]  /*25cf0*/  IMAD.MOV.U32 R9, RZ, RZ, R15 ;  /* 0x000000ffff097224 */ /* 0x000fe400078e000f */
[----:B------:R-:W3:Y:S02]  /*25d00*/  LDL.LU.64 R14, [R1+0x2f60] ;  /* 0x002f6000010e7983 */ /* 0x000ee40000300a00 */
[----:B------:R-:W2:Y:S01]  /*25d10*/  LDL.LU.64 R12, [R1+0x2f58] ;  /* 0x002f5800010c7983 */ /* 0x000ea20000300a00 */
[----:B---3--:R-:W-:Y:S11]  /*25d20*/  HMMA.16816.F32 R16, R24, R14, R16 ;  /* 0x0000000e1810723c */ /* 0x008ff60000001810 */
[----:B------:R-:W-:Y:S11]  /*25d30*/  @!UPT UIADD3 URZ, URZ, URZ, URZ ;  /* 0x0000003f3f3ff290 */ /* 0x000ff6000fffe03f */
[----:B------:R-:W-:Y:S01]  /*25d40*/  @!UPT UIADD3 URZ, URZ, URZ, URZ ;  /* 0x0000003f3f3ff290 */ /* 0x000fe2000fffe03f */
[----:B------:R-:W-:Y:S01]  /*25d50*/  STL.64 [R1+0x3b0], R16 ;  /* 0x0003b01001007387 */ /* 0x000fe20000100a00 */
[----:B------:R0:W-:Y:S03]  /*25d60*/  STL.64 [R1+0x3b8], R18 ;  /* 0x0003b81201007387 */ /* 0x0001e60000100a00 */
[----:B0-----:R-:W3:Y:S01]  /*25d70*/  LDL.LU.64 R18, [R1+0x2f50] ;  /* 0x002f500001127983 */ /* 0x001ee20000300a00 */
[----:B------:R-:W3:Y:S02]  /*25d80*/  LDL.LU.64 R16, [R1+0x2f48] ;  /* 0x002f480001107983 */ /* 0x000ee40000300a00 */
[----:B------:R0:W-:Y:S02]  /*25d90*/  STL.64 [R1+0x2df8], R14 ;  /* 0x002df80e01007387 */ /* 0x0001e40000100a00 */
[----:B--2---:R1:W-:Y:S02]  /*25da0*/  STL.64 [R1+0x2df0], R12 ;  /* 0x002df00c01007387 */ /* 0x0043e40000100a00 */
[----:B0-----:R-:W-:-:S02]  /*25db0*/  IMAD.MOV.U32 R14, RZ, RZ, R8 ;  /* 0x000000ffff0e7224 */ /* 0x001fc400078e0008 */
[----:B------:R-:W-:Y:S01]  /*25dc0*/  IMAD.MOV.U32 R15, RZ, RZ, R9 ;  /* 0x000000ffff0f7224 */ /* 0x000fe200078e0009 */
[----:B------:R-:W2:Y:S01]  /*25dd0*/  LDL.LU R8, [R1+0x2f44] ;  /* 0x002f440001087983 */ /* 0x000ea20000300800 */
[----:B------:R-:W2:Y:S03]  /*25de0*/  LDL.LU R9, [R1+0x2f40] ;  /* 0x002f400001097983 */ /* 0x000ea60000300800 */
[----:B------:R0:W-:Y:S01]  /*25df0*/  STL.64 [R1+0x2e10], R14 ;  /* 0x002e100e01007387 */ /* 0x0001e20000100a00 */
[----:B-1----:R-:W4:Y:S02]  /*25e00*/  LDL.LU R12, [R1+0x340] ;  /* 0x00034000010c7983 */ /* 0x002f240000300800 */
[----:B------:R-:W4:Y:S01]  /*25e10*/  LDL.LU R13, [R1+0x344] ;  /* 0x00034400010d7983 */ /* 0x000f220000300800 */
[----:B0-----:R-:W4:Y:S01]  /*25e20*/  LDL.LU R14, [R1+0x348] ;  /* 0x00034800010e7983 */ /* 0x001f220000300800 */
[----:B------:R-:W4:Y:S02]  /*25e30*/  LDL.LU R15, [R1+0x34c] ;  /* 0x00034c00010f7983 */ /* 0x000f240000300800 */
[----:B----4-:R-:W-:Y:S11]  /*25e40*/  HMMA.16816.F32 R12, R24, R10, R12 ;  /* 0x0000000a180c723c */ /* 0x010ff6000000180c */
[----:B------:R-:W-:Y:S11]  /*25e50*/  @!UPT UIADD3 URZ, URZ, URZ, URZ ;  /* 0x0000003f3f3ff290 */ /* 0x000ff6000fffe03f */
[----:B------:R-:W-:Y:S01]  /*25e60*/  @!UPT UIADD3 URZ, URZ, URZ, URZ ;  /* 0x0000003f3f3ff290 */ /* 0x000fe2000fffe03f */
[----:B------:R-:W-:Y:S01]  /*25e70*/  STL.64 [R1+0x3a0], R12 ;  /* 0x0003a00c01007387 */ /* 0x000fe20000100a00 */
[----:B------:R0:W-:Y:S02]  /*25e80*/  STL.64 [R1+0x3a8], R14 ;  /* 0x0003a80e01007387 */ /* 0x0001e40000100a00 */
[----:B0-----:R-:W-:Y:S02]  /*25e90*/  IMAD.MOV.U32 R14, RZ, RZ, R20 ;  /* 0x000000ffff0e7224 */ /* 0x001fe400078e0014 */
[----:B------:R-:W-:Y:S01]  /*25ea0*/  IMAD.MOV.U32 R15, RZ, RZ, R21 ;  /* 0x000000ffff0f7224 */ /* 0x000fe200078e0015 */
[----:B------:R-:W4:Y:S01]  /*25eb0*/  LDL.LU R20, [R1+0x2f3c] ;  /* 0x002f3c0001147983 */ /* 0x000f220000300800 */
[----:B------:R-:W4:Y:S03]  /*25ec0*/  LDL.LU R21, [R1+0x2f38] ;  /* 0x002f380001157983 */ /* 0x000f260000300800 */
[----:B------:R-:W-:Y:S01]  /*25ed0*/  STL.64 [R1+0x2e28], R14 ;  /* 0x002e280e01007387 */ /* 0x000fe20000100a00 */
[----:B------:R-:W-:Y:S02]  /*25ee0*/  STL.64 [R1+0x2e08], R10 ;  /* 0x002e080a01007387 */ /* 0x000fe40000100a00 */
[----:B--2---:R0:W-:Y:S02]  /*25ef0*/  STL.64 [R1+0x2e00], R8 ;  /* 0x002e000801007387 */ /* 0x0041e40000100a00 */
[----:B0-----:R-:W2:Y:S01]  /*25f00*/  LDL.LU R8, [R1+0xf0] ;  /* 0x0000f00001087983 */ /* 0x001ea20000300800 */
[----:B------:R-:W2:Y:S02]  /*25f10*/  LDL.LU R9, [R1+0xf4] ;  /* 0x0000f40001097983 */ /* 0x000ea40000300800 */
[----:B------:R-:W2:Y:S02]  /*25f20*/  LDL.LU R10, [R1+0xf8] ;  /* 0x0000f800010a7983 */ /* 0x000ea40000300800 */
[----:B------:R-:W2:Y:S02]  /*25f30*/  LDL.LU R11, [R1+0xfc] ;  /* 0x0000fc00010b7983 */ /* 0x000ea40000300800 */
[----:B------:R-:W-:-:S02]  /*25f40*/  IMAD.MOV.U32 R14, RZ, RZ, R4 ;  /* 0x000000ffff0e7224 */ /* 0x000fc400078e0004 */
[----:B------:R-:W-:Y:S01]  /*25f50*/  IMAD.MOV.U32 R15, RZ, RZ, R5 ;  /* 0x000000ffff0f7224 */ /* 0x000fe200078e0005 */
[----:B------:R-:W4:Y:S01]  /*25f60*/  LDL.LU R4, [R1+0x2f34] ;  /* 0x002f340001047983 */ /* 0x000f220000300800 */
[----:B------:R-:W4:Y:S03]  /*25f70*/  LDL.LU R5, [R1+0x2f30] ;  /* 0x002f300001057983 */ /* 0x000f260000300800 */
[----:B------:R0:W-:Y:S02]  /*25f80*/  STL.64 [R1+0x2e40], R14 ;  /* 0x002e400e01007387 */ /* 0x0001e40000100a00 */
[----:B0-----:R-:W-:Y:S02]  /*25f90*/  IMAD.MOV.U32 R14, RZ, RZ, R2 ;  /* 0x000000ffff0e7224 */ /* 0x001fe400078e0002 */
[----:B------:R-:W-:Y:S01]  /*25fa0*/  IMAD.MOV.U32 R15, RZ, RZ, R3 ;  /* 0x000000ffff0f7224 */ /* 0x000fe200078e0003 */
[----:B------:R-:W4:Y:S01]  /*25fb0*/  LDL.LU R2, [R1+0x2f2c] ;  /* 0x002f2c0001027983 */ /* 0x000f220000300800 */
[----:B------:R-:W4:Y:S03]  /*25fc0*/  LDL.LU R3, [R1+0x2f28] ;  /* 0x002f280001037983 */ /* 0x000f260000300800 */
[----:B------:R3:W-:Y:S02]  /*25fd0*/  STL.64 [R1+0x2e58], R14 ;  /* 0x002e580e01007387 */ /* 0x0007e40000100a00 */
[----:B---3--:R-:W-:-:S02]  /*25fe0*/  IMAD.MOV.U32 R14, RZ, RZ, R19 ;  /* 0x000000ffff0e7224 */ /* 0x008fc400078e0013 */
[----:B------:R-:W-:Y:S02]  /*25ff0*/  IMAD.MOV.U32 R15, RZ, RZ, R18 ;  /* 0x000000ffff0f7224 */ /* 0x000fe400078e0012 */
[----:B------:R-:W-:Y:S02]  /*26000*/  IMAD.MOV.U32 R18, RZ, RZ, R17 ;  /* 0x000000ffff127224 */ /* 0x000fe400078e0011 */
[----:B------:R-:W-:Y:S01]  /*26010*/  IMAD.MOV.U32 R19, RZ, RZ, R16 ;  /* 0x000000ffff137224 */ /* 0x000fe200078e0010 */
[----:B--2---:R-:W-:Y:S01]  /*26020*/  STL.64 [R1+0x2e20], R10 ;  /* 0x002e200a01007387 */ /* 0x004fe20000100a00 */
[----:B------:R0:W-:Y:S03]  /*26030*/  STL.64 [R1+0x2e18], R8 ;  /* 0x002e180801007387 */ /* 0x0001e60000100a00 */
[----:B0-----:R-:W2:Y:S01]  /*26040*/  LDL.LU R8, [R1+0x100] ;  /* 0x0001000001087983 */ /* 0x001ea20000300800 */
[----:B------:R-:W2:Y:S02]  /*26050*/  LDL.LU R9, [R1+0x104] ;  /* 0x0001040001097983 */ /* 0x000ea40000300800 */
[----:B------:R-:W3:Y:S02]  /*26060*/  LDL.LU R10, [R1+0x108] ;  /* 0x00010800010a7983 */ /* 0x000ee40000300800 */
[----:B------:R-:W3:Y:S01]  /*26070*/  LDL.LU R11, [R1+0x10c] ;  /* 0x00010c00010b7983 */ /* 0x000ee20000300800 */
[----:B------:R0:W-:Y:S01]  /*26080*/  STL.64 [R1+0x2e78], R14 ;  /* 0x002e780e01007387 */ /* 0x0001e20000100a00 */
[----:B------:R1:W-:Y:S02]  /*26090*/  STL.64 [R1+0x2e80], R18 ;  /* 0x002e801201007387 */ /* 0x0003e40000100a00 */
[----:B------:R-:W2:Y:S02]  /*260a0*/  LDL.LU R12, [R1+0x150] ;  /* 0x00015000010c7983 */ /* 0x000ea40000300800 */
[----:B------:R-:W2:Y:S01]  /*260b0*/  LDL.LU R13, [R1+0x154] ;  /* 0x00015400010d7983 */ /* 0x000ea20000300800 */
[----:B0-----:R-:W2:Y:S01]  /*260c0*/  LDL.LU R14, [R1+0x158] ;  /* 0x00015800010e7983 */ /* 0x001ea20000300800 */
[----:B------:R-:W2:Y:S02]  /*260d0*/  LDL.LU R15, [R1+0x15c] ;  /* 0x00015c00010f7983 */ /* 0x000ea40000300800 */
[----:B-1----:R-:W-:-:S02]  /*260e0*/  IMAD.MOV.U32 R18, RZ, RZ, R6 ;  /* 0x000000ffff127224 */ /* 0x002fc400078e0006 */
[----:B------:R-:W-:Y:S01]  /*260f0*/  IMAD.MOV.U32 R19, RZ, RZ, R7 ;  /* 0x000000ffff137224 */ /* 0x000fe200078e0007 */
[----:B--2---:R-:W-:Y:S01]  /*26100*/  STL.64 [R1+0x2e90], R14 ;  /* 0x002e900e01007387 */ /* 0x004fe20000100a00 */
[----:B------:R0:W-:Y:S02]  /*26110*/  STL.64 [R1+0x2e88], R12 ;  /* 0x002e880c01007387 */ /* 0x0001e40000100a00 */
[----:B------:R-:W2:Y:S02]  /*26120*/  LDL.LU R6, [R1+0x2f24] ;  /* 0x002f240001067983 */ /* 0x000ea40000300800 */
[----:B------:R-:W2:Y:S01]  /*26130*/  LDL.LU R7, [R1+0x2f20] ;  /* 0x002f200001077983 */ /* 0x000ea20000300800 */
[----:B------:R1:W-:Y:S04]  /*26140*/  STL.64 [R1+0x2e98], R18 ;  /* 0x002e981201007387 */ /* 0x0003e80000100a00 */
[----:B0-----:R-:W2:Y:S01]  /*26150*/  LDL.LU R12, [R1+0x160] ;  /* 0x00016000010c7983 */ /* 0x001ea20000300800 */
[----:B------:R-:W2:Y:S02]  /*26160*/  LDL.LU R13, [R1+0x164] ;  /* 0x00016400010d7983 */ /* 0x000ea40000300800 */
[----:B------:R-:W2:Y:S02]  /*26170*/  LDL.LU R14, [R1+0x168] ;  /* 0x00016800010e7983 */ /* 0x000ea40000300800 */
[----:B------:R-:W2:Y:S02]  /*26180*/  LDL.LU R15, [R1+0x16c] ;  /* 0x00016c00010f7983 */ /* 0x000ea40000300800 */
[----:B-1----:R-:W-:-:S02]  /*26190*/  IMAD.MOV.U32 R18, RZ, RZ, R29 ;  /* 0x000000ffff127224 */ /* 0x002fc400078e001d */
[----:B------:R-:W-:Y:S01]  /*261a0*/  IMAD.MOV.U32 R19, RZ, RZ, R28 ;  /* 0x000000ffff137224 */ /* 0x000fe200078e001c */
[----:B--2---:R-:W-:Y:S01]  /*261b0*/  STL.64 [R1+0x2ea8], R14 ;  /* 0x002ea80e01007387 */ /* 0x004fe20000100a00 */
[----:B------:R0:W-:Y:S03]  /*261c0*/  STL.64 [R1+0x2ea0], R12 ;  /* 0x002ea00c01007387 */ /* 0x0001e60000100a00 */
[----:B------:R1:W-:Y:S01]  /*261d0*/  STL.64 [R1+0x2eb0], R18 ;  /* 0x002eb01201007387 */ /* 0x0003e20000100a00 */
        /* <DEDUP_REMOVED lines=13> */
[----:B----4-:R-:W-:-:S02]  /*262b0*/  IMAD.MOV.U32 R18, RZ, RZ, R21 ;  /* 0x000000ffff127224 */ /* 0x010fc400078e0015 */
[----:B------:R-:W-:Y:S01]  /*262c0*/  IMAD.MOV.U32 R19, RZ, RZ, R20 ;  /* 0x000000ffff137224 */ /* 0x000fe200078e0014 */
[----:B--2---:R-:W-:Y:S01]  /*262d0*/  STL.64 [R1+0x2ed8], R14 ;  /* 0x002ed80e01007387 */ /* 0x004fe20000100a00 */
[----:B------:R-:W-:Y:S03]  /*262e0*/  STL.64 [R1+0x2ed0], R12 ;  /* 0x002ed00c01007387 */ /* 0x000fe60000100a00 */
[----:B------:R0:W-:Y:S02]  /*262f0*/  STL.64 [R1+0x2ee0], R18 ;  /* 0x002ee01201007387 */ /* 0x0001e40000100a00 */
[----:B0-----:R-:W-:Y:S02]  /*26300*/  IMAD.MOV.U32 R18, RZ, RZ, R5 ;  /* 0x000000ffff127224 */ /* 0x001fe400078e0005 */
[----:B------:R-:W-:-:S05]  /*26310*/  IMAD.MOV.U32 R19, RZ, RZ, R4 ;  /* 0x000000ffff137224 */ /* 0x000fca00078e0004 */
[----:B------:R-:W-:Y:S01]  /*26320*/  STL.64 [R1+0x2ef8], R18 ;  /* 0x002ef81201007387 */ /* 0x000fe20000100a00 */
[----:B------:R-:W2:Y:S02]  /*26330*/  LDL.LU R12, [R1+0x190] ;  /* 0x00019000010c7983 */ /* 0x000ea40000300800 */
[----:B------:R-:W2:Y:S02]  /*26340*/  LDL.LU R13, [R1+0x194] ;  /* 0x00019400010d7983 */ /* 0x000ea40000300800 */
[----:B------:R-:W4:Y:S01]  /*26350*/  LDL.LU R14, [R1+0x198] ;  /* 0x00019800010e7983 */ /* 0x000f220000300800 */
[----:B------:R-:W4:Y:S01]  /*26360*/  LDL.LU R15, [R1+0x19c] ;  /* 0x00019c00010f7983 */ /* 0x000f220000300800 */
[----:B------:R-:W2:Y:S02]  /*26370*/  LDL.LU R20, [R1+0x1e0] ;  /* 0x0001e00001147983 */ /* 0x000ea40000300800 */
[----:B------:R-:W3:Y:S02]  /*26380*/  LDL.LU R21, [R1+0x1e4] ;  /* 0x0001e40001157983 */ /* 0x000ee40000300800 */
[----:B------:R-:W3:Y:S01]  /*26390*/  LDL.LU R22, [R1+0x1e8] ;  /* 0x0001e80001167983 */ /* 0x000ee20000300800 */
[----:B------:R-:W3:Y:S04]  /*263a0*/  LDL.LU R23, [R1+0x1ec] ;  /* 0x0001ec0001177983 */ /* 0x000ee80000300800 */
[----:B----4-:R-:W-:Y:S01]  /*263b0*/  STL.64 [R1+0x2ef0], R14 ;  /* 0x002ef00e01007387 */ /* 0x010fe20000100a00 */
[----:B--2---:R0:W-:Y:S03]  /*263c0*/  STL.64 [R1+0x2ee8], R12 ;  /* 0x002ee80c01007387 */ /* 0x0041e60000100a00 */
[----:B0-----:R-:W2:Y:S01]  /*263d0*/  LDL.LU R12, [R1+0x1a0] ;  /* 0x0001a000010c7983 */ /* 0x001ea20000300800 */
[----:B------:R-:W2:Y:S02]  /*263e0*/  LDL.LU R13, [R1+0x1a4] ;  /* 0x0001a400010d7983 */ /* 0x000ea40000300800 */
[----:B------:R-:W4:Y:S02]  /*263f0*/  LDL.LU R14, [R1+0x1a8] ;  /* 0x0001a800010e7983 */ /* 0x000f240000300800 */
[----:B------:R-:W4:Y:S02]  /*26400*/  LDL.LU R15, [R1+0x1ac] ;  /* 0x0001ac00010f7983 */ /* 0x000f240000300800 */
[----:B----4-:R-:W-:Y:S01]  /*26410*/  STL.64 [R1+0x2f08], R14 ;  /* 0x002f080e01007387 */ /* 0x010fe20000100a00 */
[----:B--2---:R0:W-:Y:S03]  /*26420*/  STL.64 [R1+0x2f00], R12 ;  /* 0x002f000c01007387 */ /* 0x0041e60000100a00 */
[----:B0-----:R-:W2:Y:S01]  /*26430*/  LDL.LU R12, [R1+0x1b0] ;  /* 0x0001b000010c7983 */ /* 0x001ea20000300800 */
[----:B------:R-:W2:Y:S02]  /*26440*/  LDL.LU R13, [R1+0x1b4] ;  /* 0x0001b400010d7983 */ /* 0x000ea40000300800 */
[----:B------:R-:W2:Y:S02]  /*26450*/  LDL.LU R14, [R1+0x1b8] ;  /* 0x0001b800010e7983 */ /* 0x000ea40000300800 */
[----:B------:R-:W2:Y:S01]  /*26460*/  LDL.LU R15, [R1+0x1bc] ;  /* 0x0001bc00010f7983 */ /* 0x000ea20000300800 */
[----:B---3--:R-:W-:Y:S01]  /*26470*/  STL.64 [R1+0x2e38], R10 ;  /* 0x002e380a01007387 */ /* 0x008fe20000100a00 */
[----:B------:R0:W-:Y:S03]  /*26480*/  STL.64 [R1+0x2e30], R8 ;  /* 0x002e300801007387 */ /* 0x0001e60000100a00 */
        /* <DEDUP_REMOVED lines=11> */
[----:B----4-:R-:W-:Y:S01]  /*26540*/  STL.64 [R1+0x2e68], R10 ;  /* 0x002e680a01007387 */ /* 0x010fe20000100a00 */
[----:B---3--:R0:W-:Y:S03]  /*26550*/  STL.64 [R1+0x2e60], R8 ;  /* 0x002e600801007387 */ /* 0x0081e60000100a00 */
[----:B0-----:R-:W3:Y:S01]  /*26560*/  LDL.LU R8, [R1+0x130] ;  /* 0x0001300001087983 */ /* 0x001ee20000300800 */
[----:B------:R-:W3:Y:S02]  /*26570*/  LDL.LU R9, [R1+0x134] ;  /* 0x0001340001097983 */ /* 0x000ee40000300800 */
[----:B------:R-:W3:Y:S02]  /*26580*/  LDL.LU R10, [R1+0x138] ;  /* 0x00013800010a7983 */ /* 0x000ee40000300800 */
[----:B------:R-:W3:Y:S01]  /*26590*/  LDL.LU R11, [R1+0x13c] ;  /* 0x00013c00010b7983 */ /* 0x000ee20000300800 */
[----:B------:R-:W2:Y:S01]  /*265a0*/  LDL.LU.64 R22, [R1+0x2f18] ;  /* 0x002f180001167983 */ /* 0x000ea20000300a00 */
[----:B------:R-:W2:Y:S02]  /*265b0*/  LDL.LU.64 R20, [R1+0x2f10] ;  /* 0x002f100001147983 */ /* 0x000ea40000300a00 */
[----:B------:R-:W-:-:S02]  /*265c0*/  IMAD.MOV.U32 R18, RZ, RZ, R3 ;  /* 0x000000ffff127224 */ /* 0x000fc400078e0003 */
[----:B------:R-:W-:-:S07]  /*265d0*/  IMAD.MOV.U32 R19, RZ, RZ, R2 ;  /* 0x000000ffff137224 */ /* 0x000fce00078e0002 */
[----:B------:R0:W-:Y:S01]  /*265e0*/  STL.64 [R1+0x4c0], R24 ;  /* 0x0004c01801007387 */ /* 0x0001e20000100a00 */
[----:B------:R1:W-:Y:S03]  /*265f0*/  STL.64 [R1+0x4c8], R26 ;  /* 0x0004c81a01007387 */ /* 0x0003e60000100a00 */
[----:B0-----:R-:W4:Y:S01]  /*26600*/  LDL.LU R24, [R1+0xe0] ;  /* 0x0000e00001187983 */ /* 0x001f220000300800 */
[----:B------:R-:W4:Y:S02]  /*26610*/  LDL.LU R25, [R1+0xe4] ;  /* 0x0000e40001197983 */ /* 0x000f240000300800 */
[----:B-1----:R-:W4:Y:S02]  /*26620*/  LDL.LU R26, [R1+0xe8] ;  /* 0x0000e800011a7983 */ /* 0x002f240000300800 */
[----:B------:R-:W4:Y:S01]  /*26630*/  LDL.LU R27, [R1+0xec] ;  /* 0x0000ec00011b7983 */ /* 0x000f220000300800 */
[----:B------:R0:W-:Y:S01]  /*26640*/  STL.64 [R1+0x2de8], R6 ;  /* 0x002de80601007387 */ /* 0x0001e20000100a00 */
[----:B------:R-:W3:Y:S02]  /*26650*/  LDL.LU R4, [R1+0x140] ;  /* 0x0001400001047983 */ /* 0x000ee40000300800 */
[----:B------:R-:W3:Y:S01]  /*26660*/  LDL.LU R5, [R1+0x144] ;  /* 0x0001440001057983 */ /* 0x000ee20000300800 */
[----:B0-----:R-:W3:Y:S01]  /*26670*/  LDL.LU R6, [R1+0x148] ;  /* 0x0001480001067983 */ /* 0x001ee20000300800 */
[----:B------:R-:W3:Y:S01]  /*26680*/  LDL.LU R7, [R1+0x14c] ;  /* 0x00014c0001077983 */ /* 0x000ee20000300800 */
[C---:B--2---:R-:W-:Y:S02]  /*26690*/  HMMA.16816.F32 R16, R20.reuse, R18, R12 ;  /* 0x000000121410723c */ /* 0x044fe4000000180c */
[----:B------:R-:W2:Y:S01]  /*266a0*/  LDL.LU.64 R14, [R1+0x2f08] ;  /* 0x002f0800010e7983 */ /* 0x000ea20000300a00 */
[----:B------:R-:W2:Y:S11]  /*266b0*/  LDL.LU.64 R12, [R1+0x2f00] ;  /* 0x002f0000010c7983 */ /* 0x000eb60000300a00 */
[----:B------:R-:W-:Y:S09]  /*266c0*/  @!UPT UIADD3 URZ, URZ, URZ, URZ ;  /* 0x0000003f3f3ff290 */ /* 0x000ff2000fffe03f */
[----:B------:R-:W-:Y:S01]  /*266d0*/  STL.64 [R1+0x1b0], R16 ;  /* 0x0001b01001007387 */ /* 0x000fe20000100a00 */
        /* <DEDUP_REMOVED lines=38> */
[----:B------:R-:W3:Y:S11]  /*26940*/  LDL.LU.64 R14, [R1+0x2e78] ;  /* 0x002e7800010e7983 */ /* 0x000ef60000300a00 */
[----:B------:R-:W-:Y:S10]  /*26950*/  @!UPT UIADD3 URZ, URZ, URZ, URZ ;  /* 0x0000003f3f3ff290 */ /* 0x000ff4000fffe03f */
[----:B------:R-:W-:Y:S01]  /*26960*/  STL.64 [R1+0x150], R16 ;  /* 0x0001501001007387 */ /* 0x000fe20000100a00 */
[----:B------:R0:W-:Y:S03]  /*26970*/  STL.64 [R1+0x158], R18 ;  /* 0x0001581201007387 */ /* 0x0001e60000100a00 */
[----:B0-----:R-:W2:Y:S01]  /*26980*/  LDL.LU.64 R18, [R1+0x2e70] ;  /* 0x002e700001127983 */ /* 0x001ea20000300a00 */
[C---:B---3--:R-:W-:Y:S08]  /*26990*/  HMMA.16816.F32 R12, R20.reuse, R14, R8 ;  /* 0x0000000e140c723c */ /* 0x048ff00000001808 */
[C---:B--2---:R-:W-:Y:S01]  /*269a0*/  HMMA.16816.F32 R16, R20.reuse, R18, R4 ;  /* 0x000000121410723c */ /* 0x044fe20000001804 */
[----:B------:R-:W2:Y:S11]  /*269b0*/  LDL.LU R4, [R1+0x1d0] ;  /* 0x0001d00001047983 */ /* 0x000eb60000300800 */
[----:B------:R-:W-:Y:S11]  /*269c0*/  @!UPT UIADD3 URZ, URZ, URZ, URZ ;  /* 0x0000003f3f3ff290 */ /* 0x000ff6000fffe03f */
[----:B------:R0:W-:Y:S01]  /*269d0*/  STL.64 [R1+0x140], R16 ;  /* 0x0001401001007387 */ /* 0x0001e20000100a00 */
[----:B------:R1:W-:Y:S02]  /*269e0*/  STL.64 [R1+0x148], R18 ;  /* 0x0001481201007387 */ /* 0x0003e40000100a00 */
[----:B------:R-:W2:Y:S02]  /*269f0*/  LDL.LU R5, [R1+0x1d4] ;  /* 0x0001d40001057983 */ /* 0x000ea40000300800 */
[----:B------:R-:W2:Y:S01]  /*26a00*/  LDL.LU R6, [R1+0x1d8] ;  /* 0x0001d80001067983 */ /* 0x000ea20000300800 */
[----:B------:R-:W2:Y:S04]  /*26a10*/  LDL.LU R7, [R1+0x1dc] ;  /* 0x0001dc0001077983 */ /* 0x000ea80000300800 */
[----:B0-----:R-:W3:Y:S01]  /*26a20*/  LDL.LU R16, [R1+0xd0] ;  /* 0x0000d00001107983 */ /* 0x001ee20000300800 */
[----:B------:R-:W3:Y:S02]  /*26a30*/  LDL.LU R17, [R1+0xd4] ;  /* 0x0000d40001117983 */ /* 0x000ee40000300800 */
[----:B-1----:R-:W3:Y:S02]  /*26a40*/  LDL.LU R18, [R1+0xd8] ;  /* 0x0000d80001127983 */ /* 0x002ee40000300800 */
[----:B------:R-:W3:Y:S01]  /*26a50*/  LDL.LU R19, [R1+0xdc] ;  /* 0x0000dc0001137983 */ /* 0x000ee20000300800 */
[----:B------:R-:W2:Y:S01]  /*26a60*/  LDL.LU.64 R10, [R1+0x2e68] ;  /* 0x002e6800010a7983 */ /* 0x000ea20000300a00 */
[----:B------:R-:W2:Y:S02]  /*26a70*/  LDL.LU.64 R8, [R1+0x2e60] ;  /* 0x002e600001087983 */ /* 0x000ea40000300a00 */
[----:B------:R-:W-:Y:S02]  /*26a80*/  STL.64 [R1+0x130], R12 ;  /* 0x0001300c01007387 */ /* 0x000fe40000100a00 */
[----:B------:R0:W-:Y:S02]  /*26a90*/  STL.64 [R1+0x138], R14 ;  /* 0x0001380e01007387 */ /* 0x0001e40000100a00 */
        /* <DEDUP_REMOVED lines=28> */
[----:B0-----:R-:W4:Y:S01]  /*26c60*/  LDL.LU.64 R14, [R1+0x2df8] ;  /* 0x002df800010e7983 */ /* 0x001f220000300a00 */
[----:B------:R-:W2:Y:S01]  /*26c70*/  LDL.LU.64 R12, [R1+0x2df0] ;  /* 0x002df000010c7983 */ /* 0x000ea20000300a00 */
[C---:B----4-:R-:W-:Y:S02]  /*26c80*/  HMMA.16816.F32 R24, R20.reuse, R14, R24 ;  /* 0x0000000e1418723c */ /* 0x050fe40000001818 */
[----:B------:R0:W-:Y:S01]  /*26c90*/  STL.64 [R1+0x2d20], R14 ;  /* 0x002d200e01007387 */ /* 0x0001e20000100a00 */
[----:B--2---:R1:W-:Y:S11]  /*26ca0*/  STL.64 [R1+0x2d18], R12 ;  /* 0x002d180c01007387 */ /* 0x0043f60000100a00 */
[----:B------:R-:W-:Y:S09]  /*26cb0*/  @!UPT UIADD3 URZ, URZ, URZ, URZ ;  /* 0x0000003f3f3ff290 */ /* 0x000ff2000fffe03f */
[----:B------:R-:W-:Y:S01]  /*26cc0*/  STL.64 [R1+0xe0], R24 ;  /* 0x0000e01801007387 */ /* 0x000fe20000100a00 */
[----:B------:R-:W-:Y:S02]  /*26cd0*/  STL.64 [R1+0xe8], R26 ;  /* 0x0000e81a01007387 */ /* 0x000fe40000100a00 */
[----:B0-----:R-:W2:Y:S02]  /*26ce0*/  LDL.64 R14, [R1+0x98] ;  /* 0x00009800010e7983 */ /* 0x001ea40000100a00 */
[----:B------:R-:W0:Y:S01]  /*26cf0*/  LDSM.16.MT88.4 R24, [R0+0x2080] ;  /* 0x002080000018783b */ /* 0x000e220000004200 */
[C---:B------:R-:W-:Y:S01]  /*26d00*/  HMMA.16816.F32 R4, R20.reuse, R10, R4 ;  /* 0x0000000a1404723c */ /* 0x040fe20000001804 */
[----:B--2---:R2:W-:Y:S02]  /*26d10*/  STL.64 [R1+0x2dc0], R14 ;  /* 0x002dc00e01007387 */ /* 0x0045e40000100a00 */
[----:B-1----:R-:W4:Y:S02]  /*26d20*/  LDL.LU R12, [R1+0x870] ;  /* 0x00087000010c7983 */ /* 0x002f240000300800 */
[----:B------:R-:W4:Y:S01]  /*26d30*/  LDL.LU R13, [R1+0x874] ;  /* 0x00087400010d7983 */ /* 0x000f220000300800 */
[----:B--2---:R-:W2:Y:S01]  /*26d40*/  LDL.LU R14, [R1+0x878] ;  /* 0x00087800010e7983 */ /* 0x004ea20000300800 */
[----:B------:R-:W2:Y:S03]  /*26d50*/  LDL.LU R15, [R1+0x87c] ;  /* 0x00087c00010f7983 */ /* 0x000ea60000300800 */
[----:B--2---:R1:W-:Y:S01]  /*26d60*/  STL.64 [R1+0x2dd0], R14 ;  /* 0x002dd00e01007387 */ /* 0x0043e20000100a00 */
[----:B----4-:R-:W-:Y:S03]  /*26d70*/  STL.64 [R1+0x2dc8], R12 ;  /* 0x002dc80c01007387 */ /* 0x010fe60000100a00 */
[----:B-1----:R-:W2:Y:S01]  /*26d80*/  LDL.64 R14, [R1+0xc8] ;  /* 0x0000c800010e7983 */ /* 0x002ea20000100a00 */
[----:B0-----:R0:W-:Y:S02]  /*26d90*/  STL [R1+0x2cd8], R24 ;  /* 0x002cd81801007387 */ /* 0x0011e40000100800 */
[----:B------:R1:W-:Y:S02]  /*26da0*/  STL [R1+0x2cd4], R25 ;  /* 0x002cd41901007387 */ /* 0x0003e40000100800 */
[----:B------:R4:W-:Y:S01]  /*26db0*/  STL [R1+0x2cd0], R26 ;  /* 0x002cd01a01007387 */ /* 0x0009e20000100800 */
[----:B------:R3:W-:Y:S04]  /*26dc0*/  STL [R1+0x2ccc], R27 ;  /* 0x002ccc1b01007387 */ /* 0x0007e80000100800 */
[----:B0-----:R-:W2:Y:S01]  /*26dd0*/  LDL.LU R24, [R1+0x850] ;  /* 0x0008500001187983 */ /* 0x001ea20000300800 */
[----:B-1----:R-:W2:Y:S02]  /*26de0*/  LDL.LU R25, [R1+0x854] ;  /* 0x0008540001197983 */ /* 0x002ea40000300800 */
[----:B----4-:R-:W4:Y:S02]  /*26df0*/  LDL.LU R26, [R1+0x858] ;  /* 0x00085800011a7983 */ /* 0x010f240000300800 */
[----:B---3--:R-:W4:Y:S01]  /*26e00*/  LDL.LU R27, [R1+0x85c] ;  /* 0x00085c00011b7983 */ /* 0x008f220000300800 */
[----:B------:R-:W-:Y:S01]  /*26e10*/  STL.64 [R1+0x390], R4 ;  /* 0x0003900401007387 */ /* 0x000fe20000100a00 */
[----:B------:R0:W-:Y:S03]  /*26e20*/  STL.64 [R1+0x398], R6 ;  /* 0x0003980601007387 */ /* 0x0001e60000100a00 */
[----:B0-----:R-:W3:Y:S01]  /*26e30*/  LDL.LU.64 R6, [R1+0x2de8] ;  /* 0x002de80001067983 */ /* 0x001ee20000300a00 */
[----:B------:R0:W-:Y:S02]  /*26e40*/  STL.64 [R1+0x2d10], R10 ;  /* 0x002d100a01007387 */ /* 0x0001e40000100a00 */
[----:B------:R-:W-:Y:S01]  /*26e50*/  STL.64 [R1+0x2d08], R8 ;  /* 0x002d080801007387 */ /* 0x000fe20000100a00 */
[----:B0-----:R-:W2:Y:S01]  /*26e60*/  LDL.64 R10, [R1+0xa8] ;  /* 0x0000a800010a7983 */ /* 0x001ea20000100a00 */
[----:B---3--:R-:W-:Y:S03]  /*26e70*/  HMMA.16816.F32 R20, R20, R6, R16 ;  /* 0x000000061414723c */ /* 0x008fe60000001810 */
[----:B------:R-:W3:Y:S01]  /*26e80*/  LDL.LU.64 R18, [R1+0x2de0] ;  /* 0x002de00001127983 */ /* 0x000ee20000300a00 */
[----:B------:R-:W3:Y:S11]  /*26e90*/  LDL.LU.64 R16, [R1+0x2dd8] ;  /* 0x002dd80001107983 */ /* 0x000ef60000300a00 */
[----:B------:R-:W-:Y:S08]  /*26ea0*/  @!UPT UIADD3 URZ, URZ, URZ, URZ ;  /* 0x0000003f3f3ff290 */ /* 0x000ff0000fffe03f */
[----:B------:R0:W-:Y:S01]  /*26eb0*/  STL.64 [R1+0xd0], R20 ;  /* 0x0000d01401007387 */ /* 0x0001e20000100a00 */
[----:B------:R1:W-:Y:S03]  /*26ec0*/  STL.64 [R1+0xd8], R22 ;  /* 0x0000d81601007387 */ /* 0x0003e60000100a00 */
[----:B0-----:R-:W3:Y:S01]  /*26ed0*/  LDL.LU R20, [R1+0x860] ;  /* 0x0008600001147983 */ /* 0x001ee20000300800 */
[----:B------:R-:W3:Y:S02]  /*26ee0*/  LDL.LU R21, [R1+0x864] ;  /* 0x0008640001157983 */ /* 0x000ee40000300800 */
[----:B-1----:R-:W3:Y:S02]  /*26ef0*/  LDL.LU R22, [R1+0x868] ;  /* 0x0008680001167983 */ /* 0x002ee40000300800 */
[----:B------:R-:W3:Y:S01]  /*26f00*/  LDL.LU R23, [R1+0x86c] ;  /* 0x00086c0001177983 */ /* 0x000ee20000300800 */
[----:B------:R0:W-:Y:S01]  /*26f10*/  STL [R1+0x2ce0], R6 ;  /* 0x002ce00601007387 */ /* 0x0001e20000100800 */
[----:B------:R1:W-:Y:S02]  /*26f20*/  STL [R1+0x2cdc], R7 ;  /* 0x002cdc0701007387 */ /* 0x0003e40000100800 */
[----:B------:R-:W3:Y:S02]  /*26f30*/  LDL.LU R4, [R1+0x880] ;  /* 0x0008800001047983 */ /* 0x000ee40000300800 */
[----:B------:R-:W3:Y:S01]  /*26f40*/  LDL.LU R5, [R1+0x884] ;  /* 0x0008840001057983 */ /* 0x000ee20000300800 */
[----:B0-----:R-:W3:Y:S01]  /*26f50*/  LDL.LU R6, [R1+0x888] ;  /* 0x0008880001067983 */ /* 0x001ee20000300800 */
[----:B-1----:R-:W3:Y:S02]  /*26f60*/  LDL.LU R7, [R1+0x88c] ;  /* 0x00088c0001077983 */ /* 0x002ee40000300800 */
[----:B--2---:R-:W-:Y:S01]  /*26f70*/  IMAD.MOV.U32 R2, RZ, RZ, R15 ;  /* 0x000000ffff027224 */ /* 0x004fe200078e000f */
[C---:B---3--:R-:W-:Y:S11]  /*26f80*/  HMMA.16816.F32 R4, R16.reuse, R14, R4 ;  /* 0x0000000e1004723c */ /* 0x048ff60000001804 */
[----:B------:R-:W-:Y:S11]  /*26f90*/  @!UPT UIADD3 URZ, URZ, URZ, URZ ;  /* 0x0000003f3f3ff290 */ /* 0x000ff6000fffe03f */
[----:B------:R-:W-:Y:S01]  /*26fa0*/  @!UPT UIADD3 URZ, URZ, URZ, URZ ;  /* 0x0000003f3f3ff290 */ /* 0x000fe2000fffe03f */
[----:B------:R0:W-:Y:S01]  /*26fb0*/  STL.64 [R1+0xb40], R4 ;  /* 0x000b400401007387 */ /* 0x0001e20000100a00 */
[----:B------:R1:W-:Y:S02]  /*26fc0*/  STL.64 [R1+0xb48], R6 ;  /* 0x000b480601007387 */ /* 0x0003e40000100a00 */
[----:B0-----:R-:W-:Y:S02]  /*26fd0*/  IMAD.MOV.U32 R4, RZ, RZ, R14 ;  /* 0x000000ffff047224 */ /* 0x001fe400078e000e */
[----:B------:R-:W2:Y:S01]  /*26fe0*/  LDL.LU.64 R14, [R1+0x2dd0] ;  /* 0x002dd000010e7983 */ /* 0x000ea20000300a00 */
[----:B------:R-:W2:Y:S02]  /*26ff0*/  LDL.LU.64 R12, [R1+0x2dc8] ;  /* 0x002dc800010c7983 */ /* 0x000ea40000300a00 */
[----:B------:R-:W-:Y:S02]  /*27000*/  STL [R1+0x2ce8], R2 ;  /* 0x002ce80201007387 */ /* 0x000fe40000100800 */
[----:B------:R-:W-:Y:S01]  /*27010*/  STL [R1+0x2ce4], R4 ;  /* 0x002ce40401007387 */ /* 0x000fe20000100800 */
[----:B-1----:R-:W2:Y:S02]  /*27020*/  LDL.64 R6, [R1+0xb8] ;  /* 0x0000b80001067983 */ /* 0x002ea40000100a00 */
[----:B--2---:R-:W-:Y:S11]  /*27030*/  HMMA.16816.F32 R12, R16, R6, R12 ;  /* 0x00000006100c723c */ /* 0x004ff6000000180c */
[----:B------:R-:W-:Y:S11]  /*27040*/  @!UPT UIADD3 URZ, URZ, URZ, URZ ;  /* 0x0000003f3f3ff290 */ /* 0x000ff6000fffe03f */
[----:B------:R-:W-:Y:S01]  /*27050*/  @!UPT UIADD3 URZ, URZ, URZ, URZ ;  /* 0x0000003f3f3ff290 */ /* 0x000fe2000fffe03f */
[----:B------:R-:W-:Y:S01]  /*27060*/  STL.64 [R1+0xb30], R12 ;  /* 0x000b300c01007387 */ /* 0x000fe20000100a00 */
[----:B------:R0:W-:Y:S03]  /*27070*/  STL.64 [R1+0xb38], R14 ;  /* 0x000b380e01007387 */ /* 0x0001e60000100a00 */
[----:B0-----:R-:W4:Y:S01]  /*27080*/  LDL.LU.64 R14, [R1+0x2dc0] ;  /* 0x002dc000010e7983 */ /* 0x001f220000300a00 */
[----:B------:R-:W-:Y:S02]  /*27090*/  IMAD.MOV.U32 R5, RZ, RZ, R7 ;  /* 0x000000ffff057224 */ /* 0x000fe400078e0007 */
[----:B------:R-:W-:-:S03]  /*270a0*/  IMAD.MOV.U32 R28, RZ, RZ, R6 ;  /* 0x000000ffff1c7224 */ /* 0x000fc600078e0006 */
[----:B------:R0:W-:Y:S02]  /*270b0*/  STL [R1+0x2cf0], R5 ;  /* 0x002cf00501007387 */ /* 0x0001e40000100800 */
[C---:B0-----:R-:W-:Y:S02]  /*270c0*/  HMMA.16816.F32 R4, R16.reuse, R10, R20 ;  /* 0x0000000a1004723c */ /* 0x041fe40000001814 */
[----:B------:R-:W-:Y:S01]  /*270d0*/  STL [R1+0x2cec], R28 ;  /* 0x002cec1c01007387 */ /* 0x000fe20000100800 */
[----:B------:R-:W-:Y:S02]  /*270e0*/  IMAD.MOV.U32 R29, RZ, RZ, R11 ;  /* 0x000000ffff1d7224 */ /* 0x000fe400078e000b */
[----:B------:R-:W-:Y:S11]  /*270f0*/  IMAD.MOV.U32 R3, RZ, RZ, R10 ;  /* 0x000000ffff037224 */ /* 0x000ff600078e000a */
[----:B------:R-:W-:Y:S07]  /*27100*/  @!UPT UIADD3 URZ, URZ, URZ, URZ ;  /* 0x0000003f3f3ff290 */ /* 0x000fee000fffe03f */
[----:B------:R-:W-:Y:S01]  /*27110*/  STL.64 [R1+0xb20], R4 ;  /* 0x000b200401007387 */ /* 0x000fe20000100a00 */
[----:B------:R4:W-:Y:S02]  /*27120*/  STL.64 [R1+0xb28], R6 ;  /* 0x000b280601007387 */ /* 0x0009e40000100a00 */
[----:B------:R-:W-:Y:S02]  /*27130*/  STL [R1+0x2cf8], R29 ;  /* 0x002cf81d01007387 */ /* 0x000fe40000100800 */
[----:B------:R-:W-:Y:S01]  /*27140*/  STL [R1+0x2cf4], R3 ;  /* 0x002cf40301007387 */ /* 0x000fe20000100800 */
[----:B----4-:R-:W-:Y:S07]  /*27150*/  HMMA.16816.F32 R4, R16, R14, R24 ;  /* 0x0000000e1004723c */ /* 0x010fee0000001818 */
[----:B------:R-:W-:-:S02]  /*27160*/  IMAD.MOV.U32 R26, RZ, RZ, R14 ;  /* 0x000000ffff1a7224 */ /* 0x000fc400078e000e */
[----:B------:R-:W-:Y:S11]  /*27170*/  IMAD.MOV.U32 R27, RZ, RZ, R15 ;  /* 0x000000ffff1b7224 */ /* 0x000ff600078e000f */
[----:B------:R-:W-:Y:S03]  /*27180*/  @!UPT UIADD3 URZ, URZ, URZ, URZ ;  /* 0x0000003f3f3ff290 */ /* 0x000fe6000fffe03f */
[----:B------:R-:W-:Y:S01]  /*27190*/  STL.64 [R1+0xb10], R4 ;  /* 0x000b100401007387 */ /* 0x000fe20000100a00 */
[----:B------:R-:W-:Y:S02]  /*271a0*/  STL.64 [R1+0xb18], R6 ;  /* 0x000b180601007387 */ /* 0x000fe40000100a00 */
[----:B------:R-:W2:Y:S02]  /*271b0*/  LDL R14, [R1+0x8] ;  /* 0x00000800010e7983 */ /* 0x000ea40000100800 */
[----:B------:R-:W2:Y:S02]  /*271c0*/  LDL R15, [R1+0xc] ;  /* 0x00000c00010f7983 */ /* 0x000ea40000100800 */
[----:B--2---:R0:W-:Y:S01]  /*271d0*/  STL.64 [R1+0x2d38], R14 ;  /* 0x002d380e01007387 */ /* 0x0041e20000100a00 */
[----:B------:R-:W2:Y:S02]  /*271e0*/  LDL.LU R8, [R1+0x760] ;  /* 0x0007600001087983 */ /* 0x000ea40000300800 */
[----:B------:R-:W2:Y:S02]  /*271f0*/  LDL.LU R9, [R1+0x764] ;  /* 0x0007640001097983 */ /* 0x000ea40000300800 */
[----:B------:R-:W3:Y:S01]  /*27200*/  LDL.LU R10, [R1+0x768] ;  /* 0x00076800010a7983 */ /* 0x000ee20000300800 */
[----:B------:R-:W3:Y:S04]  /*27210*/  LDL.LU R11, [R1+0x76c] ;  /* 0x00076c00010b7983 */ /* 0x000ee80000300800 */
[----:B0-----:R-:W4:Y:S04]  /*27220*/  LDL.64 R14, [R1+0x18] ;  /* 0x00001800010e7983 */ /* 0x001f280000100a00 */
[----:B----4-:R0:W-:Y:S04]  /*27230*/  STL.64 [R1+0x2d50], R14 ;  /* 0x002d500e01007387 */ /* 0x0101e80000100a00 */
[----:B0-----:R-:W4:Y:S04]  /*27240*/  LDL.64 R14, [R1+0x28] ;  /* 0x00002800010e7983 */ /* 0x001f280000100a00 */
[----:B----4-:R-:W-:Y:S01]  /*27250*/  STL.64 [R1+0x2d68], R14 ;  /* 0x002d680e01007387 */ /* 0x010fe20000100a00 */
[----:B---3--:R-:W-:Y:S02]  /*27260*/  STL.64 [R1+0x2d30], R10 ;  /* 0x002d300a01007387 */ /* 0x008fe40000100a00 */
[----:B--2---:R0:W-:Y:S02]  /*27270*/  STL.64 [R1+0x2d28], R8 ;  /* 0x002d280801007387 */ /* 0x0041e40000100a00 */
[----:B0-----:R-:W2:Y:S01]  /*27280*/  LDL.LU R8, [R1+0x800] ;  /* 0x0008000001087983 */ /* 0x001ea20000300800 */
[----:B------:R-:W2:Y:S02]  /*27290*/  LDL.LU R9, [R1+0x804] ;  /* 0x0008040001097983 */ /* 0x000ea40000300800 */
[----:B------:R-:W3:Y:S02]  /*272a0*/  LDL.LU R10, [R1+0x808] ;  /* 0x00080800010a7983 */ /* 0x000ee40000300800 */
[----:B------:R-:W3:Y:S01]  /*272b0*/  LDL.LU R11, [R1+0x80c] ;  /* 0x00080c00010b7983 */ /* 0x000ee20000300800 */
[----:B------:R-:W4:Y:S01]  /*272c0*/  LDL.LU R4, [R1+0x830] ;  /* 0x0008300001047983 */ /* 0x000f220000300800 */
[----:B------:R-:W4:Y:S02]  /*272d0*/  LDL.LU R5, [R1+0x834] ;  /* 0x0008340001057983 */ /* 0x000f240000300800 */
[----:B------:R-:W2:Y:S02]  /*272e0*/  LDL.LU R6, [R1+0x838] ;  /* 0x0008380001067983 */ /* 0x000ea40000300800 */
[----:B------:R-:W2:Y:S02]  /*272f0*/  LDL.LU R7, [R1+0x83c] ;  /* 0x00083c0001077983 */ /* 0x000ea40000300800 */
[----:B--2---:R0:W-:Y:S01]  /*27300*/  STL.64 [R1+0x2db8], R6 ;  /* 0x002db80601007387 */ /* 0x0041e20000100a00 */
[----:B----4-:R-:W-:Y:S02]  /*27310*/  STL.64 [R1+0x2db0], R4 ;  /* 0x002db00401007387 */ /* 0x010fe40000100a00 */
[----:B------:R-:W2:Y:S01]  /*27320*/  LDL.64 R22, [R1+0x68] ;  /* 0x0000680001167983 */ /* 0x000ea20000100a00 */
[----:B0-----:R-:W4:Y:S04]  /*27330*/  LDL.64 R6, [R1+0x88] ;  /* 0x0000880001067983 */ /* 0x001f280000100a00 */
[----:B--2---:R0:W-:Y:S01]  /*27340*/  STL.64 [R1+0x2da8], R22 ;  /* 0x002da81601007387 */ /* 0x0041e20000100a00 */
[----:B------:R-:W2:Y:S03]  /*27350*/  LDL.64 R14, [R1+0x38] ;  /* 0x00003800010e7983 */ /* 0x000ea60000100a00 */
[----:B0-----:R-:W3:Y:S04]  /*27360*/  LDL.64 R22, [R1+0x78] ;  /* 0x0000780001167983 */ /* 0x001ee80000100a00 */
[----:B--2---:R0:W-:Y:S04]  /*27370*/  STL.64 [R1+0x2d80], R14 ;  /* 0x002d800e01007387 */ /* 0x0041e80000100a00 */
[----:B0-----:R-:W2:Y:S04]  /*27380*/  LDL.64 R14, [R1+0x48] ;  /* 0x00004800010e7983 */ /* 0x001ea80000100a00 */
[----:B--2---:R-:W-:Y:S01]  /*27390*/  STL.64 [R1+0x2d98], R14 ;  /* 0x002d980e01007387 */ /* 0x004fe20000100a00 */
[----:B---3--:R-:W-:Y:S02]  /*273a0*/  STL.64 [R1+0x2d48], R10 ;  /* 0x002d480a01007387 */ /* 0x008fe40000100a00 */
[----:B------:R0:W-:Y:S02]  /*273b0*/  STL.64 [R1+0x2d40], R8 ;  /* 0x002d400801007387 */ /* 0x0001e40000100a00 */
[----:B0-----:R-:W2:Y:S01]  /*273c0*/  LDL.LU R8, [R1+0x810] ;  /* 0x0008100001087983 */ /* 0x001ea20000300800 */
[----:B------:R-:W2:Y:S02]  /*273d0*/  LDL.LU R9, [R1+0x814] ;  /* 0x0008140001097983 */ /* 0x000ea40000300800 */
[----:B------:R-:W3:Y:S02]  /*273e0*/  LDL.LU R10, [R1+0x818] ;  /* 0x00081800010a7983 */ /* 0x000ee40000300800 */
[----:B------:R-:W3:Y:S01]  /*273f0*/  LDL.LU R11, [R1+0x81c] ;  /* 0x00081c00010b7983 */ /* 0x000ee20000300800 */
[----:B------:R-:W2:Y:S04]  /*27400*/  LDL.64 R14, [R1+0x58] ;  /* 0x00005800010e7983 */ /* 0x000ea80000100a00 */
[----:B--2---:R0:W-:Y:S01]  /*27410*/  STL.64 [R1+0x2da0], R14 ;  /* 0x002da00e01007387 */ /* 0x0041e20000100a00 */
[----:B------:R-:W2:Y:S02]  /*27420*/  LDL.LU R12, [R1+0x820] ;  /* 0x00082000010c7983 */ /* 0x000ea40000300800 */
[----:B------:R-:W2:Y:S01]  /*27430*/  LDL.LU R13, [R1+0x824] ;  /* 0x00082400010d7983 */ /* 0x000ea20000300800 */
[----:B0-----:R-:W2:Y:S01]  /*27440*/  LDL.LU R14, [R1+0x828] ;  /* 0x00082800010e7983 */ /* 0x001ea20000300800 */
[----:B------:R-:W2:Y:S02]  /*27450*/  LDL.LU R15, [R1+0x82c] ;  /* 0x00082c00010f7983 */ /* 0x000ea40000300800 */
[----:B---3--:R-:W-:Y:S02]  /*27460*/  STL.64 [R1+0x2d60], R10 ;  /* 0x002d600a01007387 */ /* 0x008fe40000100a00 */
[----:B------:R0:W-:Y:S02]  /*27470*/  STL.64 [R1+0x2d58], R8 ;  /* 0x002d580801007387 */ /* 0x0001e40000100a00 */
[----:B0-----:R-:W3:Y:S01]  /*27480*/  LDL.LU R8, [R1+0x890] ;  /* 0x0008900001087983 */ /* 0x001ee20000300800 */
[----:B------:R-:W3:Y:S02]  /*27490*/  LDL.LU R9, [R1+0x894] ;  /* 0x0008940001097983 */ /* 0x000ee40000300800 */
[----:B------:R-:W2:Y:S02]  /*274a0*/  LDL.LU R10, [R1+0x898] ;  /* 0x00089800010a7983 */ /* 0x000ea40000300800 */
[----:B------:R-:W2:Y:S02]  /*274b0*/  LDL.LU R11, [R1+0x89c] ;  /* 0x00089c00010b7983 */ /* 0x000ea40000300800 */
[----:B--2---:R-:W-:Y:S01]  /*274c0*/  STL.64 [R1+0x2d78], R10 ;  /* 0x002d780a01007387 */ /* 0x004fe20000100a00 */
[----:B---3--:R0:W-:Y:S03]  /*274d0*/  STL.64 [R1+0x2d70], R8 ;  /* 0x002d700801007387 */ /* 0x0081e60000100a00 */
[----:B0-----:R-:W2:Y:S01]  /*274e0*/  LDL.LU R8, [R1+0x8a0] ;  /* 0x0008a00001087983 */ /* 0x001ea20000300800 */
[----:B------:R-:W2:Y:S02]  /*274f0*/  LDL.LU R9, [R1+0x8a4] ;  /* 0x0008a40001097983 */ /* 0x000ea40000300800 */
[----:B------:R-:W3:Y:S02]  /*27500*/  LDL.LU R10, [R1+0x8a8] ;  /* 0x0008a800010a7983 */ /* 0x000ee40000300800 */
[----:B------:R-:W3:Y:S02]  /*27510*/  LDL.LU R11, [R1+0x8ac] ;  /* 0x0008ac00010b7983 */ /* 0x000ee40000300800 */
[----:B---3--:R-:W-:Y:S01]  /*27520*/  STL.64 [R1+0x2d90], R10 ;  /* 0x002d900a01007387 */ /* 0x008fe20000100a00 */
[----:B--2---:R0:W-:Y:S03]  /*27530*/  STL.64 [R1+0x2d88], R8 ;  /* 0x002d880801007387 */ /* 0x0041e60000100a00 */
[----:B0-----:R-:W2:Y:S01]  /*27540*/  LDL.LU R8, [R1+0x8b0] ;  /* 0x0008b00001087983 */ /* 0x001ea20000300800 */
[----:B------:R-:W2:Y:S02]  /*27550*/  LDL.LU R9, [R1+0x8b4] ;  /* 0x0008b40001097983 */ /* 0x000ea40000300800 */
[----:B------:R-:W2:Y:S02]  /*27560*/  LDL.LU R10, [R1+0x8b8] ;  /* 0x0008b800010a7983 */ /* 0x000ea40000300800 */
[----:B------:R-:W2:Y:S01]  /*27570*/  LDL.LU R11, [R1+0x8bc] ;  /* 0x0008bc00010b7983 */ /* 0x000ea20000300800 */
[----:B------:R-:W-:Y:S01]  /*27580*/  STL [R1+0x2d00], R27 ;  /* 0x002d001b01007387 */ /* 0x000fe20000100800 */
[----:B------:R0:W-:Y:S02]  /*27590*/  STL [R1+0x2cfc], R26 ;  /* 0x002cfc1a01007387 */ /* 0x0001e40000100800 */
[----:B------:R-:W4:Y:S02]  /*275a0*/  LDL.LU R24, [R1+0x840] ;  /* 0x0008400001187983 */ /* 0x000f240000300800 */
[----:B------:R-:W4:Y:S01]  /*275b0*/  LDL.LU R25, [R1+0x844] ;  /* 0x0008440001197983 */ /* 0x000f220000300800 */
[----:B0-----:R-:W4:Y:S01]  /*275c0*/  LDL.LU R26, [R1+0x848] ;  /* 0x00084800011a7983 */ /* 0x001f220000300800 */
[----:B------:R-:W4:Y:S02]  /*275d0*/  LDL.LU R27, [R1+0x84c] ;  /* 0x00084c00011b7983 */ /* 0x000f240000300800 */
[C---:B----4-:R-:W-:Y:S11]  /*275e0*/  HMMA.16816.F32 R24, R16.reuse, R6, R24 ;  /* 0x000000061018723c */ /* 0x050ff60000001818 */
[----:B------:R-:W-:Y:S11]  /*275f0*/  @!UPT UIADD3 URZ, URZ, URZ, URZ ;  /* 0x0000003f3f3ff290 */ /* 0x000ff6000fffe03f */
[----:B------:R-:W-:Y:S01]  /*27600*/  @!UPT UIADD3 URZ, URZ, URZ, URZ ;  /* 0x0000003f3f3ff290 */ /* 0x000fe2000fffe03f */
[----:B------:R0:W-:Y:S01]  /*27610*/  STL.64 [R1+0xb00], R24 ;  /* 0x000b001801007387 */ /* 0x0001e20000100a00 */
[----:B------:R-:W-:Y:S02]  /*27620*/  STL.64 [R1+0xb08], R26 ;  /* 0x000b081a01007387 */ /* 0x000fe40000100a00 */
[----:B0-----:R-:W-:Y:S02]  /*27630*/  IMAD.MOV.U32 R24, RZ, RZ, R6 ;  /* 0x000000ffff187224 */ /* 0x001fe400078e0006 */
[----:B------:R-:W-:Y:S02]  /*27640*/  IMAD.MOV.U32 R25, RZ, RZ, R7 ;  /* 0x000000ffff197224 */ /* 0x000fe400078e0007 */
[----:B------:R-:W3:Y:S01]  /*27650*/  LDL.LU.64 R6, [R1+0x2db8] ;  /* 0x002db80001067983 */ /* 0x000ee20000300a00 */
[----:B------:R-:W3:Y:S02]  /*27660*/  LDL.LU.64 R4, [R1+0x2db0] ;  /* 0x002db00001047983 */ /* 0x000ee40000300a00 */
[C---:B---3--:R-:W-:Y:S11]  /*27670*/  HMMA.16816.F32 R4, R16.reuse, R22, R4 ;  /* 0x000000161004723c */ /* 0x048ff60000001804 */
[----:B------:R-:W-:Y:S11]  /*27680*/  @!UPT UIADD3 URZ, URZ, URZ, URZ ;  /* 0x0000003f3f3ff290 */ /* 0x000ff6000fffe03f */
[----:B------:R-:W-:Y:S01]  /*27690*/  @!UPT UIADD3 URZ, URZ, URZ, URZ ;  /* 0x0000003f3f3ff290 */ /* 0x000fe2000fffe03f */
[----:B------:R-:W-:Y:S01]  /*276a0*/  STL.64 [R1+0xaf0], R4 ;  /* 0x000af00401007387 */ /* 0x000fe20000100a00 */
[----:B------:R0:W-:Y:S02]  /*276b0*/  STL.64 [R1+0xaf8], R6 ;  /* 0x000af80601007387 */ /* 0x0001e40000100a00 */
[----:B0-----:R-:W-:Y:S02]  /*276c0*/  IMAD.MOV.U32 R6, RZ, RZ, R22 ;  /* 0x000000ffff067224 */ /* 0x001fe400078e0016 */
[----:B------:R-:W-:Y:S02]  /*276d0*/  IMAD.MOV.U32 R7, RZ, RZ, R23 ;  /* 0x000000ffff077224 */ /* 0x000fe400078e0017 */
[----:B------:R-:W3:Y:S02]  /*276e0*/  LDL.LU.64 R22, [R1+0x2da8] ;  /* 0x002da80001167983 */ /* 0x000ee40000300a00 */
[----:B---3--:R-:W-:Y:S01]  /*276f0*/  HMMA.16816.F32 R12, R16, R22, R12 ;  /* 0x00000016100c723c */ /* 0x008fe2000000180c */
[----:B------:R-:W-:-:S02]  /*27700*/  IMAD.MOV.U32 R2, RZ, RZ, R22 ;  /* 0x000000ffff027224 */ /* 0x000fc400078e0016 */
[----:B------:R-:W-:Y:S02]  /*27710*/  IMAD.MOV.U32 R4, RZ, RZ, R23 ;  /* 0x000000ffff047224 */ /* 0x000fe400078e0017 */
[----:B------:R-:W0:Y:S11]  /*27720*/  LDSM.16.MT88.4 R20, [R0+0x2100] ;  /* 0x002100000014783b */ /* 0x000e360000004200 */
[----:B------:R-:W-:Y:S07]  /*27730*/  @!UPT UIADD3 URZ, URZ, URZ, URZ ;  /* 0x0000003f3f3ff290 */ /* 0x000fee000fffe03f */
[----:B------:R-:W-:Y:S01]  /*27740*/  STL.64 [R1+0xae0], R12 ;  /* 0x000ae00c01007387 */ /* 0x000fe20000100a00 */
[----:B------:R1:W-:Y:S03]  /*27750*/  STL.64 [R1+0xae8], R14 ;  /* 0x000ae80e01007387 */ /* 0x0003e60000100a00 */
[----:B-1----:R-:W3:Y:S04]  /*27760*/  LDL.LU.64 R14, [R1+0x2da0] ;  /* 0x002da000010e7983 */ /* 0x002ee80000300a00 */
[----:B0-----:R-:W-:Y:S01]  /*27770*/  STL.64 [R1+0x2b70], R22 ;  /* 0x002b701601007387 */ /* 0x001fe20000100a00 */
[----:B------:R0:W-:Y:S03]  /*27780*/  STL.64 [R1+0x2b68], R20 ;  /* 0x002b681401007387 */ /* 0x0001e60000100a00 */
[----:B0-----:R-:W3:Y:S01]  /*27790*/  LDL.LU R20, [R1+0x8c0] ;  /* 0x0008c00001147983 */ /* 0x001ee20000300800 */
[----:B------:R-:W3:Y:S02]  /*277a0*/  LDL.LU R21, [R1+0x8c4] ;  /* 0x0008c40001157983 */ /* 0x000ee40000300800 */
[----:B------:R-:W3:Y:S02]  /*277b0*/  LDL.LU R22, [R1+0x8c8] ;  /* 0x0008c80001167983 */ /* 0x000ee40000300800 */
[----:B------:R-:W3:Y:S02]  /*277c0*/  LDL.LU R23, [R1+0x8cc] ;  /* 0x0008cc0001177983 */ /* 0x000ee40000300800 */
[C---:B---3--:R-:W-:Y:S11]  /*277d0*/  HMMA.16816.F32 R20, R16.reuse, R14, R20 ;  /* 0x0000000e1014723c */ /* 0x048ff60000001814 */
[----:B------:R-:W-:Y:S11]  /*277e0*/  @!UPT UIADD3 URZ, URZ, URZ, URZ ;  /* 0x0000003f3f3ff290 */ /* 0x000ff6000fffe03f */
[----:B------:R-:W-:Y:S01]  /*277f0*/  @!UPT UIADD3 URZ, URZ, URZ, URZ ;  /* 0x0000003f3f3ff290 */ /* 0x000fe2000fffe03f */
[----:B------:R0:W-:Y:S01]  /*27800*/  STL.64 [R1+0x880], R20 ;  /* 0x0008801401007387 */ /* 0x0001e20000100a00 */
[----:B------:R1:W-:Y:S02]  /*27810*/  STL.64 [R1+0x888], R22 ;  /* 0x0008881601007387 */ /* 0x0003e40000100a00 */
[----:B0-----:R-:W-:Y:S02]  /*27820*/  IMAD.MOV.U32 R21, RZ, RZ, R14 ;  /* 0x000000ffff157224 */ /* 0x001fe400078e000e */
[----:B------:R-:W-:Y:S02]  /*27830*/  IMAD.MOV.U32 R20, RZ, RZ, R15 ;  /* 0x000000ffff147224 */ /* 0x000fe400078e000f */
[----:B------:R-:W2:Y:S02]  /*27840*/  LDL.LU.64 R14, [R1+0x2d98] ;  /* 0x002d9800010e7983 */ /* 0x000ea40000300a00 */
[----:B--2---:R-:W-:Y:S01]  /*27850*/  HMMA.16816.F32 R8, R16, R14, R8 ;  /* 0x0000000e1008723c */ /* 0x004fe20000001808 */
[----:B-1----:R-:W-:-:S02]  /*27860*/  IMAD.MOV.U32 R23, RZ, RZ, R14 ;  /* 0x000000ffff177224 */ /* 0x002fc400078e000e */
        /* <DEDUP_REMOVED lines=38> */
[----:B------:R-:W-:Y:S01]  /*27ad0*/  STL.64 [R1+0x830], R12 ;  /* 0x0008300c01007387 */ /* 0x000fe20000100a00 */
[----:B------:R0:W-:Y:S03]  /*27ae0*/  STL.64 [R1+0x838], R14 ;  /* 0x0008380e01007387 */ /* 0x0001e60000100a00 */
[----:B0-----:R-:W2:Y:S01]  /*27af0*/  LDL.LU.64 R14, [R1+0x2d20] ;  /* 0x002d2000010e7983 */ /* 0x001ea20000300a00 */
[----:B------:R-:W3:Y:S01]  /*27b00*/  LDL.LU.64 R12, [R1+0x2d18] ;  /* 0x002d1800010c7983 */ /* 0x000ee20000300a00 */
[C---:B--2---:R-:W-:Y:S11]  /*27b10*/  HMMA.16816.F32 R8, R16.reuse, R14, R8 ;  /* 0x0000000e1008723c */ /* 0x044ff60000001808 */
[----:B------:R-:W-:Y:S11]  /*27b20*/  @!UPT UIADD3 URZ, URZ, URZ, URZ ;  /* 0x0000003f3f3ff290 */ /* 0x000ff6000fffe03f */
[----:B------:R-:W-:Y:S01]  /*27b30*/  @!UPT UIADD3 URZ, URZ, URZ, URZ ;  /* 0x0000003f3f3ff290 */ /* 0x000fe2000fffe03f */
[----:B------:R-:W-:Y:S01]  /*27b40*/  STL.64 [R1+0x820], R8 ;  /* 0x0008200801007387 */ /* 0x000fe20000100a00 */
[----:B------:R0:W-:Y:S03]  /*27b50*/  STL.64 [R1+0x828], R10 ;  /* 0x0008280a01007387 */ /* 0x0001e60000100a00 */
[----:B0-----:R-:W2:Y:S01]  /*27b60*/  LDL.LU.64 R10, [R1+0x2d10] ;  /* 0x002d1000010a7983 */ /* 0x001ea20000300a00 */
[----:B------:R-:W4:Y:S02]  /*27b70*/  LDL.LU.64 R8, [R1+0x2d08] ;  /* 0x002d080001087983 */ /* 0x000f240000300a00 */
[----:B------:R-:W-:Y:S02]  /*27b80*/  STL.64 [R1+0x2b90], R14 ;  /* 0x002b900e01007387 */ /* 0x000fe40000100a00 */
[----:B---3--:R0:W-:Y:S02]  /*27b90*/  STL.64 [R1+0x2b88], R12 ;  /* 0x002b880c01007387 */ /* 0x0081e40000100a00 */
[----:B0-----:R-:W2:Y:S01]  /*27ba0*/  LDL.LU R12, [R1+0x6e0] ;  /* 0x0006e000010c7983 */ /* 0x001ea20000300800 */
[----:B------:R-:W2:Y:S02]  /*27bb0*/  LDL.LU R13, [R1+0x6e4] ;  /* 0x0006e400010d7983 */ /* 0x000ea40000300800 */
[----:B------:R-:W2:Y:S02]  /*27bc0*/  LDL.LU R14, [R1+0x6e8] ;  /* 0x0006e800010e7983 */ /* 0x000ea40000300800 */
[----:B------:R-:W2:Y:S02]  /*27bd0*/  LDL.LU R15, [R1+0x6ec] ;  /* 0x0006ec00010f7983 */ /* 0x000ea40000300800 */
[----:B--2---:R-:W-:Y:S11]  /*27be0*/  HMMA.16816.F32 R12, R16, R10, R12 ;  /* 0x0000000a100c723c */ /* 0x004ff6000000180c */
[----:B------:R-:W-:Y:S11]  /*27bf0*/  @!UPT UIADD3 URZ, URZ, URZ, URZ ;  /* 0x0000003f3f3ff290 */ /* 0x000ff6000fffe03f */
[----:B------:R-:W-:Y:S01]  /*27c00*/  @!UPT UIADD3 URZ, URZ, URZ, URZ ;  /* 0x0000003f3f3ff290 */ /* 0x000fe2000fffe03f */
[----:B------:R-:W-:Y:S01]  /*27c10*/  STL.64 [R1+0x810], R12 ;  /* 0x0008100c01007387 */ /* 0x000fe20000100a00 */
[----:B------:R0:W-:Y:S03]  /*27c20*/  STL.64 [R1+0x818], R14 ;  /* 0x0008180e01007387 */ /* 0x0001e60000100a00 */
[----:B0-----:R-:W2:Y:S04]  /*27c30*/  LDL.LU.64 R14, [R1+0x8] ;  /* 0x00000800010e7983 */ /* 0x001ea80000300a00 */
[----:B--2---:R0:W-:Y:S02]  /*27c40*/  STL.64 [R1+0x2ba8], R14 ;  /* 0x002ba80e01007387 */ /* 0x0041e40000100a00 */
[----:B0-----:R-:W-:-:S02]  /*27c50*/  IMAD.MOV.U32 R14, RZ, RZ, R27 ;  /* 0x000000ffff0e7224 */ /* 0x001fc400078e001b */
[----:B------:R-:W-:Y:S01]  /*27c60*/  IMAD.MOV.U32 R15, RZ, RZ, R26 ;  /* 0x000000ffff0f7224 */ /* 0x000fe200078e001a */
[----:B------:R-:W2:Y:S01]  /*27c70*/  LDL.LU R27, [R1+0x2d00] ;  /* 0x002d0000011b7983 */ /* 0x000ea20000300800 */
[----:B------:R-:W3:Y:S03]  /*27c80*/  LDL.LU R26, [R1+0x2cfc] ;  /* 0x002cfc00011a7983 */ /* 0x000ee60000300800 */
[----:B------:R-:W-:Y:S01]  /*27c90*/  STL.64 [R1+0x2bc0], R14 ;  /* 0x002bc00e01007387 */ /* 0x000fe20000100a00 */
[----:B------:R-:W-:Y:S02]  /*27ca0*/  STL.64 [R1+0x2b80], R10 ;  /* 0x002b800a01007387 */ /* 0x000fe40000100a00 */
[----:B----4-:R0:W-:Y:S02]  /*27cb0*/  STL.64 [R1+0x2b78], R8 ;  /* 0x002b780801007387 */ /* 0x0101e40000100a00 */
[----:B0-----:R-:W4:Y:S01]  /*27cc0*/  LDL.LU R8, [R1+0x5f0] ;  /* 0x0005f00001087983 */ /* 0x001f220000300800 */
[----:B------:R-:W4:Y:S02]  /*27cd0*/  LDL.LU R9, [R1+0x5f4] ;  /* 0x0005f40001097983 */ /* 0x000f240000300800 */
[----:B------:R-:W2:Y:S02]  /*27ce0*/  LDL.LU R10, [R1+0x5f8] ;  /* 0x0005f800010a7983 */ /* 0x000ea40000300800 */
[----:B------:R-:W2:Y:S02]  /*27cf0*/  LDL.LU R11, [R1+0x5fc] ;  /* 0x0005fc00010b7983 */ /* 0x000ea40000300800 */
[----:B------:R-:W-:-:S02]  /*27d00*/  IMAD.MOV.U32 R14, RZ, RZ, R29 ;  /* 0x000000ffff0e7224 */ /* 0x000fc400078e001d */
[----:B------:R-:W-:Y:S01]  /*27d10*/  IMAD.MOV.U32 R15, RZ, RZ, R3 ;  /* 0x000000ffff0f7224 */ /* 0x000fe200078e0003 */
[----:B------:R-:W3:Y:S01]  /*27d20*/  LDL.LU R29, [R1+0x2cf8] ;  /* 0x002cf800011d7983 */ /* 0x000ee20000300800 */
[----:B------:R-:W3:Y:S03]  /*27d30*/  LDL.LU R3, [R1+0x2cf4] ;  /* 0x002cf40001037983 */ /* 0x000ee60000300800 */
[----:B------:R-:W-:Y:S04]  /*27d40*/  STL.64 [R1+0x2bd8], R14 ;  /* 0x002bd80e01007387 */ /* 0x000fe80000100a00 */
[----:B--2---:R-:W-:Y:S01]  /*27d50*/  STL.64 [R1+0x2ba0], R10 ;  /* 0x002ba00a01007387 */ /* 0x004fe20000100a00 */
[----:B----4-:R0:W-:Y:S03]  /*27d60*/  STL.64 [R1+0x2b98], R8 ;  /* 0x002b980801007387 */ /* 0x0101e60000100a00 */
[----:B0-----:R-:W2:Y:S01]  /*27d70*/  LDL.LU R8, [R1+0x600] ;  /* 0x0006000001087983 */ /* 0x001ea20000300800 */
[----:B------:R-:W2:Y:S02]  /*27d80*/  LDL.LU R9, [R1+0x604] ;  /* 0x0006040001097983 */ /* 0x000ea40000300800 */
[----:B------:R-:W4:Y:S02]  /*27d90*/  LDL.LU R10, [R1+0x608] ;  /* 0x00060800010a7983 */ /* 0x000f240000300800 */
[----:B------:R-:W4:Y:S02]  /*27da0*/  LDL.LU R11, [R1+0x60c] ;  /* 0x00060c00010b7983 */ /* 0x000f240000300800 */
[----:B------:R-:W-:-:S02]  /*27db0*/  IMAD.MOV.U32 R14, RZ, RZ, R5 ;  /* 0x000000ffff0e7224 */ /* 0x000fc400078e0005 */
[----:B------:R-:W-:Y:S01]  /*27dc0*/  IMAD.MOV.U32 R15, RZ, RZ, R28 ;  /* 0x000000ffff0f7224 */ /* 0x000fe200078e001c */
[----:B------:R-:W3:Y:S01]  /*27dd0*/  LDL.LU R5, [R1+0x2cf0] ;  /* 0x002cf00001057983 */ /* 0x000ee20000300800 */
[----:B------:R-:W3:Y:S03]  /*27de0*/  LDL.LU R28, [R1+0x2cec] ;  /* 0x002cec00011c7983 */ /* 0x000ee60000300800 */
[----:B------:R-:W-:Y:S04]  /*27df0*/  STL.64 [R1+0x2bf0], R14 ;  /* 0x002bf00e01007387 */ /* 0x000fe80000100a00 */
[----:B----4-:R-:W-:Y:S01]  /*27e00*/  STL.64 [R1+0x2bb8], R10 ;  /* 0x002bb80a01007387 */ /* 0x010fe20000100a00 */
[----:B--2---:R0:W-:Y:S03]  /*27e10*/  STL.64 [R1+0x2bb0], R8 ;  /* 0x002bb00801007387 */ /* 0x0041e60000100a00 */
[----:B0-----:R-:W2:Y:S01]  /*27e20*/  LDL.LU R8, [R1+0x610] ;  /* 0x0006100001087983 */ /* 0x001ea20000300800 */
[----:B------:R-:W2:Y:S02]  /*27e30*/  LDL.LU R9, [R1+0x614] ;  /* 0x0006140001097983 */ /* 0x000ea40000300800 */
[----:B------:R-:W4:Y:S02]  /*27e40*/  LDL.LU R10, [R1+0x618] ;  /* 0x00061800010a7983 */ /* 0x000f240000300800 */
[----:B------:R-:W4:Y:S02]  /*27e50*/  LDL.LU R11, [R1+0x61c] ;  /* 0x00061c00010b7983 */ /* 0x000f240000300800 */
[----:B------:R-:W-:-:S02]  /*27e60*/  IMAD.MOV.U32 R14, RZ, RZ, R23 ;  /* 0x000000ffff0e7224 */ /* 0x000fc400078e0017 */
[----:B------:R-:W-:-:S05]  /*27e70*/  IMAD.MOV.U32 R15, RZ, RZ, R22 ;  /* 0x000000ffff0f7224 */ /* 0x000fca00078e0016 */
        /* <DEDUP_REMOVED lines=20> */
[----:B------:R0:W-:Y:S02]  /*27fc0*/  STL.64 [R1+0x2c38], R14 ;  /* 0x002c380e01007387 */ /* 0x0001e40000100a00 */
[----:B0-----:R-:W-:Y:S02]  /*27fd0*/  IMAD.MOV.U32 R14, RZ, RZ, R6 ;  /* 0x000000ffff0e7224 */ /* 0x001fe400078e0006 */
        /* <DEDUP_REMOVED lines=21> */
[----:B---3--:R-:W-:-:S02]  /*28130*/  IMAD.MOV.U32 R14, RZ, RZ, R26 ;  /* 0x000000ffff0e7224 */ /* 0x008fc400078e001a */
        /* <DEDUP_REMOVED lines=12> */
[----:B------:R-:W3:Y:S04]  /*28200*/  LDL.LU R3, [R1+0x2cc8] ;  /* 0x002cc80001037983 */ /* 0x000ee80000300800 */
        /* <DEDUP_REMOVED lines=10> */
[----:B------:R-:W3:Y:S02]  /*282b0*/  LDL.LU R21, [R1+0x6d4] ;  /* 0x0006d40001157983 */ /* 0x000ee40000300800 */
[----:B------:R-:W3:Y:S02]  /*282c0*/  LDL.LU R22, [R1+0x6d8] ;  /* 0x0006d80001167983 */ /* 0x000ee40000300800 */
[----:B------:R-:W3:Y:S01]  /*282d0*/  LDL.LU R23, [R1+0x6dc] ;  /* 0x0006dc0001177983 */ /* 0x000ee20000300800 */
[----:B------:R-:W-:Y:S04]  /*282e0*/  STL.64 [R1+0x2cb0], R14 ;  /* 0x002cb00e01007387 */ /* 0x000fe80000100a00 */
        /* <DEDUP_REMOVED lines=23> */
[----:B------:R-:W4:Y:S01]  /*28460*/  LDL.LU R11, [R1+0x6bc] ;  /* 0x0006bc00010b7983 */ /* 0x000f220000300800 */
[----:B---3--:R-:W-:Y:S01]  /*28470*/  HMMA.16816.F32 R20, R16, R6, R20 ;  /* 0x000000061014723c */ /* 0x008fe20000001814 */
[----:B------:R-:W0:Y:S04]  /*28480*/  LDSM.16.MT88.4 R16, [R0+0x2180] ;  /* 0x002180000010783b */ /* 0x000e280000004200 */
[----:B----4-:R-:W-:Y:S01]  /*28490*/  STL.64 [R1+0x2cc0], R10 ;  /* 0x002cc00a01007387 */ /* 0x010fe20000100a00 */
[----:B--2---:R1:W-:Y:S03]  /*284a0*/  STL.64 [R1+0x2cb8], R8 ;  /* 0x002cb80801007387 */ /* 0x0043e60000100a00 */
[----:B-1----:R-:W2:Y:S01]  /*284b0*/  LDL.LU R8, [R1+0x6c0] ;  /* 0x0006c00001087983 */ /* 0x002ea20000300800 */
[----:B------:R-:W2:Y:S02]  /*284c0*/  LDL.LU R9, [R1+0x6c4] ;  /* 0x0006c40001097983 */ /* 0x000ea40000300800 */
[----:B------:R-:W2:Y:S02]  /*284d0*/  LDL.LU R10, [R1+0x6c8] ;  /* 0x0006c800010a7983 */ /* 0x000ea40000300800 */
[----:B------:R-:W2:Y:S02]  /*284e0*/  LDL.LU R11, [R1+0x6cc] ;  /* 0x0006cc00010b7983 */ /* 0x000ea40000300800 */
[----:B------:R-:W-:-:S02]  /*284f0*/  IMAD.MOV.U32 R14, RZ, RZ, R4 ;  /* 0x000000ffff0e7224 */ /* 0x000fc400078e0004 */
[----:B------:R-:W-:-:S05]  /*28500*/  IMAD.MOV.U32 R15, RZ, RZ, R2 ;  /* 0x000000ffff0f7224 */ /* 0x000fca00078e0002 */
[----:B------:R1:W-:Y:S01]  /*28510*/  STL.64 [R1+0x800], R20 ;  /* 0x0008001401007387 */ /* 0x0003e20000100a00 */
[----:B------:R3:W-:Y:S03]  /*28520*/  STL.64 [R1+0x808], R22 ;  /* 0x0008081601007387 */ /* 0x0007e60000100a00 */
[----:B-1----:R-:W4:Y:S01]  /*28530*/  LDL.LU R20, [R1+0x5e0] ;  /* 0x0005e00001147983 */ /* 0x002f220000300800 */
[----:B------:R-:W4:Y:S02]  /*28540*/  LDL.LU R21, [R1+0x5e4] ;  /* 0x0005e40001157983 */ /* 0x000f240000300800 */
[----:B---3--:R-:W4:Y:S02]  /*28550*/  LDL.LU R22, [R1+0x5e8] ;  /* 0x0005e80001167983 */ /* 0x008f240000300800 */
[----:B------:R-:W4:Y:S01]  /*28560*/  LDL.LU R23, [R1+0x5ec] ;  /* 0x0005ec0001177983 */ /* 0x000f220000300800 */
[----:B0-----:R-:W-:Y:S01]  /*28570*/  STL.64 [R1+0x2a38], R18 ;  /* 0x002a381201007387 */ /* 0x001fe20000100a00 */
[----:B------:R0:W-:Y:S03]  /*28580*/  STL.64 [R1+0x2a30], R16 ;  /* 0x002a301001007387 */ /* 0x0001e60000100a00 */
[----:B0-----:R-:W3:Y:S01]  /*28590*/  LDL.LU R16, [R1+0x5d0] ;  /* 0x0005d00001107983 */ /* 0x001ee20000300800 */
[----:B------:R-:W3:Y:S02]  /*285a0*/  LDL.LU R17, [R1+0x5d4] ;  /* 0x0005d40001117983 */ /* 0x000ee40000300800 */
[----:B------:R-:W3:Y:S02]  /*285b0*/  LDL.LU R18, [R1+0x5d8] ;  /* 0x0005d80001127983 */ /* 0x000ee40000300800 */
[----:B------:R-:W3:Y:S01]  /*285c0*/  LDL.LU R19, [R1+0x5dc] ;  /* 0x0005dc0001137983 */ /* 0x000ee20000300800 */
[C---:B--2---:R-:W-:Y:S01]  /*285d0*/  HMMA.16816.F32 R12, R24.reuse, R14, R8 ;  /* 0x0000000e180c723c */ /* 0x044fe20000001808 */
[----:B------:R-:W2:Y:S01]  /*285e0*/  LDL.LU.64 R10, [R1+0x2cc0] ;  /* 0x002cc000010a7983 */ /* 0x000ea20000300a00 */
[----:B------:R-:W2:Y:S11]  /*285f0*/  LDL.LU.64 R8, [R1+0x2cb8] ;  /* 0x002cb80001087983 */ /* 0x000eb60000300a00 */
[----:B------:R-:W-:Y:S10]  /*28600*/  @!UPT UIADD3 URZ, URZ, URZ, URZ ;  /* 0x0000003f3f3ff290 */ /* 0x000ff4000fffe03f */
        /* <DEDUP_REMOVED lines=89> */
[----:B------:R-:W3:Y:S01]  /*28ba0*/  LDL.LU.64 R12, [R1+0x2b88] ;  /* 0x002b8800010c7983 */ /* 0x000ee20000300a00 */
[C---:B--2---:R-:W-:Y:S11]  /*28bb0*/  HMMA.16816.F32 R8, R24.reuse, R14, R8 ;  /* 0x0000000e1808723c */ /* 0x044ff60000001808 */
[----:B------:R-:W-:Y:S11]  /*28bc0*/  @!UPT UIADD3 URZ, URZ, URZ, URZ ;  /* 0x0000003f3f3ff290 */ /* 0x000ff6000fffe03f */
[----:B------:R-:W-:Y:S01]  /*28bd0*/  @!UPT UIADD3 URZ, URZ, URZ, URZ ;  /* 0x0000003f3f3ff290 */ /* 0x000fe2000fffe03f */
[----:B------:R-:W-:Y:S01]  /*28be0*/  STL.64 [R1+0x6f0], R8 ;  /* 0x0006f00801007387 */ /* 0x000fe20000100a00 */
[----:B------:R0:W-:Y:S03]  /*28bf0*/  STL.64 [R1+0x6f8], R10 ;  /* 0x0006f80a01007387 */ /* 0x0001e60000100a00 */
[----:B0-----:R-:W4:Y:S01]  /*28c00*/  LDL.LU.64 R10, [R1+0x2b80] ;  /* 0x002b8000010a7983 */ /* 0x001f220000300a00 */
[----:B------:R-:W2:Y:S02]  /*28c10*/  LDL.LU.64 R8, [R1+0x2b78] ;  /* 0x002b780001087983 */ /* 0x000ea40000300a00 */
[----:B------:R-:W-:Y:S02]  /*28c20*/  STL.64 [R1+0x2ad8], R14 ;  /* 0x002ad80e01007387 */ /* 0x000fe40000100a00 */
[----:B---3--:R0:W-:Y:S02]  /*28c30*/  STL.64 [R1+0x2b50], R12 ;  /* 0x002b500c01007387 */ /* 0x0081e40000100a00 */
[----:B0-----:R-:W3:Y:S01]  /*28c40*/  LDL.LU R12, [R1+0x5b0] ;  /* 0x0005b000010c7983 */ /* 0x001ee20000300800 */
[----:B------:R-:W3:Y:S02]  /*28c50*/  LDL.LU R13, [R1+0x5b4] ;  /* 0x0005b400010d7983 */ /* 0x000ee40000300800 */
[----:B------:R-:W2:Y:S02]  /*28c60*/  LDL.LU R14, [R1+0x5b8] ;  /* 0x0005b800010e7983 */ /* 0x000ea40000300800 */
[----:B------:R-:W2:Y:S01]  /*28c70*/  LDL.LU R15, [R1+0x5bc] ;  /* 0x0005bc00010f7983 */ /* 0x000ea20000300800 */
[C---:B----4-:R-:W-:Y:S08]  /*28c80*/  HMMA.16816.F32 R20, R24.reuse, R10, R20 ;  /* 0x0000000a1814723c */ /* 0x050ff00000001814 */
[----:B------:R-:W-:Y:S01]  /*28c90*/  HMMA.16816.F32 R24, R24, R6, R16 ;  /* 0x000000061818723c */ /* 0x000fe20000001810 */
[----:B--2---:R0:W-:Y:S01]  /*28ca0*/  STL.64 [R1+0x2b60], R14 ;  /* 0x002b600e01007387 */ /* 0x0041e20000100a00 */
[----:B---3--:R-:W-:Y:S03]  /*28cb0*/  STL.64 [R1+0x2b58], R12 ;  /* 0x002b580c01007387 */ /* 0x008fe60000100a00 */
[----:B0-----:R-:W2:Y:S10]  /*28cc0*/  LDL.LU.64 R14, [R1+0xc8] ;  /* 0x0000c800010e7983 */ /* 0x001eb40000300a00 */
[----:B------:R-:W-:Y:S02]  /*28cd0*/  STL.64 [R1+0x6e0], R20 ;  /* 0x0006e01401007387 */ /* 0x000fe40000100a00 */
[----:B------:R0:W-:Y:S02]  /*28ce0*/  STL.64 [R1+0x6e8], R22 ;  /* 0x0006e81601007387 */ /* 0x0001e40000100a00 */
[----:B0-----:R-:W2:Y:S01]  /*28cf0*/  LDL.LU.64 R22, [R1+0x2b70] ;  /* 0x002b700001167983 */ /* 0x001ea20000300a00 */
[----:B------:R-:W2:Y:S02]  /*28d00*/  LDL.LU.64 R20, [R1+0x2b68] ;  /* 0x002b680001147983 */ /* 0x000ea40000300a00 */
[----:B------:R-:W-:Y:S02]  /*28d10*/  STL [R1+0x2a78], R10 ;  /* 0x002a780a01007387 */ /* 0x000fe40000100800 */
[----:B------:R0:W-:Y:S01]  /*28d20*/  STL [R1+0x2a64], R11 ;  /* 0x002a640b01007387 */ /* 0x0001e20000100800 */
[----:B------:R-:W3:Y:S01]  /*28d30*/  LDL.LU R16, [R1+0x5a0] ;  /* 0x0005a00001107983 */ /* 0x000ee20000300800 */
[----:B------:R-:W3:Y:S02]  /*28d40*/  LDL.LU R17, [R1+0x5a4] ;  /* 0x0005a40001117983 */ /* 0x000ee40000300800 */
[----:B------:R-:W3:Y:S02]  /*28d50*/  LDL.LU R18, [R1+0x5a8] ;  /* 0x0005a80001127983 */ /* 0x000ee40000300800 */
[----:B------:R-:W3:Y:S01]  /*28d60*/  LDL.LU R19, [R1+0x5ac] ;  /* 0x0005ac0001137983 */ /* 0x000ee20000300800 */
[----:B0-----:R-:W4:Y:S01]  /*28d70*/  LDL.LU.64 R10, [R1+0x98] ;  /* 0x00009800010a7983 */ /* 0x001f220000300a00 */
[----:B------:R0:W-:Y:S02]  /*28d80*/  STL.64 [R1+0x2a40], R6 ;  /* 0x002a400601007387 */ /* 0x0001e40000100a00 */
[----:B------:R-:W2:Y:S02]  /*28d90*/  LDL.LU R4, [R1+0x5c0] ;  /* 0x0005c00001047983 */ /* 0x000ea40000300800 */
[----:B------:R-:W2:Y:S01]  /*28da0*/  LDL.LU R5, [R1+0x5c4] ;  /* 0x0005c40001057983 */ /* 0x000ea20000300800 */
[----:B0-----:R-:W2:Y:S01]  /*28db0*/  LDL.LU R6, [R1+0x5c8] ;  /* 0x0005c80001067983 */ /* 0x001ea20000300800 */
[----:B------:R-:W2:Y:S02]  /*28dc0*/  LDL.LU R7, [R1+0x5cc] ;  /* 0x0005cc0001077983 */ /* 0x000ea40000300800 */
[----:B------:R-:W-:Y:S02]  /*28dd0*/  STL [R1+0x21f4], R24 ;  /* 0x0021f41801007387 */ /* 0x000fe40000100800 */
[----:B------:R-:W-:Y:S01]  /*28de0*/  STL [R1+0x21f0], R25 ;  /* 0x0021f01901007387 */ /* 0x000fe20000100800 */
[----:B------:R-:W-:Y:S01]  /*28df0*/  STL [R1+0x21ec], R26 ;  /* 0x0021ec1a01007387 */ /* 0x000fe20000100800 */
[----:B------:R0:W-:Y:S03]  /*28e00*/  STL [R1+0x21e8], R27 ;  /* 0x0021e81b01007387 */ /* 0x0001e60000100800 */
[----:B0-----:R-:W3:Y:S01]  /*28e10*/  LDL.LU.64 R26, [R1+0xb8] ;  /* 0x0000b800011a7983 */ /* 0x001ee20000300a00 */
[C---:B--2---:R-:W-:Y:S11]  /*28e20*/  HMMA.16816.F32 R4, R20.reuse, R14, R4 ;  /* 0x0000000e1404723c */ /* 0x044ff60000001804 */
[----:B------:R-:W-:Y:S11]  /*28e30*/  @!UPT UIADD3 URZ, URZ, URZ, URZ ;  /* 0x0000003f3f3ff290 */ /* 0x000ff6000fffe03f */
[----:B------:R-:W-:Y:S01]  /*28e40*/  @!UPT UIADD3 URZ, URZ, URZ, URZ ;  /* 0x0000003f3f3ff290 */ /* 0x000fe2000fffe03f */
[----:B------:R0:W-:Y:S01]  /*28e50*/  STL.64 [R1+0xa10], R4 ;  /* 0x000a100401007387 */ /* 0x0001e20000100a00 */
[----:B------:R1:W-:Y:S02]  /*28e60*/  STL.64 [R1+0xa18], R6 ;  /* 0x000a180601007387 */ /* 0x0003e40000100a00 */
[----:B0-----:R-:W-:Y:S02]  /*28e70*/  IMAD.MOV.U32 R5, RZ, RZ, R14 ;  /* 0x000000ffff057224 */ /* 0x001fe400078e000e */
[----:B------:R-:W-:Y:S02]  /*28e80*/  IMAD.MOV.U32 R4, RZ, RZ, R15 ;  /* 0x000000ffff047224 */ /* 0x000fe400078e000f */
[----:B------:R-:W3:Y:S01]  /*28e90*/  LDL.LU.64 R14, [R1+0x2b60] ;  /* 0x002b6000010e7983 */ /* 0x000ee20000300a00 */
[----:B------:R-:W3:Y:S02]  /*28ea0*/  LDL.LU.64 R12, [R1+0x2b58] ;  /* 0x002b5800010c7983 */ /* 0x000ee40000300a00 */
[----:B---3--:R-:W-:Y:S11]  /*28eb0*/  HMMA.16816.F32 R12, R20, R26, R12 ;  /* 0x0000001a140c723c */ /* 0x008ff6000000180c */
[----:B------:R-:W-:Y:S11]  /*28ec0*/  @!UPT UIADD3 URZ, URZ, URZ, URZ ;  /* 0x0000003f3f3ff290 */ /* 0x000ff6000fffe03f */
[----:B------:R-:W-:Y:S02]  /*28ed0*/  @!UPT UIADD3 URZ, URZ, URZ, URZ ;  /* 0x0000003f3f3ff290 */ /* 0x000fe4000fffe03f */
[----:B------:R-:W-:Y:S02]  /*28ee0*/  IMAD.MOV.U32 R24, RZ, RZ, R12 ;  /* 0x000000ffff187224 */ /* 0x000fe400078e000c */
[----:B------:R-:W-:Y:S02]  /*28ef0*/  IMAD.MOV.U32 R25, RZ, RZ, R13 ;  /* 0x000000ffff197224 */ /* 0x000fe400078e000d */
[----:B------:R-:W2:Y:S01]  /*28f00*/  LDL.LU.64 R12, [R1+0x2b50] ;  /* 0x002b5000010c7983 */ /* 0x000ea20000300a00 */
[----:B-1----:R-:W-:Y:S02]  /*28f10*/  IMAD.MOV.U32 R7, RZ, RZ, R26 ;  /* 0x000000ffff077224 */ /* 0x002fe400078e001a */
[----:B------:R-:W-:Y:S02]  /*28f20*/  IMAD.MOV.U32 R6, RZ, RZ, R27 ;  /* 0x000000ffff067224 */ /* 0x000fe400078e001b */
[----:B------:R-:W-:Y:S02]  /*28f30*/  IMAD.MOV.U32 R26, RZ, RZ, R14 ;  /* 0x000000ffff1a7224 */ /* 0x000fe400078e000e */
[----:B------:R-:W-:Y:S01]  /*28f40*/  IMAD.MOV.U32 R27, RZ, RZ, R15 ;  /* 0x000000ffff1b7224 */ /* 0x000fe200078e000f */
[----:B------:R-:W-:Y:S01]  /*28f50*/  STL.64 [R1+0x2a70], R6 ;  /* 0x002a700601007387 */ /* 0x000fe20000100a00 */
[----:B------:R0:W-:Y:S03]  /*28f60*/  STL.64 [R1+0x2a68], R4 ;  /* 0x002a680401007387 */ /* 0x0001e60000100a00 */
[----:B0-----:R-:W4:Y:S01]  /*28f70*/  LDL.LU R4, [R1+0x590] ;  /* 0x0005900001047983 */ /* 0x001f220000300800 */
[----:B------:R-:W4:Y:S02]  /*28f80*/  LDL.LU R5, [R1+0x594] ;  /* 0x0005940001057983 */ /* 0x000f240000300800 */
[----:B------:R-:W4:Y:S02]  /*28f90*/  LDL.LU R6, [R1+0x598] ;  /* 0x0005980001067983 */ /* 0x000f240000300800 */
[----:B------:R-:W4:Y:S01]  /*28fa0*/  LDL.LU R7, [R1+0x59c] ;  /* 0x00059c0001077983 */ /* 0x000f220000300800 */
[----:B------:R0:W-:Y:S01]  /*28fb0*/  STL.64 [R1+0x2200], R26 ;  /* 0x0022001a01007387 */ /* 0x0001e20000100a00 */
[----:B------:R1:W-:Y:S02]  /*28fc0*/  STL.64 [R1+0x21f8], R24 ;  /* 0x0021f81801007387 */ /* 0x0003e40000100a00 */
[----:B0-----:R-:W-:-:S02]  /*28fd0*/  IMAD.MOV.U32 R26, RZ, RZ, R8 ;  /* 0x000000ffff1a7224 */ /* 0x001fc400078e0008 */
[----:B------:R-:W-:Y:S02]  /*28fe0*/  IMAD.MOV.U32 R27, RZ, RZ, R3 ;  /* 0x000000ffff1b7224 */ /* 0x000fe400078e0003 */
[----:B-1----:R-:W-:Y:S02]  /*28ff0*/  IMAD.MOV.U32 R25, RZ, RZ, R9 ;  /* 0x000000ffff197224 */ /* 0x002fe400078e0009 */
[----:B--2---:R-:W-:Y:S02]  /*29000*/  IMAD.MOV.U32 R24, RZ, RZ, R13 ;  /* 0x000000ffff187224 */ /* 0x004fe400078e000d */
[----:B------:R-:W2:Y:S01]  /*29010*/  LDL.LU R13, [R1+0x2b48] ;  /* 0x002b4800010d7983 */ /* 0x000ea20000300800 */
[----:B------:R0:W-:Y:S02]  /*29020*/  STL.64 [R1+0x28f0], R26 ;  /* 0x0028f01a01007387 */ /* 0x0001e40000100a00 */
[----:B------:R-:W-:Y:S01]  /*29030*/  STL.64 [R1+0x28e8], R24 ;  /* 0x0028e81801007387 */ /* 0x000fe20000100a00 */
[----:B0-----:R-:W3:Y:S01]  /*29040*/  LDL.LU.64 R26, [R1+0xa8] ;  /* 0x0000a800011a7983 */ /* 0x001ee20000300a00 */
[C---:B----4-:R-:W-:Y:S08]  /*29050*/  HMMA.16816.F32 R4, R20.reuse, R10, R4 ;  /* 0x0000000a1404723c */ /* 0x050ff00000001804 */
[----:B---3--:R-:W-:Y:S11]  /*29060*/  HMMA.16816.F32 R16, R20, R26, R16 ;  /* 0x0000001a1410723c */ /* 0x008ff60000001810 */
[----:B------:R-:W-:Y:S11]  /*29070*/  @!UPT UIADD3 URZ, URZ, URZ, URZ ;  /* 0x0000003f3f3ff290 */ /* 0x000ff6000fffe03f */
[----:B------:R-:W-:Y:S01]  /*29080*/  @!UPT UIADD3 URZ, URZ, URZ, URZ ;  /* 0x0000003f3f3ff290 */ /* 0x000fe2000fffe03f */
[----:B------:R0:W-:Y:S01]  /*29090*/  STL.64 [R1+0x9f0], R16 ;  /* 0x0009f01001007387 */ /* 0x0001e20000100a00 */
[----:B------:R1:W-:Y:S02]  /*290a0*/  STL.64 [R1+0x9f8], R18 ;  /* 0x0009f81201007387 */ /* 0x0003e40000100a00 */
[----:B0-----:R-:W-:Y:S02]  /*290b0*/  IMAD.MOV.U32 R16, RZ, RZ, R27 ;  /* 0x000000ffff107224 */ /* 0x001fe400078e001b */
[----:B------:R-:W-:Y:S02]  /*290c0*/  IMAD.MOV.U32 R17, RZ, RZ, R26 ;  /* 0x000000ffff117224 */ /* 0x000fe400078e001a */
[----:B-1----:R-:W-:Y:S02]  /*290d0*/  IMAD.MOV.U32 R19, RZ, RZ, R10 ;  /* 0x000000ffff137224 */ /* 0x002fe400078e000a */
[----:B------:R-:W-:Y:S01]  /*290e0*/  IMAD.MOV.U32 R18, RZ, RZ, R11 ;  /* 0x000000ffff127224 */ /* 0x000fe200078e000b */
[----:B------:R-:W-:Y:S01]  /*290f0*/  STL [R1+0x2a80], R16 ;  /* 0x002a801001007387 */ /* 0x000fe20000100800 */
[----:B------:R-:W-:Y:S02]  /*29100*/  STL [R1+0x2a7c], R17 ;  /* 0x002a7c1101007387 */ /* 0x000fe40000100800 */
[----:B------:R0:W-:Y:S02]  /*29110*/  STL.64 [R1+0x9e0], R4 ;  /* 0x0009e00401007387 */ /* 0x0001e40000100a00 */
[----:B------:R1:W-:Y:S01]  /*29120*/  STL.64 [R1+0x9e8], R6 ;  /* 0x0009e80601007387 */ /* 0x0003e20000100a00 */
[----:B------:R-:W-:Y:S01]  /*29130*/  STL [R1+0x2a84], R19 ;  /* 0x002a841301007387 */ /* 0x000fe20000100800 */
[----:B------:R-:W-:Y:S02]  /*29140*/  STL [R1+0x2ac0], R18 ;  /* 0x002ac01201007387 */ /* 0x000fe40000100800 */
[----:B------:R-:W3:Y:S02]  /*29150*/  LDL.LU R24, [R1+0x260] ;  /* 0x0002600001187983 */ /* 0x000ee40000300800 */
[----:B------:R-:W3:Y:S01]  /*29160*/  LDL.LU R25, [R1+0x264] ;  /* 0x0002640001197983 */ /* 0x000ee20000300800 */
[----:B0-----:R-:W4:Y:S01]  /*29170*/  LDL.LU R4, [R1+0x4f0] ;  /* 0x0004f00001047983 */ /* 0x001f220000300800 */
[----:B------:R-:W4:Y:S02]  /*29180*/  LDL.LU R5, [R1+0x4f4] ;  /* 0x0004f40001057983 */ /* 0x000f240000300800 */
[----:B-1----:R-:W3:Y:S02]  /*29190*/  LDL.LU R6, [R1+0x4f8] ;  /* 0x0004f80001067983 */ /* 0x002ee40000300800 */
[----:B------:R-:W3:Y:S02]  /*291a0*/  LDL.LU R7, [R1+0x4fc] ;  /* 0x0004fc0001077983 */ /* 0x000ee40000300800 */
[----:B------:R-:W-:-:S02]  /*291b0*/  IMAD.MOV.U32 R27, RZ, RZ, R12 ;  /* 0x000000ffff1b7224 */ /* 0x000fc400078e000c */
[----:B--2---:R-:W-:Y:S01]  /*291c0*/  IMAD.MOV.U32 R26, RZ, RZ, R13 ;  /* 0x000000ffff1a7224 */ /* 0x004fe200078e000d */
[----:B---3--:R-:W-:Y:S01]  /*291d0*/  STL.64 [R1+0x2a90], R6 ;  /* 0x002a900601007387 */ /* 0x008fe20000100a00 */
[----:B----4-:R0:W-:Y:S03]  /*291e0*/  STL.64 [R1+0x2a88], R4 ;  /* 0x002a880401007387 */ /* 0x0101e60000100a00 */
[----:B0-----:R-:W2:Y:S01]  /*291f0*/  LDL.LU R4, [R1+0x500] ;  /* 0x0005000001047983 */ /* 0x001ea20000300800 */
[----:B------:R-:W2:Y:S02]  /*29200*/  LDL.LU R5, [R1+0x504] ;  /* 0x0005040001057983 */ /* 0x000ea40000300800 */
[----:B------:R-:W3:Y:S02]  /*29210*/  LDL.LU R6, [R1+0x508] ;  /* 0x0005080001067983 */ /* 0x000ee40000300800 */
[----:B------:R-:W3:Y:S01]  /*29220*/  LDL.LU R7, [R1+0x50c] ;  /* 0x00050c0001077983 */ /* 0x000ee20000300800 */
[----:B------:R-:W4:Y:S01]  /*29230*/  LDL.LU R16, [R1+0x520] ;  /* 0x0005200001107983 */ /* 0x000f220000300800 */
[----:B------:R-:W4:Y:S02]  /*29240*/  LDL.LU R17, [R1+0x524] ;  /* 0x0005240001117983 */ /* 0x000f240000300800 */
[----:B------:R-:W2:Y:S02]  /*29250*/  LDL.LU R18, [R1+0x528] ;  /* 0x0005280001127983 */ /* 0x000ea40000300800 */
[----:B------:R-:W2:Y:S01]  /*29260*/  LDL.LU R19, [R1+0x52c] ;  /* 0x00052c0001137983 */ /* 0x000ea20000300800 */
[----:B------:R-:W2:Y:S01]  /*29270*/  LDL.LU R12, [R1+0x530] ;  /* 0x00053000010c7983 */ /* 0x000ea20000300800 */
[----:B------:R-:W2:Y:S02]  /*29280*/  LDL.LU R13, [R1+0x534] ;  /* 0x00053400010d7983 */ /* 0x000ea40000300800 */
[----:B------:R-:W2:Y:S02]  /*29290*/  LDL.LU R14, [R1+0x538] ;  /* 0x00053800010e7983 */ /* 0x000ea40000300800 */
[----:B------:R-:W2:Y:S02]  /*292a0*/  LDL.LU R15, [R1+0x53c] ;  /* 0x00053c00010f7983 */ /* 0x000ea40000300800 */
[----:B--2---:R0:W-:Y:S01]  /*292b0*/  STL.64 [R1+0x2ae8], R14 ;  /* 0x002ae80e01007387 */ /* 0x0041e20000100a00 */
[----:B------:R-:W-:Y:S03]  /*292c0*/  STL.64 [R1+0x2ae0], R12 ;  /* 0x002ae00c01007387 */ /* 0x000fe60000100a00 */
[----:B0-----:R-:W2:Y:S04]  /*292d0*/  LDL.LU.64 R14, [R1+0x48] ;  /* 0x00004800010e7983 */ /* 0x001ea80000300a00 */
[----:B--2---:R0:W-:Y:S04]  /*292e0*/  STL.64 [R1+0x2af8], R14 ;  /* 0x002af80e01007387 */ /* 0x0041e80000100a00 */
[----:B0-----:R-:W2:Y:S04]  /*292f0*/  LDL.LU.64 R14, [R1+0x58] ;  /* 0x00005800010e7983 */ /* 0x001ea80000300a00 */
[----:B--2---:R0:W-:Y:S04]  /*29300*/  STL.64 [R1+0x2b10], R14 ;  /* 0x002b100e01007387 */ /* 0x0041e80000100a00 */
[----:B0-----:R-:W2:Y:S04]  /*29310*/  LDL.LU.64 R14, [R1+0x68] ;  /* 0x00006800010e7983 */ /* 0x001ea80000300a00 */
[----:B--2---:R-:W-:Y:S01]  /*29320*/  STL.64 [R1+0x2b28], R14 ;  /* 0x002b280e01007387 */ /* 0x004fe20000100a00 */
[----:B------:R0:W-:Y:S02]  /*29330*/  STL.64 [R1+0x2ad0], R18 ;  /* 0x002ad01201007387 */ /* 0x0001e40000100a00 */
[----:B----4-:R1:W-:Y:S01]  /*29340*/  STL.64 [R1+0x2ac8], R16 ;  /* 0x002ac81001007387 */ /* 0x0103e20000100a00 */
[----:B0-----:R-:W2:Y:S04]  /*29350*/  LDL.LU.64 R18, [R1+0x38] ;  /* 0x0000380001127983 */ /* 0x001ea80000300a00 */
[----:B--2---:R0:W-:Y:S01]  /*29360*/  STL.64 [R1+0x2af0], R18 ;  /* 0x002af01201007387 */ /* 0x0041e20000100a00 */
[----:B-1----:R-:W2:Y:S02]  /*29370*/  LDL.LU R16, [R1+0x540] ;  /* 0x0005400001107983 */ /* 0x002ea40000300800 */
[----:B------:R-:W2:Y:S01]  /*29380*/  LDL.LU R17, [R1+0x544] ;  /* 0x0005440001117983 */ /* 0x000ea20000300800 */
[----:B0-----:R-:W4:Y:S01]  /*29390*/  LDL.LU R18, [R1+0x548] ;  /* 0x0005480001127983 */ /* 0x001f220000300800 */
[----:B------:R-:W4:Y:S02]  /*293a0*/  LDL.LU R19, [R1+0x54c] ;  /* 0x00054c0001137983 */ /* 0x000f240000300800 */
[----:B------:R-:W2:Y:S02]  /*293b0*/  LDL.LU R8, [R1+0x570] ;  /* 0x0005700001087983 */ /* 0x000ea40000300800 */
[----:B------:R-:W2:Y:S01]  /*293c0*/  LDL.LU R9, [R1+0x574] ;  /* 0x0005740001097983 */ /* 0x000ea20000300800 */
[----:B------:R-:W2:Y:S01]  /*293d0*/  LDL.LU R10, [R1+0x578] ;  /* 0x00057800010a7983 */ /* 0x000ea20000300800 */
[----:B------:R-:W2:Y:S03]  /*293e0*/  LDL.LU R11, [R1+0x57c] ;  /* 0x00057c00010b7983 */ /* 0x000ea60000300800 */
[----:B--2---:R0:W-:Y:S01]  /*293f0*/  STL.64 [R1+0x2b38], R10 ;  /* 0x002b380a01007387 */ /* 0x0041e20000100a00 */
[----:B------:R-:W-:Y:S03]  /*29400*/  STL.64 [R1+0x2b30], R8 ;  /* 0x002b300801007387 */ /* 0x000fe60000100a00 */
[----:B0-----:R-:W2:Y:S01]  /*29410*/  LDL.LU.64 R10, [R1+0x88] ;  /* 0x00008800010a7983 */ /* 0x001ea20000300a00 */
[----:B------:R-:W2:Y:S03]  /*29420*/  LDL.LU.64 R14, [R1+0x78] ;  /* 0x00007800010e7983 */ /* 0x000ea60000300a00 */
[----:B--2---:R0:W-:Y:S01]  /*29430*/  STL.64 [R1+0x2b40], R14 ;  /* 0x002b400e01007387 */ /* 0x0041e20000100a00 */
[----:B------:R-:W2:Y:S02]  /*29440*/  LDL.LU R12, [R1+0x580] ;  /* 0x00058000010c7983 */ /* 0x000ea40000300800 */
[----:B------:R-:W2:Y:S01]  /*29450*/  LDL.LU R13, [R1+0x584] ;  /* 0x00058400010d7983 */ /* 0x000ea20000300800 */
[----:B0-----:R-:W2:Y:S01]  /*29460*/  LDL.LU R14, [R1+0x588] ;  /* 0x00058800010e7983 */ /* 0x001ea20000300800 */
[----:B------:R-:W2:Y:S02]  /*29470*/  LDL.LU R15, [R1+0x58c] ;  /* 0x00058c00010f7983 */ /* 0x000ea40000300800 */
[----:B----4-:R-:W-:Y:S02]  /*29480*/  STL.64 [R1+0x2b08], R18 ;  /* 0x002b081201007387 */ /* 0x010fe40000100a00 */
[----:B------:R0:W-:Y:S02]  /*29490*/  STL.64 [R1+0x2b00], R16 ;  /* 0x002b001001007387 */ /* 0x0001e40000100a00 */
[----:B0-----:R-:W4:Y:S01]  /*294a0*/  LDL.LU R16, [R1+0x550] ;  /* 0x0005500001107983 */ /* 0x001f220000300800 */
[----:B------:R-:W4:Y:S02]  /*294b0*/  LDL.LU R17, [R1+0x554] ;  /* 0x0005540001117983 */ /* 0x000f240000300800 */
[----:B------:R-:W2:Y:S02]  /*294c0*/  LDL.LU R18, [R1+0x558] ;  /* 0x0005580001127983 */ /* 0x000ea40000300800 */
[----:B------:R-:W2:Y:S02]  /*294d0*/  LDL.LU R19, [R1+0x55c] ;  /* 0x00055c0001137983 */ /* 0x000ea40000300800 */
[----:B--2---:R-:W-:Y:S01]  /*294e0*/  STL.64 [R1+0x2b20], R18 ;  /* 0x002b201201007387 */ /* 0x004fe20000100a00 */
[----:B----4-:R0:W-:Y:S03]  /*294f0*/  STL.64 [R1+0x2b18], R16 ;  /* 0x002b181001007387 */ /* 0x0101e60000100a00 */
[----:B0-----:R-:W2:Y:S01]  /*29500*/  LDL.LU R16, [R1+0x560] ;  /* 0x0005600001107983 */ /* 0x001ea20000300800 */
[----:B------:R-:W2:Y:S02]  /*29510*/  LDL.LU R17, [R1+0x564] ;  /* 0x0005640001117983 */ /* 0x000ea40000300800 */
[----:B------:R-:W2:Y:S02]  /*29520*/  LDL.LU R18, [R1+0x568] ;  /* 0x0005680001127983 */ /* 0x000ea40000300800 */
[----:B------:R-:W2:Y:S01]  /*29530*/  LDL.LU R19, [R1+0x56c] ;  /* 0x00056c0001137983 */ /* 0x000ea20000300800 */
[----:B---3--:R0:W-:Y:S01]  /*29540*/  STL.64 [R1+0x2aa0], R6 ;  /* 0x002aa00601007387 */ /* 0x0081e20000100a00 */
[----:B------:R-:W-:Y:S03]  /*29550*/  STL.64 [R1+0x2a98], R4 ;  /* 0x002a980401007387 */ /* 0x000fe60000100a00 */
[----:B0-----:R-:W3:Y:S01]  /*29560*/  LDL.LU.64 R6, [R1+0x18] ;  /* 0x0000180001067983 */ /* 0x001ee20000300a00 */
[----:B------:R-:W-:Y:S03]  /*29570*/  HMMA.16816.F32 R12, R20, R10, R12 ;  /* 0x0000000a140c723c */ /* 0x000fe6000000180c */
[----:B---3--:R0:W-:Y:S04]  /*29580*/  STL.64 [R1+0x2ab8], R6 ;  /* 0x002ab80601007387 */ /* 0x0081e80000100a00 */
[----:B0-----:R-:W3:Y:S01]  /*29590*/  LDL.LU.64 R6, [R1+0x28] ;  /* 0x0000280001067983 */ /* 0x001ee20000300a00 */
[----:B------:R-:W-:Y:S02]  /*295a0*/  STL.64 [R1+0x2900], R26 ;  /* 0x0029001a01007387 */ /* 0x000fe40000100a00 */
[----:B------:R0:W-:Y:S11]  /*295b0*/  STL.64 [R1+0x28f8], R24 ;  /* 0x0028f81801007387 */ /* 0x0001f60000100a00 */
[----:B------:R-:W-:Y:S02]  /*295c0*/  @!UPT UIADD3 URZ, URZ, URZ, URZ ;  /* 0x0000003f3f3ff290 */ /* 0x000fe4000fffe03f */
[----:B------:R-:W-:Y:S01]  /*295d0*/  STL.64 [R1+0x9d0], R12 ;  /* 0x0009d00c01007387 */ /* 0x000fe20000100a00 */
[----:B------:R1:W-:Y:S01]  /*295e0*/  STL.64 [R1+0x9d8], R14 ;  /* 0x0009d80e01007387 */ /* 0x0003e20000100a00 */
[----:B0-----:R-:W-:Y:S02]  /*295f0*/  IMAD.MOV.U32 R25, RZ, RZ, R10 ;  /* 0x000000ffff197224 */ /* 0x001fe400078e000a */
[----:B------:R-:W-:Y:S01]  /*29600*/  IMAD.MOV.U32 R24, RZ, RZ, R11 ;  /* 0x000000ffff187224 */ /* 0x000fe200078e000b */
[----:B-1----:R-:W4:Y:S01]  /*29610*/  LDL.LU.64 R14, [R1+0x2b40] ;  /* 0x002b4000010e7983 */ /* 0x002f220000300a00 */
[----:B------:R-:W4:Y:S02]  /*29620*/  LDL.LU.64 R10, [R1+0x2b38] ;  /* 0x002b3800010a7983 */ /* 0x000f240000300a00 */
[----:B------:R-:W4:Y:S02]  /*29630*/  LDL.LU.64 R8, [R1+0x2b30] ;  /* 0x002b300001087983 */ /* 0x000f240000300a00 */
[----:B------:R-:W-:-:S02]  /*29640*/  IMAD.MOV.U32 R26, RZ, RZ, R2 ;  /* 0x000000ffff1a7224 */ /* 0x000fc400078e0002 */
[----:B------:R-:W-:-:S05]  /*29650*/  IMAD.MOV.U32 R27, RZ, RZ, R0 ;  /* 0x000000ffff1b7224 */ /* 0x000fca00078e0000 */
[----:B------:R-:W-:Y:S01]  /*29660*/  STL.64 [R1+0x2ab0], R26 ;  /* 0x002ab01a01007387 */ /* 0x000fe20000100a00 */
[----:B------:R0:W-:Y:S03]  /*29670*/  STL.64 [R1+0x2aa8], R24 ;  /* 0x002aa81801007387 */ /* 0x0001e60000100a00 */
[----:B0-----:R-:W2:Y:S01]  /*29680*/  LDL.LU R24, [R1+0x510] ;  /* 0x0005100001187983 */ /* 0x001ea20000300800 */
[----:B------:R-:W2:Y:S02]  /*29690*/  LDL.LU R25, [R1+0x514] ;  /* 0x0005140001197983 */ /* 0x000ea40000300800 */
[----:B------:R-:W2:Y:S02]  /*296a0*/  LDL.LU R26, [R1+0x518] ;  /* 0x00051800011a7983 */ /* 0x000ea40000300800 */
[----:B------:R-:W2:Y:S01]  /*296b0*/  LDL.LU R27, [R1+0x51c] ;  /* 0x00051c00011b7983 */ /* 0x000ea20000300800 */
[C---:B----4-:R-:W-:Y:S11]  /*296c0*/  HMMA.16816.F32 R8, R20.reuse, R14, R8 ;  /* 0x0000000e1408723c */ /* 0x050ff60000001808 */
[----:B------:R-:W-:Y:S11]  /*296d0*/  @!UPT UIADD3 URZ, URZ, URZ, URZ ;  /* 0x0000003f3f3ff290 */ /* 0x000ff6000fffe03f */
[----:B------:R-:W-:Y:S01]  /*296e0*/  @!UPT UIADD3 URZ, URZ, URZ, URZ ;  /* 0x0000003f3f3ff290 */ /* 0x000fe2000fffe03f */
[----:B------:R0:W-:Y:S01]  /*296f0*/  STL.64 [R1+0x9c0], R8 ;  /* 0x0009c00801007387 */ /* 0x0001e20000100a00 */
[----:B------:R-:W-:Y:S02]  /*29700*/  STL.64 [R1+0x9c8], R10 ;  /* 0x0009c80a01007387 */ /* 0x000fe40000100a00 */
[----:B0-----:R-:W-:Y:S02]  /*29710*/  IMAD.MOV.U32 R8, RZ, RZ, R14 ;  /* 0x000000ffff087224 */ /* 0x001fe400078e000e */
[----:B------:R-:W-:Y:S02]  /*29720*/  IMAD.MOV.U32 R9, RZ, RZ, R15 ;  /* 0x000000ffff097224 */ /* 0x000fe400078e000f */
        /* <DEDUP_REMOVED lines=38> */
[----:B---3--:R-:W-:Y:S01]  /*29990*/  IMAD.MOV.U32 R10, RZ, RZ, R7 ;  /* 0x000000ffff0a7224 */ /* 0x008fe200078e0007 */
[C---:B----4-:R-:W-:Y:S11]  /*299a0*/  HMMA.16816.F32 R16, R20.reuse, R6, R16 ;  /* 0x000000061410723c */ /* 0x050ff60000001810 */
[----:B------:R-:W-:Y:S11]  /*299b0*/  @!UPT UIADD3 URZ, URZ, URZ, URZ ;  /* 0x0000003f3f3ff290 */ /* 0x000ff6000fffe03f */
[----:B------:R-:W-:Y:S01]  /*299c0*/  @!UPT UIADD3 URZ, URZ, URZ, URZ ;  /* 0x0000003f3f3ff290 */ /* 0x000fe2000fffe03f */
[----:B------:R0:W-:Y:S01]  /*299d0*/  STL.64 [R1+0x970], R16 ;  /* 0x0009701001007387 */ /* 0x0001e20000100a00 */
[----:B------:R1:W-:Y:S02]  /*299e0*/  STL.64 [R1+0x978], R18 ;  /* 0x0009781201007387 */ /* 0x0003e40000100a00 */
[----:B0-----:R-:W-:Y:S01]  /*299f0*/  IMAD.MOV.U32 R17, RZ, RZ, R6 ;  /* 0x000000ffff117224 */ /* 0x001fe200078e0006 */
[----:B-1----:R-:W3:Y:S01]  /*29a00*/  LDL.LU R18, [R1+0x2ac0] ;  /* 0x002ac00001127983 */ /* 0x002ee20000300800 */
[----:B------:R-:W4:Y:S02]  /*29a10*/  LDL.LU.64 R6, [R1+0x2ab8] ;  /* 0x002ab80001067983 */ /* 0x000f240000300a00 */
[C---:B----4-:R-:W-:Y:S01]  /*29a20*/  HMMA.16816.F32 R24, R20.reuse, R6, R24 ;  /* 0x000000061418723c */ /* 0x050fe20000001818 */
[----:B------:R-:W-:Y:S02]  /*29a30*/  IMAD.MOV.U32 R19, RZ, RZ, R6 ;  /* 0x000000ffff137224 */ /* 0x000fe400078e0006 */
[----:B------:R-:W-:Y:S11]  /*29a40*/  IMAD.MOV.U32 R16, RZ, RZ, R7 ;  /* 0x000000ffff107224 */ /* 0x000ff600078e0007 */
[----:B------:R-:W-:Y:S09]  /*29a50*/  @!UPT UIADD3 URZ, URZ, URZ, URZ ;  /* 0x0000003f3f3ff290 */ /* 0x000ff2000fffe03f */
[----:B------:R-:W-:Y:S01]  /*29a60*/  STL.64 [R1+0x960], R24 ;  /* 0x0009601801007387 */ /* 0x000fe20000100a00 */
[----:B------:R0:W-:Y:S03]  /*29a70*/  STL.64 [R1+0x968], R26 ;  /* 0x0009681a01007387 */ /* 0x0001e60000100a00 */
[----:B0-----:R-:W4:Y:S01]  /*29a80*/  LDL.LU.64 R26, [R1+0x2ab0] ;  /* 0x002ab000011a7983 */ /* 0x001f220000300a00 */
[----:B------:R-:W2:Y:S02]  /*29a90*/  LDL.LU.64 R24, [R1+0x2aa8] ;  /* 0x002aa80001187983 */ /* 0x000ea40000300a00 */
[----:B------:R-:W4:Y:S02]  /*29aa0*/  LDL.LU.64 R6, [R1+0x2aa0] ;  /* 0x002aa00001067983 */ /* 0x000f240000300a00 */
[----:B------:R-:W4:Y:S02]  /*29ab0*/  LDL.LU.64 R4, [R1+0x2a98] ;  /* 0x002a980001047983 */ /* 0x000f240000300a00 */
[----:B----4-:R-:W-:Y:S11]  /*29ac0*/  HMMA.16816.F32 R4, R20, R26, R4 ;  /* 0x0000001a1404723c */ /* 0x010ff60000001804 */
[----:B------:R-:W-:Y:S11]  /*29ad0*/  @!UPT UIADD3 URZ, URZ, URZ, URZ ;  /* 0x0000003f3f3ff290 */ /* 0x000ff6000fffe03f */
[----:B------:R-:W-:Y:S01]  /*29ae0*/  @!UPT UIADD3 URZ, URZ, URZ, URZ ;  /* 0x0000003f3f3ff290 */ /* 0x000fe2000fffe03f */
[----:B------:R-:W-:Y:S01]  /*29af0*/  STL.64 [R1+0x950], R4 ;  /* 0x0009500401007387 */ /* 0x000fe20000100a00 */
[----:B------:R0:W-:Y:S03]  /*29b00*/  STL.64 [R1+0x958], R6 ;  /* 0x0009580601007387 */ /* 0x0001e60000100a00 */
[----:B0-----:R-:W2:Y:S01]  /*29b10*/  LDL.LU.64 R6, [R1+0x2a90] ;  /* 0x002a900001067983 */ /* 0x001ea20000300a00 */
[----:B------:R-:W2:Y:S02]  /*29b20*/  LDL.LU.64 R4, [R1+0x2a88] ;  /* 0x002a880001047983 */ /* 0x000ea40000300a00 */
[----:B------:R0:W-:Y:S02]  /*29b30*/  STL.64 [R1+0x2910], R26 ;  /* 0x0029101a01007387 */ /* 0x0001e40000100a00 */
[----:B0-----:R-:W-:Y:S02]  /*29b40*/  IMAD.MOV.U32 R26, RZ, RZ, R19 ;  /* 0x000000ffff1a7224 */ /* 0x001fe400078e0013 */
[----:B------:R-:W-:Y:S01]  /*29b50*/  IMAD.MOV.U32 R27, RZ, RZ, R16 ;  /* 0x000000ffff1b7224 */ /* 0x000fe200078e0010 */
[----:B------:R-:W4:Y:S01]  /*29b60*/  LDL.LU R19, [R1+0x2a84] ;  /* 0x002a840001137983 */ /* 0x000f220000300800 */
[----:B------:R-:W3:Y:S03]  /*29b70*/  LDL.LU R16, [R1+0x2a80] ;  /* 0x002a800001107983 */ /* 0x000ee60000300800 */
[----:B------:R0:W-:Y:S02]  /*29b80*/  STL.64 [R1+0x2928], R26 ;  /* 0x0029281a01007387 */ /* 0x0001e40000100a00 */
[----:B0-----:R-:W-:-:S02]  /*29b90*/  IMAD.MOV.U32 R26, RZ, RZ, R17 ;  /* 0x000000ffff1a7224 */ /* 0x001fc400078e0011 */
[----:B------:R-:W-:Y:S01]  /*29ba0*/  IMAD.MOV.U32 R27, RZ, RZ, R10 ;  /* 0x000000ffff1b7224 */ /* 0x000fe200078e000a */
[----:B------:R-:W3:Y:S01]  /*29bb0*/  LDL.LU R17, [R1+0x2a7c] ;  /* 0x002a7c0001117983 */ /* 0x000ee20000300800 */
[----:B------:R-:W3:Y:S03]  /*29bc0*/  LDL.LU R10, [R1+0x2a78] ;  /* 0x002a7800010a7983 */ /* 0x000ee60000300800 */
[----:B------:R0:W-:Y:S02]  /*29bd0*/  STL.64 [R1+0x2940], R26 ;  /* 0x0029401a01007387 */ /* 0x0001e40000100a00 */
[----:B0-----:R-:W-:Y:S02]  /*29be0*/  IMAD.MOV.U32 R26, RZ, RZ, R13 ;  /* 0x000000ffff1a7224 */ /* 0x001fe400078e000d */
[----:B------:R-:W-:Y:S01]  /*29bf0*/  IMAD.MOV.U32 R27, RZ, RZ, R12 ;  /* 0x000000ffff1b7224 */ /* 0x000fe200078e000c */
        /* <DEDUP_REMOVED lines=8> */
[----:B------:R0:W-:Y:S01]  /*29c80*/  STL.64 [R1+0x2908], R14 ;  /* 0x0029080e01007387 */ /* 0x0001e20000100a00 */
[----:B------:R-:W2:Y:S01]  /*29c90*/  LDL.LU R12, [R1+0x270] ;  /* 0x00027000010c7983 */ /* 0x000ea20000300800 */
[----:B------:R-:W2:Y:S03]  /*29ca0*/  LDL.LU R13, [R1+0x274] ;  /* 0x00027400010d7983 */ /* 0x000ea60000300800 */
[----:B0-----:R-:W2:Y:S01]  /*29cb0*/  LDL.LU R14, [R1+0x278] ;  /* 0x00027800010e7983 */ /* 0x001ea20000300800 */
[----:B------:R-:W2:Y:S02]  /*29cc0*/  LDL.LU R15, [R1+0x27c] ;  /* 0x00027c00010f7983 */ /* 0x000ea40000300800 */
[----:B------:R-:W-:-:S02]  /*29cd0*/  IMAD.MOV.U32 R26, RZ, RZ, R11 ;  /* 0x000000ffff1a7224 */ /* 0x000fc400078e000b */
[----:B------:R-:W-:Y:S01]  /*29ce0*/  IMAD.MOV.U32 R27, RZ, RZ, R28 ;  /* 0x000000ffff1b7224 */ /* 0x000fe200078e001c */
[----:B------:R-:W3:Y:S01]  /*29cf0*/  LDL.LU R11, [R1+0x2a64] ;  /* 0x002a6400010b7983 */ /* 0x000ee20000300800 */
[----:B------:R-:W3:Y:S03]  /*29d00*/  LDL.LU R28, [R1+0x2a60] ;  /* 0x002a6000011c7983 */ /* 0x000ee60000300800 */
[----:B------:R-:W-:Y:S04]  /*29d10*/  STL.64 [R1+0x2970], R26 ;  /* 0x0029701a01007387 */ /* 0x000fe80000100a00 */
[----:B--2---:R-:W-:Y:S01]  /*29d20*/  STL.64 [R1+0x2920], R14 ;  /* 0x0029200e01007387 */ /* 0x004fe20000100a00 */
[----:B------:R0:W-:Y:S03]  /*29d30*/  STL.64 [R1+0x2918], R12 ;  /* 0x0029180c01007387 */ /* 0x0001e60000100a00 */
[----:B0-----:R-:W2:Y:S01]  /*29d40*/  LDL.LU R12, [R1+0x280] ;  /* 0x00028000010c7983 */ /* 0x001ea20000300800 */
[----:B------:R-:W2:Y:S02]  /*29d50*/  LDL.LU R13, [R1+0x284] ;  /* 0x00028400010d7983 */ /* 0x000ea40000300800 */
        /* <DEDUP_REMOVED lines=30> */
[----:B------:R-:W-:-:S05]  /*29f40*/  IMAD.MOV.U32 R27, RZ, RZ, R24 ;  /* 0x000000ffff1b7224 */ /* 0x000fca00078e0018 */
[----:B------:R-:W-:Y:S04]  /*29f50*/  STL.64 [R1+0x29d0], R26 ;  /* 0x0029d01a01007387 */ /* 0x000fe80000100a00 */
[----:B--2---:R-:W-:Y:S01]  /*29f60*/  STL.64 [R1+0x2968], R14 ;  /* 0x0029680e01007387 */ /* 0x004fe20000100a00 */
[----:B------:R0:W-:Y:S03]  /*29f70*/  STL.64 [R1+0x2960], R12 ;  /* 0x0029600c01007387 */ /* 0x0001e60000100a00 */
[----:B0-----:R-:W2:Y:S01]  /*29f80*/  LDL.LU R12, [R1+0x2b0] ;  /* 0x0002b000010c7983 */ /* 0x001ea20000300800 */
[----:B------:R-:W2:Y:S02]  /*29f90*/  LDL.LU R13, [R1+0x2b4] ;  /* 0x0002b400010d7983 */ /* 0x000ea40000300800 */
[----:B------:R-:W2:Y:S02]  /*29fa0*/  LDL.LU R14, [R1+0x2b8] ;  /* 0x0002b800010e7983 */ /* 0x000ea40000300800 */
[----:B------:R-:W2:Y:S02]  /*29fb0*/  LDL.LU R15, [R1+0x2bc] ;  /* 0x0002bc00010f7983 */ /* 0x000ea40000300800 */
[----:B----4-:R-:W-:-:S02]  /*29fc0*/  IMAD.MOV.U32 R26, RZ, RZ, R19 ;  /* 0x000000ffff1a7224 */ /* 0x010fc400078e0013 */
[----:B---3--:R-:W-:-:S05]  /*29fd0*/  IMAD.MOV.U32 R27, RZ, RZ, R18 ;  /* 0x000000ffff1b7224 */ /* 0x008fca00078e0012 */
[----:B------:R-:W-:Y:S04]  /*29fe0*/  STL.64 [R1+0x29e8], R26 ;  /* 0x0029e81a01007387 */ /* 0x000fe80000100a00 */
[----:B--2---:R-:W-:Y:S01]  /*29ff0*/  STL.64 [R1+0x2980], R14 ;  /* 0x0029800e01007387 */ /* 0x004fe20000100a00 */
[----:B------:R0:W-:Y:S03]  /*2a000*/  STL.64 [R1+0x2978], R12 ;  /* 0x0029780c01007387 */ /* 0x0001e60000100a00 */
[----:B0-----:R-:W2:Y:S01]  /*2a010*/  LDL.LU R12, [R1+0x2c0] ;  /* 0x0002c000010c7983 */ /* 0x001ea20000300800 */
[----:B------:R-:W2:Y:S02]  /*2a020*/  LDL.LU R13, [R1+0x2c4] ;  /* 0x0002c400010d7983 */ /* 0x000ea40000300800 */
[----:B------:R-:W3:Y:S02]  /*2a030*/  LDL.LU R14, [R1+0x2c8] ;  /* 0x0002c800010e7983 */ /* 0x000ee40000300800 */
[----:B------:R-:W3:Y:S02]  /*2a040*/  LDL.LU R15, [R1+0x2cc] ;  /* 0x0002cc00010f7983 */ /* 0x000ee40000300800 */
[----:B------:R-:W-:-:S02]  /*2a050*/  IMAD.MOV.U32 R26, RZ, RZ, R17 ;  /* 0x000000ffff1a7224 */ /* 0x000fc400078e0011 */
[----:B------:R-:W-:-:S05]  /*2a060*/  IMAD.MOV.U32 R27, RZ, RZ, R16 ;  /* 0x000000ffff1b7224 */ /* 0x000fca00078e0010 */
[----:B------:R-:W-:Y:S04]  /*2a070*/  STL.64 [R1+0x2a00], R26 ;  /* 0x002a001a01007387 */ /* 0x000fe80000100a00 */
[----:B---3--:R-:W-:Y:S01]  /*2a080*/  STL.64 [R1+0x2998], R14 ;  /* 0x0029980e01007387 */ /* 0x008fe20000100a00 */
[----:B--2---:R0:W-:Y:S03]  /*2a090*/  STL.64 [R1+0x2990], R12 ;  /* 0x0029900c01007387 */ /* 0x0041e60000100a00 */
        /* <DEDUP_REMOVED lines=12> */
[----:B------:R-:W3:Y:S01]  /*2a160*/  LDL.LU R15, [R1+0x2ec] ;  /* 0x0002ec00010f7983 */ /* 0x000ee20000300800 */
[----:B------:R-:W4:Y:S01]  /*2a170*/  LDL.LU R16, [R1+0x440] ;  /* 0x0004400001107983 */ /* 0x000f220000300800 */
[----:B------:R-:W4:Y:S02]  /*2a180*/  LDL.LU R17, [R1+0x444] ;  /* 0x0004440001117983 */ /* 0x000f240000300800 */
[----:B------:R-:W4:Y:S02]  /*2a190*/  LDL.LU R18, [R1+0x448] ;  /* 0x0004480001127983 */ /* 0x000f240000300800 */
[----:B------:R-:W-:Y:S01]  /*2a1a0*/  IMAD.MOV.U32 R27, RZ, RZ, R4 ;  /* 0x000000ffff1b7224 */ /* 0x000fe200078e0004 */
[----:B------:R-:W4:Y:S01]  /*2a1b0*/  LDL.LU R19, [R1+0x44c] ;  /* 0x00044c0001137983 */ /* 0x000f220000300800 */
[----:B------:R-:W-:-:S02]  /*2a1c0*/  IMAD.MOV.U32 R26, RZ, RZ, R5 ;  /* 0x000000ffff1a7224 */ /* 0x000fc400078e0005 */
[----:B------:R-:W4:Y:S02]  /*2a1d0*/  LDL.LU R4, [R1+0x4e0] ;  /* 0x0004e00001047983 */ /* 0x000f240000300800 */
[----:B------:R-:W4:Y:S01]  /*2a1e0*/  LDL.LU R5, [R1+0x4e4] ;  /* 0x0004e40001057983 */ /* 0x000f220000300800 */
[----:B------:R-:W4:Y:S01]  /*2a1f0*/  LDL.LU R6, [R1+0x4e8] ;  /* 0x0004e80001067983 */ /* 0x000f220000300800 */
[----:B------:R-:W4:Y:S03]  /*2a200*/  LDL.LU R7, [R1+0x4ec] ;  /* 0x0004ec0001077983 */ /* 0x000f260000300800 */
[----:B---3--:R-:W-:Y:S01]  /*2a210*/  STL.64 [R1+0x29c8], R14 ;  /* 0x0029c80e01007387 */ /* 0x008fe20000100a00 */
[----:B--2---:R0:W-:Y:S03]  /*2a220*/  STL.64 [R1+0x29c0], R12 ;  /* 0x0029c00c01007387 */ /* 0x0041e60000100a00 */
        /* <DEDUP_REMOVED lines=15> */
[----:B------:R-:W3:Y:S01]  /*2a320*/  LDL.LU R15, [R1+0x31c] ;  /* 0x00031c00010f7983 */ /* 0x000ee20000300800 */
[C---:B----4-:R-:W-:Y:S01]  /*2a330*/  HMMA.16816.F32 R4, R20.reuse, R10, R4 ;  /* 0x0000000a1404723c */ /* 0x050fe20000001804 */
        /* <DEDUP_REMOVED lines=11> */
[----:B------:R-:W2:Y:S02]  /*2a3f0*/  LDL.LU R15, [R1+0x33c] ;  /* 0x00033c00010f7983 */ /* 0x000ea40000300800 */
[----:B------:R-:W-:Y:S01]  /*2a400*/  STL.64 [R1+0x930], R4 ;  /* 0x0009300401007387 */ /* 0x000fe20000100a00 */
[----:B------:R0:W-:Y:S03]  /*2a410*/  STL.64 [R1+0x938], R6 ;  /* 0x0009380601007387 */ /* 0x0001e60000100a00 */
[----:B0-----:R-:W3:Y:S02]  /*2a420*/  LDL.LU.64 R6, [R1+0x2a40] ;  /* 0x002a400001067983 */ /* 0x001ee40000300a00 */
[----:B---3--:R-:W-:Y:S02]  /*2a430*/  HMMA.16816.F32 R20, R20, R6, R16 ;  /* 0x000000061414723c */ /* 0x008fe40000001810 */
[----:B------:R-:W2:Y:S01]  /*2a440*/  LDL.LU.64 R18, [R1+0x2a38] ;  /* 0x002a380001127983 */ /* 0x000ea20000300a00 */
[----:B------:R-:W2:Y:S11]  /*2a450*/  LDL.LU.64 R16, [R1+0x2a30] ;  /* 0x002a300001107983 */ /* 0x000eb60000300a00 */
[----:B------:R-:W-:Y:S09]  /*2a460*/  @!UPT UIADD3 URZ, URZ, URZ, URZ ;  /* 0x0000003f3f3ff290 */ /* 0x000ff2000fffe03f */
[----:B------:R-:W-:Y:S01]  /*2a470*/  STL.64 [R1+0x6b0], R20 ;  /* 0x0006b01401007387 */ /* 0x000fe20000100a00 */
[----:B------:R-:W-:Y:S01]  /*2a480*/  STL.64 [R1+0x6b8], R22 ;  /* 0x0006b81601007387 */ /* 0x000fe20000100a00 */
        /* <DEDUP_REMOVED lines=42> */
[----:B------:R-:W3:Y:S01]  /*2a730*/  LDL R4, [R1+0xce4] ;  /* 0x000ce40001047983 */ /* 0x000ee20000100800 */
        /* <DEDUP_REMOVED lines=42> */
[----:B--2---:R-:W-:Y:S02]  /*2a9e0*/  HMMA.16816.F32 R24, R16, R26, R12 ;  /* 0x0000001a1018723c */ /* 0x004fe4000000180c */
[----:B------:R-:W2:Y:S11]  /*2a9f0*/  LDL.LU.64 R14, [R1+0x2908] ;  /* 0x00290800010e7983 */ /* 0x000eb60000300a00 */
[----:B------:R-:W-:Y:S10]  /*2aa00*/  @!UPT UIADD3 URZ, URZ, URZ, URZ ;  /* 0x0000003f3f3ff290 */ /* 0x000ff4000fffe03f */
[----:B------:R-:W-:Y:S01]  /*2aa10*/  STL.64 [R1+0x5e0], R24 ;  /* 0x0005e01801007387 */ /* 0x000fe20000100a00 */
[----:B------:R0:W-:Y:S03]  /*2aa20*/  STL.64 [R1+0x5e8], R26 ;  /* 0x0005e81a01007387 */ /* 0x0001e60000100a00 */
[----:B0-----:R-:W2:Y:S01]  /*2aa30*/  LDL.LU.64 R26, [R1+0x2900] ;  /* 0x00290000011a7983 */ /* 0x001ea20000300a00 */
[----:B------:R-:W2:Y:S02]  /*2aa40*/  LDL.LU.64 R24, [R1+0x28f8] ;  /* 0x0028f80001187983 */ /* 0x000ea40000300a00 */
[----:B------:R-:W-:Y:S02]  /*2aa50*/  IMAD.MOV.U32 R20, RZ, RZ, R9 ;  /* 0x000000ffff147224 */ /* 0x000fe400078e0009 */
[----:B------:R-:W-:Y:S02]  /*2aa60*/  IMAD.MOV.U32 R21, RZ, RZ, R8 ;  /* 0x000000ffff157224 */ /* 0x000fe400078e0008 */
[----:B------:R-:W-:-:S02]  /*2aa70*/  IMAD.MOV.U32 R22, RZ, RZ, R3 ;  /* 0x000000ffff167224 */ /* 0x000fc400078e0003 */
[----:B------:R-:W-:Y:S01]  /*2aa80*/  IMAD.MOV.U32 R23, RZ, RZ, R0 ;  /* 0x000000ffff177224 */ /* 0x000fe200078e0000 */
[C---:B--2---:R-:W-:Y:S01]  /*2aa90*/  HMMA.16816.F32 R12, R16.reuse, R14, R24 ;  /* 0x0000000e100c723c */ /* 0x044fe20000001818 */
[----:B------:R-:W2:Y:S01]  /*2aaa0*/  LDL.LU.64 R26, [R1+0x28f0] ;  /* 0x0028f000011a7983 */ /* 0x000ea20000300a00 */
[----:B------:R-:W2:Y:S06]  /*2aab0*/  LDL.LU.64 R24, [R1+0x28e8] ;  /* 0x0028e80001187983 */ /* 0x000eac0000300a00 */
[C---:B------:R-:W-:Y:S01]  /*2aac0*/  HMMA.16816.F32 R8, R16.reuse, R10, R20 ;  /* 0x0000000a1008723c */ /* 0x040fe20000001814 */
[----:B---3--:R-:W-:Y:S11]  /*2aad0*/  LDSM.16.M88.4 R20, [R4+0xa800] ;  /* 0x00a800000414783b */ /* 0x008ff60000000200 */
[----:B------:R-:W-:Y:S03]  /*2aae0*/  @!UPT UIADD3 URZ, URZ, URZ, URZ ;  /* 0x0000003f3f3ff290 */ /* 0x000fe6000fffe03f */
[----:B------:R-:W-:Y:S01]  /*2aaf0*/  STL.64 [R1+0x5c0], R12 ;  /* 0x0005c00c01007387 */ /* 0x000fe20000100a00 */
[----:B------:R2:W-:Y:S07]  /*2ab00*/  STL.64 [R1+0x5c8], R14 ;  /* 0x0005c80e01007387 */ /* 0x0005ee0000100a00 */
[----:B------:R-:W-:Y:S02]  /*2ab10*/  STL.64 [R1+0x5b0], R8 ;  /* 0x0005b00801007387 */ /* 0x000fe40000100a00 */
[----:B------:R-:W-:Y:S02]  /*2ab20*/  STL.64 [R1+0x5b8], R10 ;  /* 0x0005b80a01007387 */ /* 0x000fe40000100a00 */
[----:B------:R-:W0:Y:S01]  /*2ab30*/  LDSM.16.M88.4 R8, [R4+0x8800] ;  /* 0x008800000408783b */ /* 0x000e220000000200 */
[----:B--2---:R-:W-:Y:S03]  /*2ab40*/  HMMA.16816.F32 R12, R16, R6, R24 ;  /* 0x00000006100c723c */ /* 0x004fe60000001818 */
[----:B------:R-:W-:Y:S04]  /*2ab50*/  LDSM.16.M88.4 R24, [R4+0xa000] ;  /* 0x00a000000418783b */ /* 0x000fe80000000200 */
[----:B------:R-:W-:Y:S11]  /*2ab60*/  LDSM.16.MT88.4 R16, [R28+0x4000] ;  /* 0x004000001c10783b */ /* 0x000ff60000004200 */
[----:B------:R-:W-:Y:S05]  /*2ab70*/  @!UPT UIADD3 URZ, URZ, URZ, URZ ;  /* 0x0000003f3f3ff290 */ /* 0x000fea000fffe03f */
[----:B------:R-:W-:Y:S01]  /*2ab80*/  STL.64 [R1+0x380], R12 ;  /* 0x0003800c01007387 */ /* 0x000fe20000100a00 */
[----:B------:R-:W-:Y:S02]  /*2ab90*/  IMAD.MOV.U32 R3, RZ, RZ, R14 ;  /* 0x000000ffff037224 */ /* 0x000fe400078e000e */
[----:B------:R-:W-:Y:S02]  /*2aba0*/  IMAD.MOV.U32 R0, RZ, RZ, R15 ;  /* 0x000000ffff007224 */ /* 0x000fe400078e000f */
[----:B------:R-:W1:Y:S04]  /*2abb0*/  LDSM.16.M88.4 R12, [R4+0x8000] ;  /* 0x00800000040c783b */ /* 0x000e680000000200 */
[----:B------:R0:W-:Y:S01]  /*2abc0*/  STL [R1+0x1fe4], R0 ;  /* 0x001fe40001007387 */ /* 0x0001e20000100800 */
[----:B------:R2:W-:Y:S02]  /*2abd0*/  STL [R1+0x1fe0], R3 ;  /* 0x001fe00301007387 */ /* 0x0005e40000100800 */
[----:B0-----:R-:W-:-:S02]  /*2abe0*/  IMAD.MOV.U32 R0, RZ, RZ, R9 ;  /* 0x000000ffff007224 */ /* 0x001fc400078e0009 */
[----:B--2---:R-:W-:Y:S01]  /*2abf0*/  IMAD.MOV.U32 R3, RZ, RZ, R8 ;  /* 0x000000ffff037224 */ /* 0x004fe200078e0008 */
[----:B-1----:R-:W-:Y:S01]  /*2ac00*/  STL.64 [R1+0xc0], R12 ;  /* 0x0000c00c01007387 */ /* 0x002fe20000100a00 */
[----:B------:R-:W-:Y:S02]  /*2ac10*/  STL.64 [R1+0xc8], R14 ;  /* 0x0000c80e01007387 */ /* 0x000fe40000100a00 */
[----:B------:R-:W0:Y:S04]  /*2ac20*/  LDSM.16.M88.4 R12, [R4+0x9000] ;  /* 0x00900000040c783b */ /* 0x000e280000000200 */
[----:B------:R-:W-:Y:S01]  /*2ac30*/  STL.64 [R1+0xb0], R8 ;  /* 0x0000b00801007387 */ /* 0x000fe20000100a00 */
[----:B------:R-:W-:Y:S02]  /*2ac40*/  STL.64 [R1+0xb8], R10 ;  /* 0x0000b80a01007387 */ /* 0x000fe40000100a00 */
[----:B------:R-:W1:Y:S02]  /*2ac50*/  LDSM.16.M88.4 R8, [R4+0x9800] ;  /* 0x009800000408783b */ /* 0x000e640000000200 */
[----:B0-----:R-:W-:Y:S02]  /*2ac60*/  STL.64 [R1+0xa0], R12 ;  /* 0x0000a00c01007387 */ /* 0x001fe40000100a00 */
[----:B------:R-:W-:Y:S02]  /*2ac70*/  STL.64 [R1+0xa8], R14 ;  /* 0x0000a80e01007387 */ /* 0x000fe40000100a00 */
[----:B------:R-:W0:Y:S04]  /*2ac80*/  LDSM.16.M88.4 R12, [R4+0xb000] ;  /* 0x00b00000040c783b */ /* 0x000e280000000200 */
[----:B-1----:R-:W-:Y:S01]  /*2ac90*/  STL.64 [R1+0x90], R8 ;  /* 0x0000900801007387 */ /* 0x002fe20000100a00 */
[----:B------:R-:W-:Y:S02]  /*2aca0*/  STL.64 [R1+0x98], R10 ;  /* 0x0000980a01007387 */ /* 0x000fe40000100a00 */
[----:B------:R-:W1:Y:S04]  /*2acb0*/  LDSM.16.M88.4 R8, [R4+0xb800] ;  /* 0x00b800000408783b */ /* 0x000e680000000200 */
[----:B------:R-:W-:Y:S02]  /*2acc0*/  STL.64 [R1+0x70], R20 ;  /* 0x0000701401007387 */ /* 0x000fe40000100a00 */
[----:B------:R-:W-:Y:S01]  /*2acd0*/  STL.64 [R1+0x78], R22 ;  /* 0x0000781601007387 */ /* 0x000fe20000100a00 */
[----:B------:R-:W-:Y:S04]  /*2ace0*/  STL.64 [R1+0x80], R24 ;  /* 0x0000801801007387 */ /* 0x000fe80000100a00 */
[----:B------:R-:W-:Y:S04]  /*2acf0*/  LDSM.16.M88.4 R20, [R4+0xd000] ;  /* 0x00d000000414783b */ /* 0x000fe80000000200 */
[----:B0-----:R-:W-:Y:S01]  /*2ad00*/  STL.64 [R1+0x60], R12 ;  /* 0x0000600c01007387 */ /* 0x001fe20000100a00 */
[----:B------:R-:W-:Y:S02]  /*2ad10*/  STL.64 [R1+0x68], R14 ;  /* 0x0000680e01007387 */ /* 0x000fe40000100a00 */
[----:B------:R-:W-:Y:S02]  /*2ad20*/  STL.64 [R1+0x88], R26 ;  /* 0x0000881a01007387 */ /* 0x000fe40000100a00 */
[----:B-1----:R-:W-:Y:S01]  /*2ad30*/  STL.64 [R1+0x50], R8 ;  /* 0x0000500801007387 */ /* 0x002fe20000100a00 */
[----:B------:R-:W0:Y:S04]  /*2ad40*/  LDSM.16.M88.4 R12, [R4+0xc000] ;  /* 0x00c00000040c783b */ /* 0x000e280000000200 */
[----:B------:R-:W-:Y:S02]  /*2ad50*/  STL.64 [R1+0x58], R10 ;  /* 0x0000580a01007387 */ /* 0x000fe40000100a00 */
[----:B------:R-:W1:Y:S02]  /*2ad60*/  LDSM.16.M88.4 R8, [R4+0xc800] ;  /* 0x00c800000408783b */ /* 0x000e640000000200 */
[----:B0-----:R-:W-:Y:S02]  /*2ad70*/  STL.64 [R1+0x40], R12 ;  /* 0x0000400c01007387 */ /* 0x001fe40000100a00 */
[----:B------:R-:W-:Y:S02]  /*2ad80*/  STL.64 [R1+0x48], R14 ;  /* 0x0000480e01007387 */ /* 0x000fe40000100a00 */
[----:B-1----:R-:W-:Y:S02]  /*2ad90*/  STL.64 [R1+0x30], R8 ;  /* 0x0000300801007387 */ /* 0x002fe40000100a00 */
[----:B------:R-:W-:Y:S02]  /*2ada0*/  STL.64 [R1+0x38], R10 ;  /* 0x0000380a01007387 */ /* 0x000fe40000100a00 */
[----:B------:R-:W0:Y:S04]  /*2adb0*/  LDSM.16.M88.4 R8, [R4+0xe000] ;  /* 0x00e000000408783b */ /* 0x000e280000000200 */
[----:B------:R-:W1:Y:S04]  /*2adc0*/  LDSM.16.M88.4 R12, [R4+0xd800] ;  /* 0x00d80000040c783b */ /* 0x000e680000000200 */
[----:B------:R-:W-:Y:S01]  /*2add0*/  STL.64 [R1+0x20], R20 ;  /* 0x0000201401007387 */ /* 0x000fe20000100a00 */
[----:B------:R-:W-:Y:S02]  /*2ade0*/  STL.64 [R1+0x28], R22 ;  /* 0x0000281601007387 */ /* 0x000fe40000100a00 */
[----:B------:R-:W-:Y:S01]  /*2adf0*/  LDSM.16.MT88.4 R20, [R28+0x4080] ;  /* 0x004080001c14783b */ /* 0x000fe20000004200 */
[----:B0-----:R-:W-:Y:S03]  /*2ae00*/  STL.64 [R1], R8 ;  /* 0x0000000801007387 */ /* 0x001fe60000100a00 */
[----:B-1----:R-:W-:Y:S02]  /*2ae10*/  STL.64 [R1+0x10], R12 ;  /* 0x0000100c01007387 */ /* 0x002fe40000100a00 */
[----:B------:R-:W-:Y:S02]  /*2ae20*/  STL.64 [R1+0x18], R14 ;  /* 0x0000180e01007387 */ /* 0x000fe40000100a00 */
[----:B------:R-:W0:Y:S04]  /*2ae30*/  LDSM.16.M88.4 R12, [R4+0xe800] ;  /* 0x00e80000040c783b */ /* 0x000e280000000200 */
[----:B------:R-:W-:Y:S01]  /*2ae40*/  STL.64 [R1+0x8], R10 ;  /* 0x0000080a01007387 */ /* 0x000fe20000100a00 */
[----:B------:R-:W-:-:S02]  /*2ae50*/  IMAD.MOV.U32 R26, RZ, RZ, R9 ;  /* 0x000000ffff1a7224 */ /* 0x000fc400078e0009 */
[----:B------:R-:W1:Y:S02]  /*2ae60*/  LDSM.16.M88.4 R8, [R4+0xf000] ;  /* 0x00f000000408783b */ /* 0x000e640000000200 */
[----:B------:R-:W2:Y:S04]  /*2ae70*/  LDSM.16.M88.4 R4, [R4+0xf800] ;  /* 0x00f800000404783b */ /* 0x000ea80000000200 */
[----:B------:R-:W-:Y:S01]  /*2ae80*/  STL [R1+0x2890], R26 ;  /* 0x0028901a01007387 */ /* 0x000fe20000100800 */
[----:B------:R3:W-:Y:S03]  /*2ae90*/  STL.64 [R1+0x2888], R24 ;  /* 0x0028881801007387 */ /* 0x0007e60000100a00 */
[----:B0-----:R-:W-:Y:S01]  /*2aea0*/  STL [R1+0x1efc], R14 ;  /* 0x001efc0e01007387 */ /* 0x001fe20000100800 */
[----:B------:R-:W-:Y:S02]  /*2aeb0*/  STL [R1+0x1ef8], R15 ;  /* 0x001ef80f01007387 */ /* 0x000fe40000100800 */
[----:B------:R0:W-:Y:S02]  /*2aec0*/  STL.64 [R1+0x27f8], R12 ;  /* 0x0027f80c01007387 */ /* 0x0001e40000100a00 */
[----:B-1----:R-:W-:Y:S01]  /*2aed0*/  STL [R1+0x1e9c], R10 ;  /* 0x001e9c0a01007387 */ /* 0x002fe20000100800 */
[----:B------:R-:W-:Y:S01]  /*2aee0*/  STL [R1+0x1e98], R11 ;  /* 0x001e980b01007387 */ /* 0x000fe20000100800 */
[----:B---3--:R-:W3:Y:S03]  /*2aef0*/  LDL.64 R24, [R1+0x90] ;  /* 0x0000900001187983 */ /* 0x008ee60000100a00 */
[----:B---3--:R-:W-:Y:S01]  /*2af00*/  STL.64 [R1+0x28a0], R24 ;  /* 0x0028a01801007387 */ /* 0x008fe20000100a00 */
[----:B0-----:R-:W3:Y:S03]  /*2af10*/  LDL.64 R12, [R1+0x70] ;  /* 0x00007000010c7983 */ /* 0x001ee60000100a00 */
[----:B---3--:R0:W-:Y:S04]  /*2af20*/  STL.64 [R1+0x2898], R12 ;  /* 0x0028980c01007387 */ /* 0x0081e80000100a00 */
        /* <DEDUP_REMOVED lines=9> */
[----:B------:R-:W4:Y:S02]  /*2afc0*/  LDL.LU R15, [R1+0xc1c] ;  /* 0x000c1c00010f7983 */ /* 0x000f240000300800 */
[----:B----4-:R-:W-:Y:S01]  /*2afd0*/  STL.64 [R1+0x28c0], R14 ;  /* 0x0028c00e01007387 */ /* 0x010fe20000100a00 */
[----:B---3--:R0:W-:Y:S02]  /*2afe0*/  STL.64 [R1+0x28b8], R12 ;  /* 0x0028b80c01007387 */ /* 0x0081e40000100a00 */
[----:B0-----:R-:W-:-:S02]  /*2aff0*/  IMAD.MOV.U32 R12, RZ, RZ, R3 ;  /* 0x000000ffff0c7224 */ /* 0x001fc400078e0003 */
[----:B------:R-:W-:-:S05]  /*2b000*/  IMAD.MOV.U32 R13, RZ, RZ, R0 ;  /* 0x000000ffff0d7224 */ /* 0x000fca00078e0000 */
[----:B------:R0:W-:Y:S04]  /*2b010*/  STL.64 [R1+0x28d0], R12 ;  /* 0x0028d00c01007387 */ /* 0x0001e80000100a00 */
[----:B0-----:R-:W3:Y:S01]  /*2b020*/  LDL.LU R12, [R1+0xc30] ;  /* 0x000c3000010c7983 */ /* 0x001ee20000300800 */
[----:B------:R-:W3:Y:S02]  /*2b030*/  LDL.LU R13, [R1+0xc34] ;  /* 0x000c3400010d7983 */ /* 0x000ee40000300800 */
[----:B------:R-:W3:Y:S02]  /*2b040*/  LDL.LU R14, [R1+0xc38] ;  /* 0x000c3800010e7983 */ /* 0x000ee40000300800 */
[----:B------:R-:W3:Y:S01]  /*2b050*/  LDL.LU R15, [R1+0xc3c] ;  /* 0x000c3c00010f7983 */ /* 0x000ee20000300800 */
[----:B------:R-:W4:Y:S04]  /*2b060*/  LDL.64 R24, [R1+0xa0] ;  /* 0x0000a00001187983 */ /* 0x000f280000100a00 */
[----:B----4-:R0:W-:Y:S04]  /*2b070*/  STL.64 [R1+0x28c8], R24 ;  /* 0x0028c81801007387 */ /* 0x0101e80000100a00 */
[----:B0-----:R-:W4:Y:S01]  /*2b080*/  LDL.LU R24, [R1+0xc20] ;  /* 0x000c200001187983 */ /* 0x001f220000300800 */
[----:B------:R-:W4:Y:S02]  /*2b090*/  LDL.LU R25, [R1+0xc24] ;  /* 0x000c240001197983 */ /* 0x000f240000300800 */
[----:B------:R-:W2:Y:S02]  /*2b0a0*/  LDL.LU R26, [R1+0xc28] ;  /* 0x000c2800011a7983 */ /* 0x000ea40000300800 */
[----:B------:R-:W2:Y:S02]  /*2b0b0*/  LDL.LU R27, [R1+0xc2c] ;  /* 0x000c2c00011b7983 */ /* 0x000ea40000300800 */
[----:B--2---:R-:W-:Y:S01]  /*2b0c0*/  STL.64 [R1+0x28e0], R26 ;  /* 0x0028e01a01007387 */ /* 0x004fe20000100a00 */
[----:B----4-:R0:W-:Y:S03]  /*2b0d0*/  STL.64 [R1+0x28d8], R24 ;  /* 0x0028d81801007387 */ /* 0x0101e60000100a00 */
[----:B0-----:R-:W3:Y:S01]  /*2b0e0*/  LDL.64 R24, [R1+0xc0] ;  /* 0x0000c00001187983 */ /* 0x001ee20000100a00 */
[----:B------:R-:W-:Y:S02]  /*2b0f0*/  STL [R1+0x1f7c], R6 ;  /* 0x001f7c0601007387 */ /* 0x000fe40000100800 */
[----:B------:R-:W-:Y:S02]  /*2b100*/  STL [R1+0x1f78], R7 ;  /* 0x001f780701007387 */ /* 0x000fe40000100800 */
[----:B------:R0:W-:Y:S01]  /*2b110*/  STL [R1+0x27c0], R20 ;  /* 0x0027c01401007387 */ /* 0x0001e20000100800 */
[----:B------:R1:W-:Y:S01]  /*2b120*/  STL [R1+0x27bc], R21 ;  /* 0x0027bc1501007387 */ /* 0x0003e20000100800 */
[----:B------:R2:W-:Y:S02]  /*2b130*/  STL [R1+0x27b8], R22 ;  /* 0x0027b81601007387 */ /* 0x0005e40000100800 */
[----:B------:R4:W-:Y:S01]  /*2b140*/  STL [R1+0x27b4], R23 ;  /* 0x0027b41701007387 */ /* 0x0009e20000100800 */
[----:B0-----:R-:W2:Y:S01]  /*2b150*/  LDL.LU R20, [R1+0xbe0] ;  /* 0x000be00001147983 */ /* 0x001ea20000300800 */
[----:B-1----:R-:W2:Y:S02]  /*2b160*/  LDL.LU R21, [R1+0xbe4] ;  /* 0x000be40001157983 */ /* 0x002ea40000300800 */
[----:B------:R-:W-:Y:S02]  /*2b170*/  STL [R1+0x27b0], R28 ;  /* 0x0027b01c01007387 */ /* 0x000fe40000100800 */
[----:B------:R-:W2:Y:S01]  /*2b180*/  LDL.LU.64 R26, [R1+0x28e0] ;  /* 0x0028e000011a7983 */ /* 0x000ea20000300a00 */
[----:B---3--:R-:W-:Y:S01]  /*2b190*/  HMMA.16816.F32 R12, R16, R24, R12 ;  /* 0x00000018100c723c */ /* 0x008fe2000000180c */
[----:B------:R-:W-:-:S02]  /*2b1a0*/  IMAD.MOV.U32 R11, RZ, RZ, R24 ;  /* 0x000000ffff0b7224 */ /* 0x000fc400078e0018 */
[----:B------:R-:W-:Y:S02]  /*2b1b0*/  IMAD.MOV.U32 R10, RZ, RZ, R25 ;  /* 0x000000ffff0a7224 */ /* 0x000fe400078e0019 */
[----:B------:R-:W3:Y:S11]  /*2b1c0*/  LDL.LU.64 R24, [R1+0x28d8] ;  /* 0x0028d80001187983 */ /* 0x000ef60000300a00 */
[----:B------:R-:W-:Y:S08]  /*2b1d0*/  @!UPT UIADD3 URZ, URZ, URZ, URZ ;  /* 0x0000003f3f3ff290 */ /* 0x000ff0000fffe03f */
[----:B------:R-:W-:Y:S02]  /*2b1e0*/  IMAD.MOV.U32 R0, RZ, RZ, R12 ;  /* 0x000000ffff007224 */ /* 0x000fe400078e000c */
[----:B------:R-:W-:Y:S02]  /*2b1f0*/  IMAD.MOV.U32 R3, RZ, RZ, R13 ;  /* 0x000000ffff037224 */ /* 0x000fe400078e000d */
[----:B------:R-:W3:Y:S01]  /*2b200*/  LDL.LU.64 R12, [R1+0x28d0] ;  /* 0x0028d000010c7983 */ /* 0x000ee20000300a00 */
[----:B--2---:R-:W-:Y:S02]  /*2b210*/  IMAD.MOV.U32 R22, RZ, RZ, R29 ;  /* 0x000000ffff167224 */ /* 0x004fe400078e001d */
[----:B----4-:R-:W-:Y:S02]  /*2b220*/  IMAD.MOV.U32 R23, RZ, RZ, R2 ;  /* 0x000000ffff177224 */ /* 0x010fe400078e0002 */
[----:B------:R-:W-:Y:S02]  /*2b230*/  IMAD.MOV.U32 R29, RZ, RZ, R14 ;  /* 0x000000ffff1d7224 */ /* 0x000fe400078e000e */
[----:B------:R-:W-:Y:S01]  /*2b240*/  IMAD.MOV.U32 R2, RZ, RZ, R15 ;  /* 0x000000ffff027224 */ /* 0x000fe200078e000f */
[----:B------:R-:W-:Y:S01]  /*2b250*/  STL [R1+0x27c8], R10 ;  /* 0x0027c80a01007387 */ /* 0x000fe20000100800 */
[----:B------:R-:W-:Y:S02]  /*2b260*/  STL [R1+0x27c4], R11 ;  /* 0x0027c40b01007387 */ /* 0x000fe40000100800 */
[----:B------:R0:W-:Y:S02]  /*2b270*/  STL.64 [R1+0x2860], R8 ;  /* 0x0028600801007387 */ /* 0x0001e40000100a00 */
[----:B0-----:R-:W2:Y:S01]  /*2b280*/  LDL.LU R8, [R1+0xbf0] ;  /* 0x000bf00001087983 */ /* 0x001ea20000300800 */
[----:B------:R-:W2:Y:S02]  /*2b290*/  LDL.LU R9, [R1+0xbf4] ;  /* 0x000bf40001097983 */ /* 0x000ea40000300800 */
[----:B------:R-:W2:Y:S02]  /*2b2a0*/  LDL.LU R10, [R1+0xbf8] ;  /* 0x000bf800010a7983 */ /* 0x000ea40000300800 */
[----:B------:R-:W2:Y:S01]  /*2b2b0*/  LDL.LU R11, [R1+0xbfc] ;  /* 0x000bfc00010b7983 */ /* 0x000ea20000300800 */
[----:B------:R-:W-:Y:S01]  /*2b2c0*/  STL [R1+0x20d4], R2 ;  /* 0x0020d40201007387 */ /* 0x000fe20000100800 */
[----:B------:R-:W-:Y:S02]  /*2b2d0*/  STL [R1+0x20d0], R29 ;  /* 0x0020d01d01007387 */ /* 0x000fe40000100800 */
[----:B------:R-:W-:Y:S02]  /*2b2e0*/  STL [R1+0x202c], R3 ;  /* 0x00202c0301007387 */ /* 0x000fe40000100800 */
[----:B------:R-:W-:Y:S01]  /*2b2f0*/  STL [R1+0x2028], R0 ;  /* 0x0020280001007387 */ /* 0x000fe20000100800 */
[C---:B---3--:R-:W-:Y:S01]  /*2b300*/  HMMA.16816.F32 R12, R16.reuse, R12, R24 ;  /* 0x0000000c100c723c */ /* 0x048fe20000001818 */
[----:B------:R-:W3:Y:S11]  /*2b310*/  LDL.LU.64 R24, [R1+0x28c8] ;  /* 0x0028c80001187983 */ /* 0x000ef60000300a00 */
[----:B------:R-:W-:Y:S11]  /*2b320*/  @!UPT UIADD3 URZ, URZ, URZ, URZ ;  /* 0x0000003f3f3ff290 */ /* 0x000ff6000fffe03f */
[----:B------:R-:W-:Y:S01]  /*2b330*/  STL.64 [R1+0x360], R12 ;  /* 0x0003600c01007387 */ /* 0x000fe20000100a00 */
[----:B------:R0:W-:Y:S03]  /*2b340*/  STL.64 [R1+0x368], R14 ;  /* 0x0003680e01007387 */ /* 0x0001e60000100a00 */
[----:B0-----:R-:W4:Y:S01]  /*2b350*/  LDL.LU.64 R14, [R1+0x28c0] ;  /* 0x0028c000010e7983 */ /* 0x001f220000300a00 */
[----:B------:R-:W4:Y:S02]  /*2b360*/  LDL.LU.64 R12, [R1+0x28b8] ;  /* 0x0028b800010c7983 */ /* 0x000f240000300a00 */
[----:B---3--:R-:W-:Y:S02]  /*2b370*/  IMAD.MOV.U32 R2, RZ, RZ, R24 ;  /* 0x000000ffff027224 */ /* 0x008fe400078e0018 */
[----:B------:R-:W-:Y:S01]  /*2b380*/  IMAD.MOV.U32 R0, RZ, RZ, R25 ;  /* 0x000000ffff007224 */ /* 0x000fe200078e0019 */
[C---:B----4-:R-:W-:Y:S11]  /*2b390*/  HMMA.16816.F32 R12, R16.reuse, R24, R12 ;  /* 0x00000018100c723c */ /* 0x050ff6000000180c */
[----:B------:R-:W-:Y:S11]  /*2b3a0*/  @!UPT UIADD3 URZ, URZ, URZ, URZ ;  /* 0x0000003f3f3ff290 */ /* 0x000ff6000fffe03f */
[----:B------:R-:W-:Y:S01]  /*2b3b0*/  @!UPT UIADD3 URZ, URZ, URZ, URZ ;  /* 0x0000003f3f3ff290 */ /* 0x000fe2000fffe03f */
[----:B------:R-:W-:Y:S01]  /*2b3c0*/  STL.64 [R1+0x350], R12 ;  /* 0x0003500c01007387 */ /* 0x000fe20000100a00 */
[----:B------:R0:W-:Y:S03]  /*2b3d0*/  STL.64 [R1+0x358], R14 ;  /* 0x0003580e01007387 */ /* 0x0001e60000100a00 */
[----:B0-----:R-:W3:Y:S01]  /*2b3e0*/  LDL.LU.64 R14, [R1+0x28b0] ;  /* 0x0028b000010e7983 */ /* 0x001ee20000300a00 */
[----:B------:R-:W3:Y:S02]  /*2b3f0*/  LDL.LU.64 R12, [R1+0x28a8] ;  /* 0x0028a800010c7983 */ /* 0x000ee40000300a00 */
[----:B------:R-:W3:Y:S02]  /*2b400*/  LDL.LU.64 R24, [R1+0x28a0] ;  /* 0x0028a00001187983 */ /* 0x000ee40000300a00 */
[----:B------:R-:W-:Y:S01]  /*2b410*/  STL [R1+0x27d0], R0 ;  /* 0x0027d00001007387 */ /* 0x000fe20000100800 */
[----:B------:R-:W-:Y:S01]  /*2b420*/  STL [R1+0x27cc], R2 ;  /* 0x0027cc0201007387 */ /* 0x000fe20000100800 */
[----:B---3--:R-:W-:Y:S01]  /*2b430*/  HMMA.16816.F32 R12, R16, R24, R12 ;  /* 0x00000018100c723c */ /* 0x008fe2000000180c */
[----:B------:R-:W-:-:S02]  /*2b440*/  IMAD.MOV.U32 R29, RZ, RZ, R24 ;  /* 0x000000ffff1d7224 */ /* 0x000fc400078e0018 */
[----:B------:R-:W-:Y:S11]  /*2b450*/  IMAD.MOV.U32 R27, RZ, RZ, R25 ;  /* 0x000000ffff1b7224 */ /* 0x000ff600078e0019 */
[----:B------:R-:W-:Y:S09]  /*2b460*/  @!UPT UIADD3 URZ, URZ, URZ, URZ ;  /* 0x0000003f3f3ff290 */ /* 0x000ff2000fffe03f */
[----:B------:R0:W-:Y:S01]  /*2b470*/  STL.64 [R1+0x340], R12 ;  /* 0x0003400c01007387 */ /* 0x0001e20000100a00 */
[----:B------:R-:W-:Y:S03]  /*2b480*/  STL.64 [R1+0x348], R14 ;  /* 0x0003480e01007387 */ /* 0x000fe60000100a00 */
[----:B0-----:R-:W3:Y:S01]  /*2b490*/  LDL.LU.64 R12, [R1+0x2898] ;  /* 0x00289800010c7983 */ /* 0x001ee20000300a00 */
[----:B------:R-:W4:Y:S02]  /*2b4a0*/  LDL.LU R26, [R1+0x2890] ;  /* 0x00289000011a7983 */ /* 0x000f240000300800 */
[----:B------:R-:W2:Y:S02]  /*2b4b0*/  LDL.LU.64 R24, [R1+0x2888] ;  /* 0x0028880001187983 */ /* 0x000ea40000300a00 */
[----:B------:R-:W-:Y:S01]  /*2b4c0*/  STL [R1+0x27d4], R29 ;  /* 0x0027d41d01007387 */ /* 0x000fe20000100800 */
[C---:B--2---:R-:W-:Y:S11]  /*2b4d0*/  HMMA.16816.F32 R8, R16.reuse, R24, R8 ;  /* 0x000000181008723c */ /* 0x044ff60000001808 */
[----:B------:R-:W-:Y:S11]  /*2b4e0*/  @!UPT UIADD3 URZ, URZ, URZ, URZ ;  /* 0x0000003f3f3ff290 */ /* 0x000ff6000fffe03f */
[----:B------:R-:W-:Y:S01]  /*2b4f0*/  @!UPT UIADD3 URZ, URZ, URZ, URZ ;  /* 0x0000003f3f3ff290 */ /* 0x000fe2000fffe03f */
[----:B------:R3:W-:Y:S01]  /*2b500*/  STL.64 [R1+0x330], R8 ;  /* 0x0003300801007387 */ /* 0x0007e20000100a00 */
[----:B------:R-:W-:Y:S02]  /*2b510*/  IMAD.MOV.U32 R6, RZ, RZ, R10 ;  /* 0x000000ffff067224 */ /* 0x000fe400078e000a */
[----:B------:R-:W-:Y:S02]  /*2b520*/  IMAD.MOV.U32 R7, RZ, RZ, R11 ;  /* 0x000000ffff077224 */ /* 0x000fe400078e000b */
[----:B---3--:R-:W-:Y:S01]  /*2b530*/  HMMA.16816.F32 R8, R16, R12, R20 ;  /* 0x0000000c1008723c */ /* 0x008fe20000001814 */
[----:B------:R-:W-:Y:S01]  /*2b540*/  STL [R1+0x2820], R27 ;  /* 0x0028201b01007387 */ /* 0x000fe20000100800 */
[----:B------:R-:W-:Y:S02]  /*2b550*/  STL.64 [R1+0x2818], R24 ;  /* 0x0028181801007387 */ /* 0x000fe40000100a00 */
[----:B------:R0:W-:Y:S02]  /*2b560*/  STL [R1+0x20dc], R7 ;  /* 0x0020dc0701007387 */ /* 0x0001e40000100800 */
[----:B------:R1:W-:Y:S02]  /*2b570*/  STL [R1+0x20d8], R6 ;  /* 0x0020d80601007387 */ /* 0x0003e40000100800 */
[----:B0-----:R-:W-:-:S02]  /*2b580*/  IMAD.MOV.U32 R7, RZ, RZ, R12 ;  /* 0x000000ffff077224 */ /* 0x001fc400078e000c */
[----:B-1----:R-:W-:Y:S02]  /*2b590*/  IMAD.MOV.U32 R6, RZ, RZ, R13 ;  /* 0x000000ffff067224 */ /* 0x002fe400078e000d */
[----:B----4-:R-:W-:-:S11]  /*2b5a0*/  IMAD.MOV.U32 R13, RZ, RZ, R26 ;  /* 0x000000ffff0d7224 */ /* 0x010fd600078e001a */
[----:B------:R-:W-:Y:S01]  /*2b5b0*/  STL.64 [R1+0x320], R8 ;  /* 0x0003200801007387 */ /* 0x000fe20000100a00 */
[----:B------:R-:W-:Y:S02]  /*2b5c0*/  STL.64 [R1+0x328], R10 ;  /* 0x0003280a01007387 */ /* 0x000fe40000100a00 */
[----:B------:R-:W2:Y:S02]  /*2b5d0*/  LDL R12, [R1] ;  /* 0x00000000010c7983 */ /* 0x000ea40000100800 */
[----:B------:R-:W3:Y:S01]  /*2b5e0*/  LDL.LU R24, [R1+0xb80] ;  /* 0x000b800001187983 */ /* 0x000ee20000300800 */
[----:B------:R-:W3:Y:S01]  /*2b5f0*/  LDL.LU R25, [R1+0xb84] ;  /* 0x000b840001197983 */ /* 0x000ee20000300800 */
[----:B------:R-:W4:Y:S02]  /*2b600*/  LDL.LU R26, [R1+0xb88] ;  /* 0x000b8800011a7983 */ /* 0x000f240000300800 */
[----:B------:R-:W4:Y:S02]  /*2b610*/  LDL.LU R27, [R1+0xb8c] ;  /* 0x000b8c00011b7983 */ /* 0x000f240000300800 */
[----:B----4-:R-:W-:Y:S01]  /*2b620*/  STL.64 [R1+0x2830], R26 ;  /* 0x0028301a01007387 */ /* 0x010fe20000100a00 */
[----:B---3--:R0:W-:Y:S03]  /*2b630*/  STL.64 [R1+0x2828], R24 ;  /* 0x0028281801007387 */ /* 0x0081e60000100a00 */
[----:B0-----:R-:W3:Y:S04]  /*2b640*/  LDL.64 R24, [R1+0x20] ;  /* 0x0000200001187983 */ /* 0x001ee80000100a00 */
[----:B---3--:R0:W-:Y:S04]  /*2b650*/  STL.64 [R1+0x2840], R24 ;  /* 0x0028401801007387 */ /* 0x0081e80000100a00 */
[----:B0-----:R-:W3:Y:S04]  /*2b660*/  LDL.64 R24, [R1+0x30] ;  /* 0x0000300001187983 */ /* 0x001ee80000100a00 */
[----:B---3--:R-:W-:Y:S01]  /*2b670*/  STL.64 [R1+0x2858], R24 ;  /* 0x0028581801007387 */ /* 0x008fe20000100a00 */
[----:B--2---:R0:W-:Y:S03]  /*2b680*/  STL.64 [R1+0x2810], R12 ;  /* 0x0028100c01007387 */ /* 0x0041e60000100a00 */
[----:B0-----:R-:W2:Y:S04]  /*2b690*/  LDL.64 R12, [R1+0x10] ;  /* 0x00001000010c7983 */ /* 0x001ea80000100a00 */
[----:B--2---:R0:W-:Y:S04]  /*2b6a0*/  STL.64 [R1+0x2838], R12 ;  /* 0x0028380c01007387 */ /* 0x0041e80000100a00 */
        /* <DEDUP_REMOVED lines=8> */
[----:B------:R-:W3:Y:S01]  /*2b730*/  LDL.LU R20, [R1+0xbd0] ;  /* 0x000bd00001147983 */ /* 0x000ee20000300800 */
[----:B------:R-:W3:Y:S02]  /*2b740*/  LDL.LU R21, [R1+0xbd4] ;  /* 0x000bd40001157983 */ /* 0x000ee40000300800 */
[----:B------:R-:W3:Y:S02]  /*2b750*/  LDL.LU R22, [R1+0xbd8] ;  /* 0x000bd80001167983 */ /* 0x000ee40000300800 */
[----:B------:R-:W3:Y:S01]  /*2b760*/  LDL.LU R23, [R1+0xbdc] ;  /* 0x000bdc0001177983 */ /* 0x000ee20000300800 */
[----:B--2---:R-:W-:Y:S01]  /*2b770*/  STL.64 [R1+0x2870], R10 ;  /* 0x0028700a01007387 */ /* 0x004fe20000100a00 */
[----:B----4-:R0:W-:Y:S03]  /*2b780*/  STL.64 [R1+0x2868], R8 ;  /* 0x0028680801007387 */ /* 0x0101e60000100a00 */
[----:B0-----:R-:W2:Y:S04]  /*2b790*/  LDL.64 R8, [R1+0x50] ;  /* 0x0000500001087983 */ /* 0x001ea80000100a00 */
[----:B--2---:R0:W-:Y:S01]  /*2b7a0*/  STL.64 [R1+0x2880], R8 ;  /* 0x0028800801007387 */ /* 0x0041e20000100a00 */
[----:B------:R-:W2:Y:S03]  /*2b7b0*/  LDL.64 R24, [R1+0x40] ;  /* 0x0000400001187983 */ /* 0x000ea60000100a00 */
[----:B0-----:R-:W4:Y:S04]  /*2b7c0*/  LDL.64 R8, [R1+0x60] ;  /* 0x0000600001087983 */ /* 0x001f280000100a00 */
[----:B--2---:R0:W-:Y:S04]  /*2b7d0*/  STL.64 [R1+0x2878], R24 ;  /* 0x0028781801007387 */ /* 0x0041e80000100a00 */
        /* <DEDUP_REMOVED lines=8> */
[----:B------:R-:W3:Y:S02]  /*2b860*/  LDL.LU R14, [R1+0xba8] ;  /* 0x000ba800010e7983 */ /* 0x000ee40000300800 */
[----:B------:R-:W3:Y:S01]  /*2b870*/  LDL.LU R15, [R1+0xbac] ;  /* 0x000bac00010f7983 */ /* 0x000ee20000300800 */
[----:B------:R-:W-:Y:S01]  /*2b880*/  STL.64 [R1+0x27e0], R6 ;  /* 0x0027e00601007387 */ /* 0x000fe20000100a00 */
[----:B------:R0:W-:Y:S03]  /*2b890*/  STL.64 [R1+0x27d8], R4 ;  /* 0x0027d80401007387 */ /* 0x0001e60000100a00 */
[----:B0-----:R-:W2:Y:S01]  /*2b8a0*/  LDL.LU R4, [R1+0xb50] ;  /* 0x000b500001047983 */ /* 0x001ea20000300800 */
[----:B------:R-:W2:Y:S02]  /*2b8b0*/  LDL.LU R5, [R1+0xb54] ;  /* 0x000b540001057983 */ /* 0x000ea40000300800 */
[----:B------:R-:W2:Y:S02]  /*2b8c0*/  LDL.LU R6, [R1+0xb58] ;  /* 0x000b580001067983 */ /* 0x000ea40000300800 */
[----:B------:R-:W2:Y:S01]  /*2b8d0*/  LDL.LU R7, [R1+0xb5c] ;  /* 0x000b5c0001077983 */ /* 0x000ea20000300800 */
[----:B----4-:R-:W-:Y:S01]  /*2b8e0*/  HMMA.16816.F32 R20, R16, R8, R20 ;  /* 0x000000081014723c */ /* 0x010fe20000001814 */
[----:B--2---:R-:W-:Y:S01]  /*2b8f0*/  STL.64 [R1+0x27f0], R6 ;  /* 0x0027f00601007387 */ /* 0x004fe20000100a00 */
[----:B------:R0:W-:Y:S03]  /*2b900*/  STL.64 [R1+0x27e8], R4 ;  /* 0x0027e80401007387 */ /* 0x0001e60000100a00 */
[----:B0-----:R-:W2:Y:S01]  /*2b910*/  LDL.LU R4, [R1+0xb60] ;  /* 0x000b600001047983 */ /* 0x001ea20000300800 */
[----:B------:R-:W2:Y:S02]  /*2b920*/  LDL.LU R5, [R1+0xb64] ;  /* 0x000b640001057983 */ /* 0x000ea40000300800 */
[----:B------:R-:W4:Y:S02]  /*2b930*/  LDL.LU R6, [R1+0xb68] ;  /* 0x000b680001067983 */ /* 0x000f240000300800 */
[----:B------:R-:W4:Y:S02]  /*2b940*/  LDL.LU R7, [R1+0xb6c] ;  /* 0x000b6c0001077983 */ /* 0x000f240000300800 */
[----:B------:R-:W-:Y:S01]  /*2b950*/  IMAD.MOV.U32 R28, RZ, RZ, R9 ;  /* 0x000000ffff1c7224 */ /* 0x000fe200078e0009 */
[----:B----4-:R-:W-:Y:S01]  /*2b960*/  STL.64 [R1+0x2808], R6 ;  /* 0x0028080601007387 */ /* 0x010fe20000100a00 */
[----:B--2---:R0:W-:Y:S03]  /*2b970*/  STL.64 [R1+0x2800], R4 ;  /* 0x0028000401007387 */ /* 0x0041e60000100a00 */
[----:B0-----:R-:W2:Y:S01]  /*2b980*/  LDL.LU R4, [R1+0xb70] ;  /* 0x000b700001047983 */ /* 0x001ea20000300800 */
[----:B------:R-:W2:Y:S02]  /*2b990*/  LDL.LU R5, [R1+0xb74] ;  /* 0x000b740001057983 */ /* 0x000ea40000300800 */
[----:B------:R-:W2:Y:S02]  /*2b9a0*/  LDL.LU R6, [R1+0xb78] ;  /* 0x000b780001067983 */ /* 0x000ea40000300800 */
[----:B------:R-:W2:Y:S01]  /*2b9b0*/  LDL.LU R7, [R1+0xb7c] ;  /* 0x000b7c0001077983 */ /* 0x000ea20000300800 */
[----:B------:R-:W-:Y:S01]  /*2b9c0*/  STL.64 [R1+0x590], R20 ;  /* 0x0005901401007387 */ /* 0x000fe20000100a00 */
[----:B------:R0:W-:Y:S02]  /*2b9d0*/  STL.64 [R1+0x598], R22 ;  /* 0x0005981601007387 */ /* 0x0001e40000100a00 */
[----:B0-----:R-:W-:-:S02]  /*2b9e0*/  IMAD.MOV.U32 R23, RZ, RZ, R8 ;  /* 0x000000ffff177224 */ /* 0x001fc400078e0008 */
[----:B------:R-:W4:Y:S02]  /*2b9f0*/  LDL.LU.64 R8, [R1+0x2880] ;  /* 0x0028800001087983 */ /* 0x000f240000300a00 */
[C---:B----4-:R-:W-:Y:S01]  /*2ba00*/  HMMA.16816.F32 R24, R16.reuse, R8, R24 ;  /* 0x000000081018723c */ /* 0x050fe20000001818 */
[----:B------:R-:W-:Y:S02]  /*2ba10*/  IMAD.MOV.U32 R21, RZ, RZ, R8 ;  /* 0x000000ffff157224 */ /* 0x000fe400078e0008 */
[----:B------:R-:W-:Y:S11]  /*2ba20*/  IMAD.MOV.U32 R22, RZ, RZ, R9 ;  /* 0x000000ffff167224 */ /* 0x000ff600078e0009 */
[----:B------:R-:W-:Y:S09]  /*2ba30*/  @!UPT UIADD3 URZ, URZ, URZ, URZ ;  /* 0x0000003f3f3ff290 */ /* 0x000ff2000fffe03f */
[----:B------:R0:W-:Y:S01]  /*2ba40*/  STL.64 [R1+0x580], R24 ;  /* 0x0005801801007387 */ /* 0x0001e20000100a00 */
[----:B------:R-:W-:Y:S03]  /*2ba50*/  STL.64 [R1+0x588], R26 ;  /* 0x0005881a01007387 */ /* 0x000fe60000100a00 */
[----:B0-----:R-:W4:Y:S01]  /*2ba60*/  LDL.LU.64 R24, [R1+0x2878] ;  /* 0x0028780001187983 */ /* 0x001f220000300a00 */
[----:B------:R-:W4:Y:S02]  /*2ba70*/  LDL.LU.64 R10, [R1+0x2870] ;  /* 0x00287000010a7983 */ /* 0x000f240000300a00 */
[----:B------:R-:W4:Y:S02]  /*2ba80*/  LDL.LU.64 R8, [R1+0x2868] ;  /* 0x0028680001087983 */ /* 0x000f240000300a00 */
[C---:B----4-:R-:W-:Y:S01]  /*2ba90*/  HMMA.16816.F32 R8, R16.reuse, R24, R8 ;  /* 0x000000181008723c */ /* 0x050fe20000001808 */
[----:B------:R-:W-:Y:S11]  /*2baa0*/  IMAD.MOV.U32 R20, RZ, RZ, R25 ;  /* 0x000000ffff147224 */ /* 0x000ff600078e0019 */
[----:B------:R-:W-:Y:S11]  /*2bab0*/  @!UPT UIADD3 URZ, URZ, URZ, URZ ;  /* 0x0000003f3f3ff290 */ /* 0x000ff6000fffe03f */
[----:B------:R0:W-:Y:S01]  /*2bac0*/  STL.64 [R1+0x570], R8 ;  /* 0x0005700801007387 */ /* 0x0001e20000100a00 */
[----:B------:R1:W-:Y:S03]  /*2bad0*/  STL.64 [R1+0x578], R10 ;  /* 0x0005780a01007387 */ /* 0x0003e60000100a00 */
[----:B0-----:R-:W4:Y:S01]  /*2bae0*/  LDL.LU.64 R8, [R1+0x2860] ;  /* 0x0028600001087983 */ /* 0x001f220000300a00 */
[----:B-1----:R-:W-:Y:S02]  /*2baf0*/  IMAD.MOV.U32 R11, RZ, RZ, R24 ;  /* 0x000000ffff0b7224 */ /* 0x002fe400078e0018 */
[----:B------:R-:W3:Y:S02]  /*2bb00*/  LDL.LU.64 R24, [R1+0x2858] ;  /* 0x0028580001187983 */ /* 0x000ee40000300a00 */
[----:B---3--:R-:W-:Y:S01]  /*2bb10*/  HMMA.16816.F32 R12, R16, R24, R12 ;  /* 0x00000018100c723c */ /* 0x008fe2000000180c */
[----:B------:R-:W-:-:S02]  /*2bb20*/  IMAD.MOV.U32 R2, RZ, RZ, R24 ;  /* 0x000000ffff027224 */ /* 0x000fc400078e0018 */
[----:B------:R-:W-:Y:S11]  /*2bb30*/  IMAD.MOV.U32 R10, RZ, RZ, R25 ;  /* 0x000000ffff0a7224 */ /* 0x000ff600078e0019 */
[----:B------:R-:W-:Y:S09]  /*2bb40*/  @!UPT UIADD3 URZ, URZ, URZ, URZ ;  /* 0x0000003f3f3ff290 */ /* 0x000ff2000fffe03f */
[----:B------:R-:W-:Y:S01]  /*2bb50*/  STL.64 [R1+0x560], R12 ;  /* 0x0005600c01007387 */ /* 0x000fe20000100a00 */
[----:B------:R0:W-:Y:S03]  /*2bb60*/  STL.64 [R1+0x568], R14 ;  /* 0x0005680e01007387 */ /* 0x0001e60000100a00 */
[----:B0-----:R-:W3:Y:S01]  /*2bb70*/  LDL.LU.64 R14, [R1+0x2850] ;  /* 0x00285000010e7983 */ /* 0x001ee20000300a00 */
[----:B------:R-:W3:Y:S02]  /*2bb80*/  LDL.LU.64 R12, [R1+0x2848] ;  /* 0x00284800010c7983 */ /* 0x000ee40000300a00 */
[----:B------:R-:W3:Y:S02]  /*2bb90*/  LDL.LU.64 R24, [R1+0x2840] ;  /* 0x0028400001187983 */ /* 0x000ee40000300a00 */
[----:B---3--:R-:W-:Y:S01]  /*2bba0*/  HMMA.16816.F32 R12, R16, R24, R12 ;  /* 0x00000018100c723c */ /* 0x008fe2000000180c */
[----:B------:R-:W-:-:S02]  /*2bbb0*/  IMAD.MOV.U32 R29, RZ, RZ, R24 ;  /* 0x000000ffff1d7224 */ /* 0x000fc400078e0018 */
[----:B------:R-:W-:Y:S11]  /*2bbc0*/  IMAD.MOV.U32 R0, RZ, RZ, R25 ;  /* 0x000000ffff007224 */ /* 0x000ff600078e0019 */
[----:B------:R-:W-:Y:S09]  /*2bbd0*/  @!UPT UIADD3 URZ, URZ, URZ, URZ ;  /* 0x0000003f3f3ff290 */ /* 0x000ff2000fffe03f */
[----:B------:R0:W-:Y:S01]  /*2bbe0*/  STL.64 [R1+0x550], R12 ;  /* 0x0005500c01007387 */ /* 0x0001e20000100a00 */
[----:B------:R-:W-:Y:S03]  /*2bbf0*/  STL.64 [R1+0x558], R14 ;  /* 0x0005580e01007387 */ /* 0x000fe60000100a00 */
[----:B0-----:R-:W3:Y:S01]  /*2bc00*/  LDL.LU.64 R12, [R1+0x2838] ;  /* 0x00283800010c7983 */ /* 0x001ee20000300a00 */
[----:B------:R-:W3:Y:S02]  /*2bc10*/  LDL.LU.64 R26, [R1+0x2830] ;  /* 0x00283000011a7983 */ /* 0x000ee40000300a00 */
[----:B------:R-:W3:Y:S02]  /*2bc20*/  LDL.LU.64 R24, [R1+0x2828] ;  /* 0x0028280001187983 */ /* 0x000ee40000300a00 */
[C---:B---3--:R-:W-:Y:S01]  /*2bc30*/  HMMA.16816.F32 R24, R16.reuse, R12, R24 ;  /* 0x0000000c1018723c */ /* 0x048fe20000001818 */
[----:B------:R-:W-:Y:S11]  /*2bc40*/  IMAD.MOV.U32 R3, RZ, RZ, R13 ;  /* 0x000000ffff037224 */ /* 0x000ff600078e000d */
[----:B------:R-:W-:Y:S11]  /*2bc50*/  @!UPT UIADD3 URZ, URZ, URZ, URZ ;  /* 0x0000003f3f3ff290 */ /* 0x000ff6000fffe03f */
[----:B------:R-:W-:Y:S01]  /*2bc60*/  STL.64 [R1+0x540], R24 ;  /* 0x0005401801007387 */ /* 0x000fe20000100a00 */
[----:B------:R0:W-:Y:S03]  /*2bc70*/  STL.64 [R1+0x548], R26 ;  /* 0x0005481a01007387 */ /* 0x0001e60000100a00 */
[----:B0-----:R-:W3:Y:S01]  /*2bc80*/  LDL.LU R27, [R1+0x2820] ;  /* 0x00282000011b7983 */ /* 0x001ee20000300800 */
[----:B------:R-:W2:Y:S02]  /*2bc90*/  LDL.LU.64 R24, [R1+0x2818] ;  /* 0x0028180001187983 */ /* 0x000ea40000300a00 */
[----:B------:R-:W-:Y:S02]  /*2bca0*/  IMAD.MOV.U32 R26, RZ, RZ, R12 ;  /* 0x000000ffff1a7224 */ /* 0x000fe400078e000c */
[----:B------:R-:W2:Y:S03]  /*2bcb0*/  LDL.LU.64 R12, [R1+0x2810] ;  /* 0x00281000010c7983 */ /* 0x000ea60000300a00 */
[----:B------:R-:W-:Y:S01]  /*2bcc0*/  STL [R1+0x2758], R26 ;  /* 0x0027581a01007387 */ /* 0x000fe20000100800 */
[C---:B--2---:R-:W-:Y:S01]  /*2bcd0*/  HMMA.16816.F32 R12, R16.reuse, R12, R4 ;  /* 0x0000000c100c723c */ /* 0x044fe20000001804 */
[----:B------:R-:W-:Y:S01]  /*2bce0*/  STL.64 [R1+0x2750], R24 ;  /* 0x0027501801007387 */ /* 0x000fe20000100a00 */
[----:B------:R-:W2:Y:S02]  /*2bcf0*/  LDL.LU.64 R6, [R1+0x2808] ;  /* 0x0028080001067983 */ /* 0x000ea40000300a00 */
[----:B------:R-:W2:Y:S11]  /*2bd00*/  LDL.LU.64 R4, [R1+0x2800] ;  /* 0x0028000001047983 */ /* 0x000eb60000300a00 */
[----:B------:R-:W-:Y:S08]  /*2bd10*/  @!UPT UIADD3 URZ, URZ, URZ, URZ ;  /* 0x0000003f3f3ff290 */ /* 0x000ff0000fffe03f */
[----:B------:R0:W-:Y:S01]  /*2bd20*/  STL.64 [R1+0x530], R12 ;  /* 0x0005300c01007387 */ /* 0x0001e20000100a00 */
[----:B------:R1:W-:Y:S03]  /*2bd30*/  STL.64 [R1+0x538], R14 ;  /* 0x0005380e01007387 */ /* 0x0003e60000100a00 */
[----:B0-----:R-:W2:Y:S02]  /*2bd40*/  LDL.LU.64 R12, [R1+0x27f8] ;  /* 0x0027f800010c7983 */ /* 0x001ea40000300a00 */
[C---:B--2---:R-:W-:Y:S11]  /*2bd50*/  HMMA.16816.F32 R4, R16.reuse, R12, R4 ;  /* 0x0000000c1004723c */ /* 0x044ff60000001804 */
[----:B------:R-:W-:Y:S11]  /*2bd60*/  @!UPT UIADD3 URZ, URZ, URZ, URZ ;  /* 0x0000003f3f3ff290 */ /* 0x000ff6000fffe03f */
[----:B------:R-:W-:Y:S01]  /*2bd70*/  @!UPT UIADD3 URZ, URZ, URZ, URZ ;  /* 0x0000003f3f3ff290 */ /* 0x000fe2000fffe03f */
[----:B------:R0:W-:Y:S01]  /*2bd80*/  STL.64 [R1+0x520], R4 ;  /* 0x0005200401007387 */ /* 0x0001e20000100a00 */
[----:B-1----:R-:W-:Y:S02]  /*2bd90*/  IMAD.MOV.U32 R14, RZ, RZ, R6 ;  /* 0x000000ffff0e7224 */ /* 0x002fe400078e0006 */
[----:B------:R-:W-:Y:S02]  /*2bda0*/  IMAD.MOV.U32 R15, RZ, RZ, R7 ;  /* 0x000000ffff0f7224 */ /* 0x000fe400078e0007 */
[----:B------:R-:W4:Y:S04]  /*2bdb0*/  LDL.LU.64 R6, [R1+0x27f0] ;  /* 0x0027f00001067983 */ /* 0x000f280000300a00 */
[----:B0-----:R-:W4:Y:S01]  /*2bdc0*/  LDL.LU.64 R4, [R1+0x27e8] ;  /* 0x0027e80001047983 */ /* 0x001f220000300a00 */
[----:B------:R-:W-:Y:S02]  /*2bdd0*/  STL [R1+0x1f04], R14 ;  /* 0x001f040e01007387 */ /* 0x000fe40000100800 */
[----:B------:R-:W-:Y:S02]  /*2bde0*/  STL [R1+0x1f00], R15 ;  /* 0x001f000f01007387 */ /* 0x000fe40000100800 */
[----:B------:R0:W-:Y:S02]  /*2bdf0*/  STL.64 [R1+0x26b0], R12 ;  /* 0x0026b00c01007387 */ /* 0x0001e40000100a00 */
[----:B0-----:R-:W2:Y:S01]  /*2be00*/  LDL.LU R12, [R1+0x920] ;  /* 0x00092000010c7983 */ /* 0x001ea20000300800 */
[----:B------:R-:W2:Y:S02]  /*2be10*/  LDL.LU R13, [R1+0x924] ;  /* 0x00092400010d7983 */ /* 0x000ea40000300800 */
[----:B------:R-:W2:Y:S02]  /*2be20*/  LDL.LU R14, [R1+0x928] ;  /* 0x00092800010e7983 */ /* 0x000ea40000300800 */
[----:B------:R-:W2:Y:S01]  /*2be30*/  LDL.LU R15, [R1+0x92c] ;  /* 0x00092c00010f7983 */ /* 0x000ea20000300800 */
[C---:B----4-:R-:W-:Y:S11]  /*2be40*/  HMMA.16816.F32 R4, R16.reuse, R8, R4 ;  /* 0x000000081004723c */ /* 0x050ff60000001804 */
[----:B------:R-:W-:Y:S11]  /*2be50*/  @!UPT UIADD3 URZ, URZ, URZ, URZ ;  /* 0x0000003f3f3ff290 */ /* 0x000ff6000fffe03f */
[----:B------:R-:W-:Y:S01]  /*2be60*/  @!UPT UIADD3 URZ, URZ, URZ, URZ ;  /* 0x0000003f3f3ff290 */ /* 0x000fe2000fffe03f */
[----:B------:R-:W-:Y:S01]  /*2be70*/  STL.64 [R1+0x510], R4 ;  /* 0x0005100401007387 */ /* 0x000fe20000100a00 */
[----:B------:R0:W-:Y:S03]  /*2be80*/  STL.64 [R1+0x518], R6 ;  /* 0x0005180601007387 */ /* 0x0001e60000100a00 */
[----:B0-----:R-:W4:Y:S01]  /*2be90*/  LDL.LU.64 R6, [R1+0x27e0] ;  /* 0x0027e00001067983 */ /* 0x001f220000300a00 */
[----:B------:R-:W2:Y:S02]  /*2bea0*/  LDL.LU.64 R4, [R1+0x27d8] ;  /* 0x0027d80001047983 */ /* 0x000ea40000300a00 */
[----:B------:R-:W-:Y:S01]  /*2beb0*/  STL.64 [R1+0x2790], R8 ;  /* 0x0027900801007387 */ /* 0x000fe20000100a00 */
[----:B--2---:R-:W-:Y:S01]  /*2bec0*/  HMMA.16816.F32 R16, R16, R4, R12 ;  /* 0x000000041010723c */ /* 0x004fe2000000180c */
[----:B------:R-:W2:Y:S11]  /*2bed0*/  LDL.LU R12, [R1+0x410] ;  /* 0x00041000010c7983 */ /* 0x000eb60000300800 */
[----:B------:R-:W-:Y:S11]  /*2bee0*/  @!UPT UIADD3 URZ, URZ, URZ, URZ ;  /* 0x0000003f3f3ff290 */ /* 0x000ff6000fffe03f */
[----:B------:R-:W-:Y:S01]  /*2bef0*/  STL.64 [R1+0x310], R16 ;  /* 0x0003101001007387 */ /* 0x000fe20000100a00 */
[----:B------:R-:W-:Y:S02]  /*2bf00*/  STL.64 [R1+0x318], R18 ;  /* 0x0003181201007387 */ /* 0x000fe40000100a00 */
[----:B------:R-:W2:Y:S02]  /*2bf10*/  LDL.LU R13, [R1+0x414] ;  /* 0x00041400010d7983 */ /* 0x000ea40000300800 */
[----:B------:R-:W2:Y:S01]  /*2bf20*/  LDL.LU R14, [R1+0x418] ;  /* 0x00041800010e7983 */ /* 0x000ea20000300800 */
[----:B------:R-:W2:Y:S04]  /*2bf30*/  LDL.LU R15, [R1+0x41c] ;  /* 0x00041c00010f7983 */ /* 0x000ea80000300800 */
[----:B--2---:R-:W-:Y:S01]  /*2bf40*/  STL.64 [R1+0x26c0], R14 ;  /* 0x0026c00e01007387 */ /* 0x004fe20000100a00 */
[----:B------:R0:W-:Y:S02]  /*2bf50*/  STL.64 [R1+0x26b8], R12 ;  /* 0x0026b80c01007387 */ /* 0x0001e40000100a00 */
[----:B0-----:R-:W-:-:S02]  /*2bf60*/  IMAD.MOV.U32 R12, RZ, RZ, R29 ;  /* 0x000000ffff0c7224 */ /* 0x001fc400078e001d */
[----:B------:R-:W-:Y:S01]  /*2bf70*/  IMAD.MOV.U32 R13, RZ, RZ, R0 ;  /* 0x000000ffff0d7224 */ /* 0x000fe200078e0000 */
[----:B------:R-:W2:Y:S01]  /*2bf80*/  LDL.LU R29, [R1+0x27d4] ;  /* 0x0027d400011d7983 */ /* 0x000ea20000300800 */
[----:B------:R-:W2:Y:S03]  /*2bf90*/  LDL.LU R0, [R1+0x27d0] ;  /* 0x0027d00001007983 */ /* 0x000ea60000300800 */
[----:B------:R-:W-:Y:S01]  /*2bfa0*/  STL.64 [R1+0x26d0], R12 ;  /* 0x0026d00c01007387 */ /* 0x000fe20000100a00 */
[----:B------:R-:W2:Y:S03]  /*2bfb0*/  LDL.64 R16, [R1] ;  /* 0x0000000001107983 */ /* 0x000ea60000100a00 */
[----:B--2---:R0:W-:Y:S04]  /*2bfc0*/  STL.64 [R1+0x26c8], R16 ;  /* 0x0026c81001007387 */ /* 0x0041e80000100a00 */
[----:B0-----:R-:W2:Y:S01]  /*2bfd0*/  LDL.LU R16, [R1+0x420] ;  /* 0x0004200001107983 */ /* 0x001ea20000300800 */
[----:B------:R-:W2:Y:S02]  /*2bfe0*/  LDL.LU R17, [R1+0x424] ;  /* 0x0004240001117983 */ /* 0x000ea40000300800 */
[----:B------:R-:W2:Y:S02]  /*2bff0*/  LDL.LU R18, [R1+0x428] ;  /* 0x0004280001127983 */ /* 0x000ea40000300800 */
[----:B------:R-:W2:Y:S02]  /*2c000*/  LDL.LU R19, [R1+0x42c] ;  /* 0x00042c0001137983 */ /* 0x000ea40000300800 */
[----:B------:R-:W-:-:S02]  /*2c010*/  IMAD.MOV.U32 R12, RZ, RZ, R2 ;  /* 0x000000ffff0c7224 */ /* 0x000fc400078e0002 */
        /* <DEDUP_REMOVED lines=13> */
[----:B------:R-:W-:Y:S02]  /*2c0f0*/  STL.64 [R1+0x26f0], R16 ;  /* 0x0026f01001007387 */ /* 0x000fe40000100a00 */
[----:B------:R-:W2:Y:S02]  /*2c100*/  LDL.LU R11, [R1+0x27c4] ;  /* 0x0027c400010b7983 */ /* 0x000ea40000300800 */
[----:B------:R-:W2:Y:S01]  /*2c110*/  LDL.LU R20, [R1+0x27c0] ;  /* 0x0027c00001147983 */ /* 0x000ea20000300800 */
[----:B------:R0:W-:Y:S02]  /*2c120*/  STL.64 [R1+0x2700], R12 ;  /* 0x0027000c01007387 */ /* 0x0001e40000100a00 */
[----:B0-----:R-:W-:Y:S02]  /*2c130*/  IMAD.MOV.U32 R12, RZ, RZ, R21 ;  /* 0x000000ffff0c7224 */ /* 0x001fe400078e0015 */
[----:B------:R-:W-:Y:S01]  /*2c140*/  IMAD.MOV.U32 R13, RZ, RZ, R22 ;  /* 0x000000ffff0d7224 */ /* 0x000fe200078e0016 */
[----:B------:R-:W2:Y:S01]  /*2c150*/  LDL.LU R21, [R1+0x27bc] ;  /* 0x0027bc0001157983 */ /* 0x000ea20000300800 */
[----:B------:R-:W2:Y:S03]  /*2c160*/  LDL.LU R22, [R1+0x27b8] ;  /* 0x0027b80001167983 */ /* 0x000ea60000300800 */
[----:B------:R0:W-:Y:S01]  /*2c170*/  STL.64 [R1+0x2718], R12 ;  /* 0x0027180c01007387 */ /* 0x0001e20000100a00 */
[----:B------:R-:W2:Y:S02]  /*2c180*/  LDL.LU R16, [R1+0x4d0] ;  /* 0x0004d00001107983 */ /* 0x000ea40000300800 */
[----:B------:R-:W2:Y:S02]  /*2c190*/  LDL.LU R17, [R1+0x4d4] ;  /* 0x0004d40001117983 */ /* 0x000ea40000300800 */
[----:B------:R-:W2:Y:S01]  /*2c1a0*/  LDL.LU R18, [R1+0x4d8] ;  /* 0x0004d80001127983 */ /* 0x000ea20000300800 */
[----:B------:R-:W2:Y:S01]  /*2c1b0*/  LDL.LU R19, [R1+0x4dc] ;  /* 0x0004dc0001137983 */ /* 0x000ea20000300800 */
[----:B0-----:R-:W-:-:S02]  /*2c1c0*/  IMAD.MOV.U32 R12, RZ, RZ, R23 ;  /* 0x000000ffff0c7224 */ /* 0x001fc400078e0017 */
[----:B------:R-:W-:Y:S01]  /*2c1d0*/  IMAD.MOV.U32 R13, RZ, RZ, R28 ;  /* 0x000000ffff0d7224 */ /* 0x000fe200078e001c */
[----:B------:R-:W2:Y:S01]  /*2c1e0*/  LDL.LU R23, [R1+0x27b4] ;  /* 0x0027b40001177983 */ /* 0x000ea20000300800 */
[----:B------:R-:W2:Y:S03]  /*2c1f0*/  LDL.LU R28, [R1+0x27b0] ;  /* 0x0027b000011c7983 */ /* 0x000ea60000300800 */
[----:B------:R4:W-:Y:S01]  /*2c200*/  STL.64 [R1+0x2730], R12 ;  /* 0x0027300c01007387 */ /* 0x0009e20000100a00 */
[----:B------:R-:W-:Y:S02]  /*2c210*/  IMAD.MOV.U32 R24, RZ, RZ, R29 ;  /* 0x000000ffff187224 */ /* 0x000fe400078e001d */
[----:B---3--:R-:W-:Y:S02]  /*2c220*/  IMAD.MOV.U32 R25, RZ, RZ, R27 ;  /* 0x000000ffff197224 */ /* 0x008fe400078e001b */
[----:B----4-:R-:W-:-:S02]  /*2c230*/  IMAD.MOV.U32 R12, RZ, RZ, R7 ;  /* 0x000000ffff0c7224 */ /* 0x010fc400078e0007 */
[----:B------:R-:W-:-:S05]  /*2c240*/  IMAD.MOV.U32 R13, RZ, RZ, R6 ;  /* 0x000000ffff0d7224 */ /* 0x000fca00078e0006 */
[----:B------:R-:W-:Y:S04]  /*2c250*/  STL.64 [R1+0x2748], R12 ;  /* 0x0027480c01007387 */ /* 0x000fe80000100a00 */
[----:B--2---:R-:W-:Y:S01]  /*2c260*/  STL.64 [R1+0x2710], R18 ;  /* 0x0027101201007387 */ /* 0x004fe20000100a00 */
[----:B------:R0:W-:Y:S03]  /*2c270*/  STL.64 [R1+0x2708], R16 ;  /* 0x0027081001007387 */ /* 0x0001e60000100a00 */
[----:B0-----:R-:W2:Y:S01]  /*2c280*/  LDL.LU R16, [R1+0x7d0] ;  /* 0x0007d00001107983 */ /* 0x001ea20000300800 */
[----:B------:R-:W2:Y:S02]  /*2c290*/  LDL.LU R17, [R1+0x7d4] ;  /* 0x0007d40001117983 */ /* 0x000ea40000300800 */
[----:B------:R-:W3:Y:S02]  /*2c2a0*/  LDL.LU R18, [R1+0x7d8] ;  /* 0x0007d80001127983 */ /* 0x000ee40000300800 */
[----:B------:R-:W3:Y:S01]  /*2c2b0*/  LDL.LU R19, [R1+0x7dc] ;  /* 0x0007dc0001137983 */ /* 0x000ee20000300800 */
[----:B------:R0:W-:Y:S01]  /*2c2c0*/  STL.64 [R1+0x2770], R24 ;  /* 0x0027701801007387 */ /* 0x0001e20000100a00 */
[----:B------:R-:W4:Y:S02]  /*2c2d0*/  LDL.LU R12, [R1+0x8d0] ;  /* 0x0008d000010c7983 */ /* 0x000f240000300800 */
[----:B------:R-:W4:Y:S02]  /*2c2e0*/  LDL.LU R13, [R1+0x8d4] ;  /* 0x0008d400010d7983 */ /* 0x000f240000300800 */
[----:B------:R-:W2:Y:S01]  /*2c2f0*/  LDL.LU R14, [R1+0x8d8] ;  /* 0x0008d800010e7983 */ /* 0x000ea20000300800 */
[----:B------:R-:W2:Y:S01]  /*2c300*/  LDL.LU R15, [R1+0x8dc] ;  /* 0x0008dc00010f7983 */ /* 0x000ea20000300800 */
[----:B------:R-:W2:Y:S02]  /*2c310*/  LDL.64 R8, [R1+0xb0] ;  /* 0x0000b00001087983 */ /* 0x000ea40000100a00 */
[----:B0-----:R-:W-:-:S02]  /*2c320*/  IMAD.MOV.U32 R24, RZ, RZ, R2 ;  /* 0x000000ffff187224 */ /* 0x001fc400078e0002 */
[----:B------:R-:W-:Y:S01]  /*2c330*/  IMAD.MOV.U32 R25, RZ, RZ, R0 ;  /* 0x000000ffff197224 */ /* 0x000fe200078e0000 */
[----:B--2---:R-:W-:Y:S04]  /*2c340*/  STL.64 [R1+0x2798], R8 ;  /* 0x0027980801007387 */ /* 0x004fe80000100a00 */
[----:B------:R0:W-:Y:S02]  /*2c350*/  STL.64 [R1+0x2788], R24 ;  /* 0x0027881801007387 */ /* 0x0001e40000100a00 */
        /* <DEDUP_REMOVED lines=10> */
[----:B------:R-:W-:Y:S01]  /*2c400*/  STL.64 [R1+0x2768], R14 ;  /* 0x0027680e01007387 */ /* 0x000fe20000100a00 */
[----:B----4-:R0:W-:Y:S03]  /*2c410*/  STL.64 [R1+0x2760], R12 ;  /* 0x0027600c01007387 */ /* 0x0101e60000100a00 */
[----:B0-----:R-:W4:Y:S01]  /*2c420*/  LDL.LU R12, [R1+0x8e0] ;  /* 0x0008e000010c7983 */ /* 0x001f220000300800 */
[----:B------:R-:W4:Y:S02]  /*2c430*/  LDL.LU R13, [R1+0x8e4] ;  /* 0x0008e400010d7983 */ /* 0x000f240000300800 */
[----:B------:R-:W2:Y:S02]  /*2c440*/  LDL.LU R14, [R1+0x8e8] ;  /* 0x0008e800010e7983 */ /* 0x000ea40000300800 */
[----:B------:R-:W2:Y:S02]  /*2c450*/  LDL.LU R15, [R1+0x8ec] ;  /* 0x0008ec00010f7983 */ /* 0x000ea40000300800 */
[----:B------:R-:W-:-:S02]  /*2c460*/  IMAD.MOV.U32 R8, RZ, RZ, R11 ;  /* 0x000000ffff087224 */ /* 0x000fc400078e000b */
[----:B------:R-:W-:Y:S01]  /*2c470*/  IMAD.MOV.U32 R9, RZ, RZ, R10 ;  /* 0x000000ffff097224 */ /* 0x000fe200078e000a */
[----:B--2---:R-:W-:Y:S01]  /*2c480*/  STL.64 [R1+0x2780], R14 ;  /* 0x0027800e01007387 */ /* 0x004fe20000100a00 */
[----:B----4-:R0:W-:Y:S03]  /*2c490*/  STL.64 [R1+0x2778], R12 ;  /* 0x0027780c01007387 */ /* 0x0101e60000100a00 */
        /* <DEDUP_REMOVED lines=9> */
[----:B------:R-:W4:Y:S01]  /*2c530*/  LDL.LU R19, [R1+0x7ec] ;  /* 0x0007ec0001137983 */ /* 0x000f220000300800 */
[C---:B------:R-:W-:Y:S01]  /*2c540*/  HMMA.16816.F32 R8, R20.reuse, R8, R24 ;  /* 0x000000081408723c */ /* 0x040fe20000001818 */
[----:B----4-:R-:W-:Y:S01]  /*2c550*/  STL.64 [R1+0x2740], R18 ;  /* 0x0027401201007387 */ /* 0x010fe20000100a00 */
[----:B---3--:R0:W-:Y:S03]  /*2c560*/  STL.64 [R1+0x2738], R16 ;  /* 0x0027381001007387 */ /* 0x0081e60000100a00 */
[----:B0-----:R-:W3:Y:S01]  /*2c570*/  LDL.LU R16, [R1+0x7f0] ;  /* 0x0007f00001107983 */ /* 0x001ee20000300800 */
[----:B------:R-:W3:Y:S02]  /*2c580*/  LDL.LU R17, [R1+0x7f4] ;  /* 0x0007f40001117983 */ /* 0x000ee40000300800 */
[----:B------:R-:W3:Y:S02]  /*2c590*/  LDL.LU R18, [R1+0x7f8] ;  /* 0x0007f80001127983 */ /* 0x000ee40000300800 */
[----:B------:R-:W3:Y:S01]  /*2c5a0*/  LDL.LU R19, [R1+0x7fc] ;  /* 0x0007fc0001137983 */ /* 0x000ee20000300800 */
[----:B------:R0:W-:Y:S04]  /*2c5b0*/  STL.64 [R1+0x2698], R4 ;  /* 0x0026980401007387 */ /* 0x0001e80000100a00 */
[----:B0-----:R-:W4:Y:S01]  /*2c5c0*/  LDL.LU R4, [R1+0x400] ;  /* 0x0004000001047983 */ /* 0x001f220000300800 */
[----:B------:R-:W4:Y:S02]  /*2c5d0*/  LDL.LU R5, [R1+0x404] ;  /* 0x0004040001057983 */ /* 0x000f240000300800 */
[----:B------:R-:W4:Y:S02]  /*2c5e0*/  LDL.LU R6, [R1+0x408] ;  /* 0x0004080001067983 */ /* 0x000f240000300800 */
[----:B------:R-:W4:Y:S01]  /*2c5f0*/  LDL.LU R7, [R1+0x40c] ;  /* 0x00040c0001077983 */ /* 0x000f220000300800 */
[----:B------:R-:W2:Y:S01]  /*2c600*/  LDL.LU.64 R26, [R1+0x27a8] ;  /* 0x0027a800011a7983 */ /* 0x000ea20000300a00 */
[----:B------:R-:W2:Y:S02]  /*2c610*/  LDL.LU.64 R24, [R1+0x27a0] ;  /* 0x0027a00001187983 */ /* 0x000ea40000300a00 */
[----:B------:R0:W-:Y:S02]  /*2c620*/  STL.64 [R1+0x290], R8 ;  /* 0x0002900801007387 */ /* 0x0001e40000100a00 */
[----:B------:R-:W-:Y:S01]  /*2c630*/  STL.64 [R1+0x298], R10 ;  /* 0x0002980a01007387 */ /* 0x000fe20000100a00 */
[----:B0-----:R-:W2:Y:S02]  /*2c640*/  LDL.LU.64 R8, [R1+0x2798] ;  /* 0x0027980001087983 */ /* 0x001ea40000300a00 */
[----:B--2---:R-:W-:Y:S01]  /*2c650*/  HMMA.16816.F32 R24, R20, R8, R24 ;  /* 0x000000081418723c */ /* 0x004fe20000001818 */
[----:B------:R-:W-:-:S02]  /*2c660*/  IMAD.MOV.U32 R2, RZ, RZ, R8 ;  /* 0x000000ffff027224 */ /* 0x000fc400078e0008 */
[----:B------:R-:W-:Y:S02]  /*2c670*/  IMAD.MOV.U32 R0, RZ, RZ, R9 ;  /* 0x000000ffff007224 */ /* 0x000fe400078e0009 */
[----:B------:R-:W2:Y:S11]  /*2c680*/  LDL.LU.64 R8, [R1+0x2790] ;  /* 0x0027900001087983 */ /* 0x000eb60000300a00 */
[----:B------:R-:W-:Y:S07]  /*2c690*/  @!UPT UIADD3 URZ, URZ, URZ, URZ ;  /* 0x0000003f3f3ff290 */ /* 0x000fee000fffe03f */
[----:B------:R0:W-:Y:S04]  /*2c6a0*/  STL.64 [R1+0x280], R24 ;  /* 0x0002801801007387 */ /* 0x0001e80000100a00 */
[----:B0-----:R-:W2:Y:S01]  /*2c6b0*/  LDL.LU.64 R24, [R1+0x2788] ;  /* 0x0027880001187983 */ /* 0x001ea20000300a00 */
[----:B------:R-:W-:Y:S02]  /*2c6c0*/  IMAD.MOV.U32 R10, RZ, RZ, R26 ;  /* 0x000000ffff0a7224 */ /* 0x000fe400078e001a */
[----:B------:R-:W-:-:S05]  /*2c6d0*/  IMAD.MOV.U32 R11, RZ, RZ, R27 ;  /* 0x000000ffff0b7224 */ /* 0x000fca00078e001b */
[----:B------:R-:W-:Y:S01]  /*2c6e0*/  STL [R1+0x1ea4], R11 ;  /* 0x001ea40b01007387 */ /* 0x000fe20000100800 */
[----:B------:R-:W-:Y:S01]  /*2c6f0*/  STL [R1+0x1ea0], R10 ;  /* 0x001ea00a01007387 */ /* 0x000fe20000100800 */
[C---:B--2---:R-:W-:Y:S02]  /*2c700*/  HMMA.16816.F32 R24, R20.reuse, R24, R12 ;  /* 0x000000181418723c */ /* 0x044fe4000000180c */
[----:B------:R-:W2:Y:S01]  /*2c710*/  LDL.LU.64 R14, [R1+0x2780] ;  /* 0x00278000010e7983 */ /* 0x000ea20000300a00 */
[----:B------:R-:W2:Y:S11]  /*2c720*/  LDL.LU.64 R12, [R1+0x2778] ;  /* 0x00277800010c7983 */ /* 0x000eb60000300a00 */
[----:B------:R-:W-:Y:S09]  /*2c730*/  @!UPT UIADD3 URZ, URZ, URZ, URZ ;  /* 0x0000003f3f3ff290 */ /* 0x000ff2000fffe03f */
[----:B------:R0:W-:Y:S01]  /*2c740*/  STL.64 [R1+0x270], R24 ;  /* 0x0002701801007387 */ /* 0x0001e20000100a00 */
[----:B------:R2:W-:Y:S03]  /*2c750*/  STL.64 [R1+0x278], R26 ;  /* 0x0002781a01007387 */ /* 0x0005e60000100a00 */
[----:B0-----:R-:W2:Y:S02]  /*2c760*/  LDL.LU.64 R24, [R1+0x2770] ;  /* 0x0027700001187983 */ /* 0x001ea40000300a00 */
[----:B--2---:R-:W-:Y:S02]  /*2c770*/  HMMA.16816.F32 R24, R20, R24, R12 ;  /* 0x000000181418723c */ /* 0x004fe4000000180c */
[----:B------:R-:W2:Y:S01]  /*2c780*/  LDL.LU.64 R14, [R1+0x2768] ;  /* 0x00276800010e7983 */ /* 0x000ea20000300a00 */
[----:B------:R-:W2:Y:S11]  /*2c790*/  LDL.LU.64 R12, [R1+0x2760] ;  /* 0x00276000010c7983 */ /* 0x000eb60000300a00 */
[----:B------:R-:W-:Y:S09]  /*2c7a0*/  @!UPT UIADD3 URZ, URZ, URZ, URZ ;  /* 0x0000003f3f3ff290 */ /* 0x000ff2000fffe03f */
[----:B------:R0:W-:Y:S01]  /*2c7b0*/  STL.64 [R1+0x260], R24 ;  /* 0x0002601801007387 */ /* 0x0001e20000100a00 */
[----:B------:R-:W-:Y:S02]  /*2c7c0*/  IMAD.MOV.U32 R11, RZ, RZ, R26 ;  /* 0x000000ffff0b7224 */ /* 0x000fe400078e001a */
[----:B------:R-:W2:Y:S01]  /*2c7d0*/  LDL.LU R26, [R1+0x2758] ;  /* 0x00275800011a7983 */ /* 0x000ea20000300800 */
[----:B0-----:R-:W2:Y:S01]  /*2c7e0*/  LDL.LU.64 R24, [R1+0x2750] ;  /* 0x0027500001187983 */ /* 0x001ea20000300a00 */
[----:B------:R-:W-:-:S05]  /*2c7f0*/  IMAD.MOV.U32 R10, RZ, RZ, R27 ;  /* 0x000000ffff0a7224 */ /* 0x000fca00078e001b */
[----:B------:R-:W-:Y:S01]  /*2c800*/  STL [R1+0x1eac], R10 ;  /* 0x001eac0a01007387 */ /* 0x000fe20000100800 */
[----:B------:R-:W-:Y:S01]  /*2c810*/  STL [R1+0x1ea8], R11 ;  /* 0x001ea80b01007387 */ /* 0x000fe20000100800 */
[C---:B--2---:R-:W-:Y:S11]  /*2c820*/  HMMA.16816.F32 R12, R20.reuse, R24, R12 ;  /* 0x00000018140c723c */ /* 0x044ff6000000180c */
[----:B------:R-:W-:Y:S11]  /*2c830*/  @!UPT UIADD3 URZ, URZ, URZ, URZ ;  /* 0x0000003f3f3ff290 */ /* 0x000ff6000fffe03f */
[----:B------:R-:W-:Y:S01]  /*2c840*/  @!UPT UIADD3 URZ, URZ, URZ, URZ ;  /* 0x0000003f3f3ff290 */ /* 0x000fe2000fffe03f */
[----:B------:R0:W-:Y:S01]  /*2c850*/  STL.64 [R1+0x250], R12 ;  /* 0x0002500c01007387 */ /* 0x0001e20000100a00 */
[----:B------:R3:W-:Y:S03]  /*2c860*/  STL.64 [R1+0x258], R14 ;  /* 0x0002580e01007387 */ /* 0x0007e60000100a00 */
[----:B0-----:R-:W3:Y:S01]  /*2c870*/  LDL.LU.64 R12, [R1+0x2748] ;  /* 0x00274800010c7983 */ /* 0x001ee20000300a00 */
[----:B------:R-:W-:Y:S01]  /*2c880*/  STL.64 [R1+0x2650], R24 ;  /* 0x0026501801007387 */ /* 0x000fe20000100a00 */
[C---:B---3--:R-:W-:Y:S02]  /*2c890*/  HMMA.16816.F32 R12, R20.reuse, R12, R16 ;  /* 0x0000000c140c723c */ /* 0x048fe40000001810 */
        /* <DEDUP_REMOVED lines=38> */
[----:B------:R-:W4:Y:S11]  /*2cb00*/  LDL.LU.64 R16, [R1+0x26c8] ;  /* 0x0026c80001107983 */ /* 0x000f360000300a00 */
[----:B------:R-:W-:Y:S10]  /*2cb10*/  @!UPT UIADD3 URZ, URZ, URZ, URZ ;  /* 0x0000003f3f3ff290 */ /* 0x000ff4000fffe03f */
        /* <DEDUP_REMOVED lines=10> */
[----:B------:R-:W-:Y:S03]  /*2cbc0*/  STL.64 [R1+0x468], R26 ;  /* 0x0004681a01007387 */ /* 0x000fe60000100a00 */
[----:B0-----:R-:W3:Y:S01]  /*2cbd0*/  LDL.64 R24, [R1+0xa0] ;  /* 0x0000a00001187983 */ /* 0x001ee20000100a00 */
[----:B----4-:R-:W-:Y:S01]  /*2cbe0*/  HMMA.16816.F32 R4, R20, R16, R4 ;  /* 0x000000101404723c */ /* 0x010fe20000001804 */
[----:B------:R-:W-:Y:S02]  /*2cbf0*/  IMAD.MOV.U32 R11, RZ, RZ, R16 ;  /* 0x000000ffff0b7224 */ /* 0x000fe400078e0010 */
[----:B------:R-:W-:Y:S01]  /*2cc00*/  IMAD.MOV.U32 R10, RZ, RZ, R17 ;  /* 0x000000ffff0a7224 */ /* 0x000fe200078e0011 */
[----:B---3--:R-:W-:Y:S11]  /*2cc10*/  STL.64 [R1+0x2668], R24 ;  /* 0x0026681801007387 */ /* 0x008ff60000100a00 */
[----:B------:R-:W-:Y:S08]  /*2cc20*/  @!UPT UIADD3 URZ, URZ, URZ, URZ ;  /* 0x0000003f3f3ff290 */ /* 0x000ff0000fffe03f */
[----:B------:R-:W-:Y:S02]  /*2cc30*/  STL.64 [R1+0x450], R4 ;  /* 0x0004500401007387 */ /* 0x000fe40000100a00 */
[----:B------:R-:W-:Y:S02]  /*2cc40*/  STL.64 [R1+0x26a8], R10 ;  /* 0x0026a80a01007387 */ /* 0x000fe40000100a00 */
[----:B------:R0:W-:Y:S02]  /*2cc50*/  STL.64 [R1+0x26a0], R8 ;  /* 0x0026a00801007387 */ /* 0x0001e40000100a00 */
[----:B0-----:R-:W2:Y:S01]  /*2cc60*/  LDL.LU R8, [R1+0x3f0] ;  /* 0x0003f00001087983 */ /* 0x001ea20000300800 */
[----:B------:R-:W2:Y:S02]  /*2cc70*/  LDL.LU R9, [R1+0x3f4] ;  /* 0x0003f40001097983 */ /* 0x000ea40000300800 */
[----:B------:R-:W2:Y:S02]  /*2cc80*/  LDL.LU R10, [R1+0x3f8] ;  /* 0x0003f800010a7983 */ /* 0x000ea40000300800 */
[----:B------:R-:W2:Y:S01]  /*2cc90*/  LDL.LU R11, [R1+0x3fc] ;  /* 0x0003fc00010b7983 */ /* 0x000ea20000300800 */
[----:B------:R-:W3:Y:S01]  /*2cca0*/  LDL.LU R4, [R1+0x3e0] ;  /* 0x0003e00001047983 */ /* 0x000ee20000300800 */
[----:B------:R-:W-:-:S02]  /*2ccb0*/  IMAD.MOV.U32 R14, RZ, RZ, R6 ;  /* 0x000000ffff0e7224 */ /* 0x000fc400078e0006 */
[----:B------:R-:W3:Y:S02]  /*2ccc0*/  LDL.LU R5, [R1+0x3e4] ;  /* 0x0003e40001057983 */ /* 0x000ee40000300800 */
[----:B------:R-:W-:Y:S01]  /*2ccd0*/  IMAD.MOV.U32 R15, RZ, RZ, R7 ;  /* 0x000000ffff0f7224 */ /* 0x000fe200078e0007 */
[----:B------:R-:W3:Y:S01]  /*2cce0*/  LDL.LU R6, [R1+0x3e8] ;  /* 0x0003e80001067983 */ /* 0x000ee20000300800 */
[----:B------:R-:W-:Y:S02]  /*2ccf0*/  IMAD.MOV.U32 R24, RZ, RZ, R2 ;  /* 0x000000ffff187224 */ /* 0x000fe400078e0002 */
[----:B------:R-:W-:Y:S02]  /*2cd00*/  IMAD.MOV.U32 R25, RZ, RZ, R0 ;  /* 0x000000ffff197224 */ /* 0x000fe400078e0000 */
[----:B------:R-:W3:Y:S01]  /*2cd10*/  LDL.LU R7, [R1+0x3ec] ;  /* 0x0003ec0001077983 */ /* 0x000ee20000300800 */
[----:B------:R-:W4:Y:S01]  /*2cd20*/  LDL.LU R16, [R1+0x3d0] ;  /* 0x0003d00001107983 */ /* 0x000f220000300800 */
[----:B------:R-:W4:Y:S02]  /*2cd30*/  LDL.LU R17, [R1+0x3d4] ;  /* 0x0003d40001117983 */ /* 0x000f240000300800 */
[----:B------:R-:W4:Y:S02]  /*2cd40*/  LDL.LU R18, [R1+0x3d8] ;  /* 0x0003d80001127983 */ /* 0x000f240000300800 */
[----:B------:R-:W4:Y:S01]  /*2cd50*/  LDL.LU R19, [R1+0x3dc] ;  /* 0x0003dc0001137983 */ /* 0x000f220000300800 */
[----:B------:R0:W-:Y:S04]  /*2cd60*/  STL.64 [R1+0x2680], R24 ;  /* 0x0026801801007387 */ /* 0x0001e80000100a00 */
[----:B0-----:R-:W3:Y:S01]  /*2cd70*/  LDL.64 R24, [R1+0xc0] ;  /* 0x0000c00001187983 */ /* 0x001ee20000100a00 */
[----:B------:R-:W-:Y:S02]  /*2cd80*/  STL [R1+0x2384], R15 ;  /* 0x0023840f01007387 */ /* 0x000fe40000100800 */
[----:B------:R-:W-:Y:S01]  /*2cd90*/  STL [R1+0x2380], R14 ;  /* 0x0023800e01007387 */ /* 0x000fe20000100800 */
[C---:B--2---:R-:W-:Y:S11]  /*2cda0*/  HMMA.16816.F32 R8, R20.reuse, R12, R8 ;  /* 0x0000000c1408723c */ /* 0x044ff60000001808 */
[----:B------:R-:W-:Y:S11]  /*2cdb0*/  @!UPT UIADD3 URZ, URZ, URZ, URZ ;  /* 0x0000003f3f3ff290 */ /* 0x000ff6000fffe03f */
[----:B------:R-:W-:Y:S01]  /*2cdc0*/  @!UPT UIADD3 URZ, URZ, URZ, URZ ;  /* 0x0000003f3f3ff290 */ /* 0x000fe2000fffe03f */
[----:B------:R-:W-:Y:S01]  /*2cdd0*/  STL.64 [R1+0x440], R8 ;  /* 0x0004400801007387 */ /* 0x000fe20000100a00 */
[----:B------:R0:W-:Y:S03]  /*2cde0*/  STL.64 [R1+0x448], R10 ;  /* 0x0004480a01007387 */ /* 0x0001e60000100a00 */
[----:B0-----:R-:W2:Y:S01]  /*2cdf0*/  LDL.LU.64 R10, [R1+0x26a8] ;  /* 0x0026a800010a7983 */ /* 0x001ea20000300a00 */
[----:B------:R-:W3:Y:S02]  /*2ce00*/  LDL.LU.64 R8, [R1+0x26a0] ;  /* 0x0026a00001087983 */ /* 0x000ee40000300a00 */
        /* <DEDUP_REMOVED lines=11> */
[----:B---3--:R-:W-:Y:S01]  /*2cec0*/  HMMA.16816.F32 R4, R20, R8, R4 ;  /* 0x000000081404723c */ /* 0x008fe20000001804 */
[----:B--2---:R-:W-:Y:S01]  /*2ced0*/  STL.64 [R1+0x2678], R14 ;  /* 0x0026780e01007387 */ /* 0x004fe20000100a00 */
[----:B------:R0:W-:Y:S03]  /*2cee0*/  STL.64 [R1+0x2670], R12 ;  /* 0x0026700c01007387 */ /* 0x0001e60000100a00 */
        /* <DEDUP_REMOVED lines=10> */
[----:B------:R0:W-:Y:S01]  /*2cf90*/  STL.64 [R1+0x430], R4 ;  /* 0x0004300401007387 */ /* 0x0001e20000100a00 */
[----:B------:R-:W-:Y:S03]  /*2cfa0*/  STL.64 [R1+0x438], R6 ;  /* 0x0004380601007387 */ /* 0x000fe60000100a00 */
[----:B0-----:R-:W4:Y:S01]  /*2cfb0*/  LDL.LU.64 R4, [R1+0x2698] ;  /* 0x0026980001047983 */ /* 0x001f220000300a00 */
[----:B------:R-:W-:Y:S02]  /*2cfc0*/  STL.64 [R1+0x2610], R8 ;  /* 0x0026100801007387 */ /* 0x000fe40000100a00 */
[----:B------:R-:W-:-:S02]  /*2cfd0*/  IMAD.MOV.U32 R3, RZ, RZ, R24 ;  /* 0x000000ffff037224 */ /* 0x000fc400078e0018 */
[----:B------:R-:W-:Y:S01]  /*2cfe0*/  IMAD.MOV.U32 R0, RZ, RZ, R25 ;  /* 0x000000ffff007224 */ /* 0x000fe200078e0019 */
[----:B----4-:R-:W-:Y:S01]  /*2cff0*/  HMMA.16816.F32 R20, R20, R4, R16 ;  /* 0x000000041414723c */ /* 0x010fe20000001810 */
[----:B------:R-:W2:Y:S11]  /*2d000*/  LDSM.16.MT88.4 R16, [R28+0x4100] ;  /* 0x004100001c10783b */ /* 0x000eb60000004200 */
[----:B------:R-:W-:Y:S11]  /*2d010*/  @!UPT UIADD3 URZ, URZ, URZ, URZ ;  /* 0x0000003f3f3ff290 */ /* 0x000ff6000fffe03f */
[----:B------:R-:W-:Y:S01]  /*2d020*/  STL.64 [R1+0x230], R20 ;  /* 0x0002301401007387 */ /* 0x000fe20000100a00 */
[----:B------:R-:W-:Y:S02]  /*2d030*/  STL.64 [R1+0x238], R22 ;  /* 0x0002381601007387 */ /* 0x000fe40000100a00 */
[----:B------:R-:W0:Y:S01]  /*2d040*/  LDSM.16.MT88.4 R20, [R28+0x4180] ;  /* 0x004180001c14783b */ /* 0x000e220000004200 */
[C---:B--2---:R-:W-:Y:S01]  /*2d050*/  HMMA.16816.F32 R12, R16.reuse, R24, R12 ;  /* 0x00000018100c723c */ /* 0x044fe2000000180c */
[----:B0-----:R-:W-:Y:S02]  /*2d060*/  STL [R1+0x2574], R20 ;  /* 0x0025741401007387 */ /* 0x001fe40000100800 */
[----:B------:R0:W-:Y:S02]  /*2d070*/  STL [R1+0x2570], R21 ;  /* 0x0025701501007387 */ /* 0x0001e40000100800 */
[----:B------:R-:W-:Y:S02]  /*2d080*/  STL [R1+0x256c], R22 ;  /* 0x00256c1601007387 */ /* 0x000fe40000100800 */
[----:B------:R-:W-:Y:S01]  /*2d090*/  STL [R1+0x2568], R23 ;  /* 0x0025681701007387 */ /* 0x000fe20000100800 */
[----:B0-----:R-:W2:Y:S01]  /*2d0a0*/  LDL.64 R20, [R1+0x90] ;  /* 0x0000900001147983 */ /* 0x001ea20000100a00 */
[----:B------:R-:W-:Y:S11]  /*2d0b0*/  STL [R1+0x20e0], R28 ;  /* 0x0020e01c01007387 */ /* 0x000ff60000100800 */
[----:B------:R-:W-:Y:S03]  /*2d0c0*/  @!UPT UIADD3 URZ, URZ, URZ, URZ ;  /* 0x0000003f3f3ff290 */ /* 0x000fe6000fffe03f */
[----:B------:R-:W-:Y:S02]  /*2d0d0*/  STL.64 [R1+0x220], R12 ;  /* 0x0002200c01007387 */ /* 0x000fe40000100a00 */
[----:B------:R0:W-:Y:S02]  /*2d0e0*/  STL.64 [R1+0x228], R14 ;  /* 0x0002280e01007387 */ /* 0x0001e40000100a00 */
[----:B0-----:R-:W3:Y:S01]  /*2d0f0*/  LDL.LU.64 R14, [R1+0x2690] ;  /* 0x00269000010e7983 */ /* 0x001ee20000300a00 */
[----:B------:R-:W3:Y:S02]  /*2d100*/  LDL.LU.64 R12, [R1+0x2688] ;  /* 0x00268800010c7983 */ /* 0x000ee40000300a00 */
[----:B------:R-:W3:Y:S02]  /*2d110*/  LDL.LU.64 R24, [R1+0x2680] ;  /* 0x0026800001187983 */ /* 0x000ee40000300a00 */
[----:B------:R-:W-:Y:S01]  /*2d120*/  STL [R1+0x257c], R0 ;  /* 0x00257c0001007387 */ /* 0x000fe20000100800 */
[----:B------:R-:W-:Y:S01]  /*2d130*/  STL [R1+0x2578], R3 ;  /* 0x0025780301007387 */ /* 0x000fe20000100800 */
[C---:B---3--:R-:W-:Y:S03]  /*2d140*/  HMMA.16816.F32 R24, R16.reuse, R24, R12 ;  /* 0x000000181018723c */ /* 0x048fe6000000180c */
[----:B------:R-:W3:Y:S01]  /*2d150*/  LDL.LU.64 R14, [R1+0x2678] ;  /* 0x00267800010e7983 */ /* 0x000ee20000300a00 */
[----:B------:R-:W3:Y:S11]  /*2d160*/  LDL.LU.64 R12, [R1+0x2670] ;  /* 0x00267000010c7983 */ /* 0x000ef60000300a00 */
[----:B------:R-:W-:Y:S08]  /*2d170*/  @!UPT UIADD3 URZ, URZ, URZ, URZ ;  /* 0x0000003f3f3ff290 */ /* 0x000ff0000fffe03f */
[----:B------:R0:W-:Y:S01]  /*2d180*/  STL.64 [R1+0x210], R24 ;  /* 0x0002101801007387 */ /* 0x0001e20000100a00 */
[----:B------:R-:W-:Y:S03]  /*2d190*/  STL.64 [R1+0x218], R26 ;  /* 0x0002181a01007387 */ /* 0x000fe60000100a00 */
[----:B0-----:R-:W3:Y:S01]  /*2d1a0*/  LDL.LU.64 R24, [R1+0x2668] ;  /* 0x0026680001187983 */ /* 0x001ee20000300a00 */
[----:B------:R-:W4:Y:S01]  /*2d1b0*/  LDL R2, [R1+0x14fc] ;  /* 0x0014fc0001027983 */ /* 0x000f220000100800 */
        /* <DEDUP_REMOVED lines=9> */
[----:B------:R-:W-:Y:S01]  /*2d250*/  STL.64 [R1+0x2598], R6 ;  /* 0x0025980601007387 */ /* 0x000fe20000100a00 */
[----:B------:R0:W-:Y:S04]  /*2d260*/  STL.64 [R1+0x2590], R4 ;  /* 0x0025900401007387 */ /* 0x0001e80000100a00 */
[----:B0-----:R-:W2:Y:S01]  /*2d270*/  LDL.LU R4, [R1+0xaa0] ;  /* 0x000aa00001047983 */ /* 0x001ea20000300800 */
[----:B------:R-:W2:Y:S02]  /*2d280*/  LDL.LU R5, [R1+0xaa4] ;  /* 0x000aa40001057983 */ /* 0x000ea40000300800 */
[----:B------:R-:W2:Y:S02]  /*2d290*/  LDL.LU R6, [R1+0xaa8] ;  /* 0x000aa80001067983 */ /* 0x000ea40000300800 */
[----:B------:R-:W2:Y:S01]  /*2d2a0*/  LDL.LU R7, [R1+0xaac] ;  /* 0x000aac0001077983 */ /* 0x000ea20000300800 */
[C---:B---3--:R-:W-:Y:S08]  /*2d2b0*/  HMMA.16816.F32 R12, R16.reuse, R24, R12 ;  /* 0x00000018100c723c */ /* 0x048ff0000000180c */
[----:B--2---:R-:W-:Y:S11]  /*2d2c0*/  HMMA.16816.F32 R4, R16, R20, R4 ;  /* 0x000000141004723c */ /* 0x004ff60000001804 */
[----:B------:R-:W-:Y:S11]  /*2d2d0*/  @!UPT UIADD3 URZ, URZ, URZ, URZ ;  /* 0x0000003f3f3ff290 */ /* 0x000ff6000fffe03f */
[----:B------:R-:W-:Y:S01]  /*2d2e0*/  @!UPT UIADD3 URZ, URZ, URZ, URZ ;  /* 0x0000003f3f3ff290 */ /* 0x000fe2000fffe03f */
[----:B------:R0:W-:Y:S01]  /*2d2f0*/  STL.64 [R1+0x1f0], R4 ;  /* 0x0001f00401007387 */ /* 0x0001e20000100a00 */
[----:B------:R1:W-:Y:S02]  /*2d300*/  STL.64 [R1+0x1f8], R6 ;  /* 0x0001f80601007387 */ /* 0x0003e40000100a00 */
[----:B------:R-:W-:Y:S01]  /*2d310*/  STL.64 [R1+0x25f8], R24 ;  /* 0x0025f81801007387 */ /* 0x000fe20000100a00 */
[----:B0-----:R-:W2:Y:S01]  /*2d320*/  LDL.LU R4, [R1+0x3a0] ;  /* 0x0003a00001047983 */ /* 0x001ea20000300800 */
[----:B------:R-:W-:Y:S02]  /*2d330*/  STL.64 [R1+0x1e0], R12 ;  /* 0x0001e00c01007387 */ /* 0x000fe40000100a00 */
[----:B------:R-:W-:Y:S02]  /*2d340*/  STL.64 [R1+0x1e8], R14 ;  /* 0x0001e80e01007387 */ /* 0x000fe40000100a00 */
[----:B------:R-:W2:Y:S01]  /*2d350*/  LDL.LU R5, [R1+0x3a4] ;  /* 0x0003a40001057983 */ /* 0x000ea20000300800 */
[----:B-1----:R-:W3:Y:S01]  /*2d360*/  LDL.LU R6, [R1+0x3a8] ;  /* 0x0003a80001067983 */ /* 0x002ee20000300800 */
[----:B------:R-:W3:Y:S03]  /*2d370*/  LDL.LU R7, [R1+0x3ac] ;  /* 0x0003ac0001077983 */ /* 0x000ee60000300800 */
[----:B---3--:R-:W-:Y:S01]  /*2d380*/  STL.64 [R1+0x25a8], R6 ;  /* 0x0025a80601007387 */ /* 0x008fe20000100a00 */
[----:B--2---:R0:W-:Y:S03]  /*2d390*/  STL.64 [R1+0x25a0], R4 ;  /* 0x0025a00401007387 */ /* 0x0041e60000100a00 */
[----:B0-----:R-:W2:Y:S01]  /*2d3a0*/  LDL.LU R4, [R1+0x3b0] ;  /* 0x0003b00001047983 */ /* 0x001ea20000300800 */
[----:B------:R-:W2:Y:S02]  /*2d3b0*/  LDL.LU R5, [R1+0x3b4] ;  /* 0x0003b40001057983 */ /* 0x000ea40000300800 */
[----:B------:R-:W3:Y:S02]  /*2d3c0*/  LDL.LU R6, [R1+0x3b8] ;  /* 0x0003b80001067983 */ /* 0x000ee40000300800 */
[----:B------:R-:W3:Y:S02]  /*2d3d0*/  LDL.LU R7, [R1+0x3bc] ;  /* 0x0003bc0001077983 */ /* 0x000ee40000300800 */
[----:B------:R-:W-:-:S02]  /*2d3e0*/  IMAD.MOV.U32 R29, RZ, RZ, R20 ;  /* 0x000000ffff1d7224 */ /* 0x000fc400078e0014 */
[----:B------:R-:W-:Y:S01]  /*2d3f0*/  IMAD.MOV.U32 R28, RZ, RZ, R21 ;  /* 0x000000ffff1c7224 */ /* 0x000fe200078e0015 */
[----:B---3--:R-:W-:Y:S01]  /*2d400*/  STL.64 [R1+0x25b8], R6 ;  /* 0x0025b80601007387 */ /* 0x008fe20000100a00 */
[----:B--2---:R0:W-:Y:S02]  /*2d410*/  STL.64 [R1+0x25b0], R4 ;  /* 0x0025b00401007387 */ /* 0x0041e40000100a00 */
[----:B------:R-:W2:Y:S02]  /*2d420*/  LDL.LU R12, [R1+0xa20] ;  /* 0x000a2000010c7983 */ /* 0x000ea40000300800 */
[----:B------:R-:W2:Y:S01]  /*2d430*/  LDL.LU R13, [R1+0xa24] ;  /* 0x000a2400010d7983 */ /* 0x000ea20000300800 */
[----:B------:R-:W3:Y:S01]  /*2d440*/  LDL.LU R14, [R1+0xa28] ;  /* 0x000a2800010e7983 */ /* 0x000ee20000300800 */
[----:B------:R-:W3:Y:S02]  /*2d450*/  LDL.LU R15, [R1+0xa2c] ;  /* 0x000a2c00010f7983 */ /* 0x000ee40000300800 */
        /* <DEDUP_REMOVED lines=9> */
[----:B0-----:R-:W-:Y:S01]  /*2d4f0*/  IMAD.MOV.U32 R5, RZ, RZ, R10 ;  /* 0x000000ffff057224 */ /* 0x001fe200078e000a */
[----:B------:R-:W2:Y:S01]  /*2d500*/  LDL.LU R9, [R1+0xa54] ;  /* 0x000a540001097983 */ /* 0x000ea20000300800 */
[----:B------:R-:W-:-:S02]  /*2d510*/  IMAD.MOV.U32 R4, RZ, RZ, R11 ;  /* 0x000000ffff047224 */ /* 0x000fc400078e000b */
[----:B------:R-:W2:Y:S02]  /*2d520*/  LDL.LU R10, [R1+0xa58] ;  /* 0x000a5800010a7983 */ /* 0x000ea40000300800 */
[----:B------:R-:W2:Y:S02]  /*2d530*/  LDL.LU R11, [R1+0xa5c] ;  /* 0x000a5c00010b7983 */ /* 0x000ea40000300800 */
[----:B--2---:R-:W-:Y:S01]  /*2d540*/  STL.64 [R1+0x2620], R10 ;  /* 0x0026200a01007387 */ /* 0x004fe20000100a00 */
[----:B------:R0:W-:Y:S03]  /*2d550*/  STL.64 [R1+0x2618], R8 ;  /* 0x0026180801007387 */ /* 0x0001e60000100a00 */
[----:B0-----:R-:W2:Y:S04]  /*2d560*/  LDL.64 R8, [R1+0x50] ;  /* 0x0000500001087983 */ /* 0x001ea80000100a00 */
[----:B--2---:R0:W-:Y:S04]  /*2d570*/  STL.64 [R1+0x2630], R8 ;  /* 0x0026300801007387 */ /* 0x0041e80000100a00 */
[----:B0-----:R-:W2:Y:S04]  /*2d580*/  LDL.64 R8, [R1+0x60] ;  /* 0x0000600001087983 */ /* 0x001ea80000100a00 */
[----:B--2---:R0:W-:Y:S04]  /*2d590*/  STL.64 [R1+0x2648], R8 ;  /* 0x0026480801007387 */ /* 0x0041e80000100a00 */
[----:B0-----:R-:W2:Y:S01]  /*2d5a0*/  LDL.64 R8, [R1+0x70] ;  /* 0x0000700001087983 */ /* 0x001ea20000100a00 */
[----:B------:R-:W-:Y:S02]  /*2d5b0*/  STL.64 [R1+0x2608], R26 ;  /* 0x0026081a01007387 */ /* 0x000fe40000100a00 */
[----:B------:R0:W-:Y:S02]  /*2d5c0*/  STL.64 [R1+0x2600], R24 ;  /* 0x0026001801007387 */ /* 0x0001e40000100a00 */
[----:B0-----:R-:W2:Y:S04]  /*2d5d0*/  LDL.64 R24, [R1+0x40] ;  /* 0x0000400001187983 */ /* 0x001ea80000100a00 */
[----:B--2---:R0:W-:Y:S04]  /*2d5e0*/  STL.64 [R1+0x2628], R24 ;  /* 0x0026281801007387 */ /* 0x0041e80000100a00 */
[----:B0-----:R-:W2:Y:S01]  /*2d5f0*/  LDL.LU R24, [R1+0xa60] ;  /* 0x000a600001187983 */ /* 0x001ea20000300800 */
[----:B------:R-:W2:Y:S02]  /*2d600*/  LDL.LU R25, [R1+0xa64] ;  /* 0x000a640001197983 */ /* 0x000ea40000300800 */
[----:B------:R-:W2:Y:S02]  /*2d610*/  LDL.LU R26, [R1+0xa68] ;  /* 0x000a6800011a7983 */ /* 0x000ea40000300800 */
[----:B------:R-:W2:Y:S01]  /*2d620*/  LDL.LU R27, [R1+0xa6c] ;  /* 0x000a6c00011b7983 */ /* 0x000ea20000300800 */
[----:B------:R-:W-:Y:S01]  /*2d630*/  HMMA.16816.F32 R20, R16, R8, R20 ;  /* 0x000000081014723c */ /* 0x000fe20000001814 */
[----:B--2---:R-:W-:Y:S01]  /*2d640*/  STL.64 [R1+0x2640], R26 ;  /* 0x0026401a01007387 */ /* 0x004fe20000100a00 */
[----:B------:R0:W-:Y:S03]  /*2d650*/  STL.64 [R1+0x2638], R24 ;  /* 0x0026381801007387 */ /* 0x0001e60000100a00 */
[----:B0-----:R-:W2:Y:S01]  /*2d660*/  LDL.LU R24, [R1+0xa70] ;  /* 0x000a700001187983 */ /* 0x001ea20000300800 */
[----:B------:R-:W2:Y:S02]  /*2d670*/  LDL.LU R25, [R1+0xa74] ;  /* 0x000a740001197983 */ /* 0x000ea40000300800 */
[----:B------:R-:W2:Y:S02]  /*2d680*/  LDL.LU R26, [R1+0xa78] ;  /* 0x000a7800011a7983 */ /* 0x000ea40000300800 */
[----:B------:R-:W2:Y:S01]  /*2d690*/  LDL.LU R27, [R1+0xa7c] ;  /* 0x000a7c00011b7983 */ /* 0x000ea20000300800 */
[----:B---3--:R-:W-:Y:S01]  /*2d6a0*/  STL.64 [R1+0x25e8], R14 ;  /* 0x0025e80e01007387 */ /* 0x008fe20000100a00 */
[----:B------:R0:W-:Y:S03]  /*2d6b0*/  STL.64 [R1+0x25e0], R12 ;  /* 0x0025e00c01007387 */ /* 0x0001e60000100a00 */
[----:B0-----:R-:W3:Y:S04]  /*2d6c0*/  LDL.64 R12, [R1+0x20] ;  /* 0x00002000010c7983 */ /* 0x001ee80000100a00 */
[----:B---3--:R0:W-:Y:S04]  /*2d6d0*/  STL.64 [R1+0x25f0], R12 ;  /* 0x0025f00c01007387 */ /* 0x0081e80000100a00 */
[----:B0-----:R-:W3:Y:S01]  /*2d6e0*/  LDL.64 R12, [R1+0x30] ;  /* 0x00003000010c7983 */ /* 0x001ee20000100a00 */
[----:B------:R0:W-:Y:S03]  /*2d6f0*/  STL.64 [R1+0x25d0], R4 ;  /* 0x0025d00401007387 */ /* 0x0001e60000100a00 */
[----:B0-----:R-:W2:Y:S01]  /*2d700*/  LDL.64 R4, [R1+0x10] ;  /* 0x0000100001047983 */ /* 0x001ea20000100a00 */
[----:B------:R-:W-:Y:S02]  /*2d710*/  STL.64 [R1+0x1d0], R20 ;  /* 0x0001d01401007387 */ /* 0x000fe40000100a00 */
[----:B------:R0:W-:Y:S02]  /*2d720*/  STL.64 [R1+0x1d8], R22 ;  /* 0x0001d81601007387 */ /* 0x0001e40000100a00 */
[----:B0-----:R-:W-:-:S02]  /*2d730*/  IMAD.MOV.U32 R22, RZ, RZ, R8 ;  /* 0x000000ffff167224 */ /* 0x001fc400078e0008 */
[----:B------:R-:W-:Y:S02]  /*2d740*/  IMAD.MOV.U32 R23, RZ, RZ, R9 ;  /* 0x000000ffff177224 */ /* 0x000fe400078e0009 */
        /* <DEDUP_REMOVED lines=18> */
[----:B------:R-:W-:Y:S01]  /*2d870*/  IMAD.MOV.U32 R3, RZ, RZ, R9 ;  /* 0x000000ffff037224 */ /* 0x000fe200078e0009 */
[----:B---3--:R-:W-:Y:S01]  /*2d880*/  STL.64 [R1+0x25c8], R22 ;  /* 0x0025c81601007387 */ /* 0x008fe20000100a00 */
[----:B------:R0:W-:Y:S03]  /*2d890*/  STL.64 [R1+0x25c0], R20 ;  /* 0x0025c01401007387 */ /* 0x0001e60000100a00 */
[----:B0-----:R-:W2:Y:S01]  /*2d8a0*/  LDL.LU R20, [R1+0x3c0] ;  /* 0x0003c00001147983 */ /* 0x001ea20000300800 */
[----:B------:R-:W2:Y:S02]  /*2d8b0*/  LDL.LU R21, [R1+0x3c4] ;  /* 0x0003c40001157983 */ /* 0x000ea40000300800 */
[----:B------:R-:W2:Y:S02]  /*2d8c0*/  LDL.LU R22, [R1+0x3c8] ;  /* 0x0003c80001167983 */ /* 0x000ea40000300800 */
[----:B------:R-:W2:Y:S10]  /*2d8d0*/  LDL.LU R23, [R1+0x3cc] ;  /* 0x0003cc0001177983 */ /* 0x000eb40000300800 */
[----:B------:R0:W-:Y:S01]  /*2d8e0*/  STL.64 [R1+0x410], R24 ;  /* 0x0004101801007387 */ /* 0x0001e20000100a00 */
[----:B------:R-:W-:Y:S03]  /*2d8f0*/  STL.64 [R1+0x418], R26 ;  /* 0x0004181a01007387 */ /* 0x000fe60000100a00 */
[----:B0-----:R-:W3:Y:S01]  /*2d900*/  LDL.LU.64 R24, [R1+0x2628] ;  /* 0x0026280001187983 */ /* 0x001ee20000300a00 */
[----:B------:R-:W3:Y:S02]  /*2d910*/  LDL.LU.64 R10, [R1+0x2620] ;  /* 0x00262000010a7983 */ /* 0x000ee40000300a00 */
        /* <DEDUP_REMOVED lines=19> */
[----:B------:R-:W3:Y:S03]  /*2da50*/  LDL.LU.64 R12, [R1+0x25f0] ;  /* 0x0025f000010c7983 */ /* 0x000ee60000300a00 */
[----:B------:R-:W-:Y:S01]  /*2da60*/  STL.64 [R1+0x2508], R26 ;  /* 0x0025081a01007387 */ /* 0x000fe20000100a00 */
[----:B--2---:R0:W-:Y:S04]  /*2da70*/  STL.64 [R1+0x2500], R24 ;  /* 0x0025001801007387 */ /* 0x0041e80000100a00 */
        /* <DEDUP_REMOVED lines=8> */
[----:B------:R-:W-:Y:S02]  /*2db00*/  STL.64 [R1+0x3e8], R26 ;  /* 0x0003e81a01007387 */ /* 0x000fe40000100a00 */
[----:B------:R-:W2:Y:S02]  /*2db10*/  LDL.LU.64 R14, [R1+0x25e8] ;  /* 0x0025e800010e7983 */ /* 0x000ea40000300a00 */
[----:B0-----:R-:W-:Y:S02]  /*2db20*/  IMAD.MOV.U32 R25, RZ, RZ, R12 ;  /* 0x000000ffff197224 */ /* 0x001fe400078e000c */
        /* <DEDUP_REMOVED lines=10> */
[----:B------:R-:W3:Y:S02]  /*2dbd0*/  LDL.LU.64 R4, [R1+0x25d0] ;  /* 0x0025d00001047983 */ /* 0x000ee40000300a00 */
[C---:B---3--:R-:W-:Y:S02]  /*2dbe0*/  HMMA.16816.F32 R4, R16.reuse, R4, R20 ;  /* 0x000000041004723c */ /* 0x048fe40000001814 */
[----:B------:R-:W3:Y:S01]  /*2dbf0*/  LDL.LU.64 R22, [R1+0x25c8] ;  /* 0x0025c80001167983 */ /* 0x000ee20000300a00 */
[----:B------:R-:W3:Y:S11]  /*2dc00*/  LDL.LU.64 R20, [R1+0x25c0] ;  /* 0x0025c00001147983 */ /* 0x000ef60000300a00 */
        /* <DEDUP_REMOVED lines=12> */
[----:B------:R-:W-:Y:S01]  /*2dcd0*/  STL.64 [R1+0x2468], R12 ;  /* 0x0024680c01007387 */ /* 0x000fe20000100a00 */
[C---:B--2---:R-:W-:Y:S11]  /*2dce0*/  HMMA.16816.F32 R4, R16.reuse, R8, R4 ;  /* 0x000000081004723c */ /* 0x044ff60000001804 */
[----:B------:R-:W-:Y:S11]  /*2dcf0*/  @!UPT UIADD3 URZ, URZ, URZ, URZ ;  /* 0x0000003f3f3ff290 */ /* 0x000ff6000fffe03f */
[----:B------:R-:W-:Y:S01]  /*2dd00*/  @!UPT UIADD3 URZ, URZ, URZ, URZ ;  /* 0x0000003f3f3ff290 */ /* 0x000fe2000fffe03f */
[----:B------:R-:W-:Y:S01]  /*2dd10*/  STL.64 [R1+0x3a0], R4 ;  /* 0x0003a00401007387 */ /* 0x000fe20000100a00 */
[----:B------:R0:W-:Y:S03]  /*2dd20*/  STL.64 [R1+0x3a8], R6 ;  /* 0x0003a80601007387 */ /* 0x0001e60000100a00 */
[----:B0-----:R-:W2:Y:S01]  /*2dd30*/  LDL.LU.64 R6, [R1+0x2598] ;  /* 0x0025980001067983 */ /* 0x001ea20000300a00 */
[----:B------:R-:W3:Y:S02]  /*2dd40*/  LDL.LU.64 R4, [R1+0x2590] ;  /* 0x0025900001047983 */ /* 0x000ee40000300a00 */
[----:B------:R-:W-:Y:S01]  /*2dd50*/  STL.64 [R1+0x2470], R8 ;  /* 0x0024700801007387 */ /* 0x000fe20000100a00 */
[----:B---3--:R-:W-:Y:S01]  /*2dd60*/  HMMA.16816.F32 R16, R16, R4, R20 ;  /* 0x000000041010723c */ /* 0x008fe20000001814 */
[----:B------:R-:W3:Y:S01]  /*2dd70*/  LDL.LU.64 R22, [R1+0x2588] ;  /* 0x0025880001167983 */ /* 0x000ee20000300a00 */
[----:B------:R-:W2:Y:S11]  /*2dd80*/  LDL.LU.64 R20, [R1+0x2580] ;  /* 0x0025800001147983 */ /* 0x000eb60000300a00 */
[----:B------:R-:W-:Y:S10]  /*2dd90*/  @!UPT UIADD3 URZ, URZ, URZ, URZ ;  /* 0x0000003f3f3ff290 */ /* 0x000ff4000fffe03f */
[----:B------:R0:W-:Y:S01]  /*2dda0*/  STL.64 [R1+0x1c0], R16 ;  /* 0x0001c01001007387 */ /* 0x0001e20000100a00 */
[----:B------:R-:W-:Y:S02]  /*2ddb0*/  STL.64 [R1+0x1c8], R18 ;  /* 0x0001c81201007387 */ /* 0x000fe40000100a00 */
[----:B0-----:R-:W-:Y:S02]  /*2ddc0*/  IMAD.MOV.U32 R16, RZ, RZ, R25 ;  /* 0x000000ffff107224 */ /* 0x001fe400078e0019 */
[----:B------:R-:W-:-:S05]  /*2ddd0*/  IMAD.MOV.U32 R17, RZ, RZ, R24 ;  /* 0x000000ffff117224 */ /* 0x000fca00078e0018 */
[----:B------:R0:W-:Y:S04]  /*2dde0*/  STL.64 [R1+0x2488], R16 ;  /* 0x0024881001007387 */ /* 0x0001e80000100a00 */
[----:B0-----:R-:W2:Y:S01]  /*2ddf0*/  LDL.LU R16, [R1+0x120] ;  /* 0x0001200001107983 */ /* 0x001ea20000300800 */
[----:B------:R-:W2:Y:S02]  /*2de00*/  LDL.LU R17, [R1+0x124] ;  /* 0x0001240001117983 */ /* 0x000ea40000300800 */
[----:B------:R-:W2:Y:S02]  /*2de10*/  LDL.LU R18, [R1+0x128] ;  /* 0x0001280001127983 */ /* 0x000ea40000300800 */
[----:B------:R-:W2:Y:S02]  /*2de20*/  LDL.LU R19, [R1+0x12c] ;  /* 0x00012c0001137983 */ /* 0x000ea40000300800 */
[----:B--2---:R-:W-:Y:S01]  /*2de30*/  STL.64 [R1+0x2498], R18 ;  /* 0x0024981201007387 */ /* 0x004fe20000100a00 */
[----:B------:R0:W-:Y:S02]  /*2de40*/  STL.64 [R1+0x2490], R16 ;  /* 0x0024901001007387 */ /* 0x0001e40000100a00 */
[----:B0-----:R-:W-:-:S02]  /*2de50*/  IMAD.MOV.U32 R16, RZ, RZ, R11 ;  /* 0x000000ffff107224 */ /* 0x001fc400078e000b */
[----:B------:R-:W-:-:S05]  /*2de60*/  IMAD.MOV.U32 R17, RZ, RZ, R10 ;  /* 0x000000ffff117224 */ /* 0x000fca00078e000a */
[----:B------:R0:W-:Y:S01]  /*2de70*/  STL.64 [R1+0x24b0], R16 ;  /* 0x0024b01001007387 */ /* 0x0001e20000100a00 */
[----:B------:R-:W2:Y:S02]  /*2de80*/  LDL.LU R8, [R1+0xf0] ;  /* 0x0000f00001087983 */ /* 0x000ea40000300800 */
[----:B------:R-:W2:Y:S02]  /*2de90*/  LDL.LU R9, [R1+0xf4] ;  /* 0x0000f40001097983 */ /* 0x000ea40000300800 */
[----:B------:R-:W2:Y:S01]  /*2dea0*/  LDL.LU R10, [R1+0xf8] ;  /* 0x0000f800010a7983 */ /* 0x000ea20000300800 */
[----:B------:R-:W2:Y:S01]  /*2deb0*/  LDL.LU R11, [R1+0xfc] ;  /* 0x0000fc00010b7983 */ /* 0x000ea20000300800 */
[----:B0-----:R-:W-:Y:S02]  /*2dec0*/  IMAD.MOV.U32 R16, RZ, RZ, R0 ;  /* 0x000000ffff107224 */ /* 0x001fe400078e0000 */
[----:B------:R-:W-:Y:S01]  /*2ded0*/  IMAD.MOV.U32 R17, RZ, RZ, R3 ;  /* 0x000000ffff117224 */ /* 0x000fe200078e0003 */
[----:B------:R-:W3:Y:S01]  /*2dee0*/  LDL.LU R0, [R1+0x257c] ;  /* 0x00257c0001007983 */ /* 0x000ee20000300800 */
[----:B------:R-:W3:Y:S03]  /*2def0*/  LDL.LU R3, [R1+0x2578] ;  /* 0x0025780001037983 */ /* 0x000ee60000300800 */
[----:B------:R0:W-:Y:S02]  /*2df00*/  STL.64 [R1+0x24c8], R16 ;  /* 0x0024c81001007387 */ /* 0x0001e40000100a00 */
[----:B0-----:R-:W-:-:S02]  /*2df10*/  IMAD.MOV.U32 R16, RZ, RZ, R20 ;  /* 0x000000ffff107224 */ /* 0x001fc400078e0014 */
[----:B------:R-:W-:Y:S01]  /*2df20*/  IMAD.MOV.U32 R17, RZ, RZ, R21 ;  /* 0x000000ffff117224 */ /* 0x000fe200078e0015 */
[----:B------:R-:W4:Y:S01]  /*2df30*/  LDL.LU R20, [R1+0x2574] ;  /* 0x0025740001147983 */ /* 0x000f220000300800 */
[----:B------:R-:W4:Y:S03]  /*2df40*/  LDL.LU R21, [R1+0x2570] ;  /* 0x0025700001157983 */ /* 0x000f260000300800 */
[----:B------:R-:W-:Y:S04]  /*2df50*/  STL.64 [R1+0x24e0], R16 ;  /* 0x0024e01001007387 */ /* 0x000fe80000100a00 */
[----:B--2---:R-:W-:Y:S01]  /*2df60*/  STL.64 [R1+0x2480], R10 ;  /* 0x0024800a01007387 */ /* 0x004fe20000100a00 */
[----:B------:R0:W-:Y:S03]  /*2df70*/  STL.64 [R1+0x2478], R8 ;  /* 0x0024780801007387 */ /* 0x0001e60000100a00 */
[----:B0-----:R-:W2:Y:S01]  /*2df80*/  LDL.LU R8, [R1+0x100] ;  /* 0x0001000001087983 */ /* 0x001ea20000300800 */
[----:B------:R-:W2:Y:S02]  /*2df90*/  LDL.LU R9, [R1+0x104] ;  /* 0x0001040001097983 */ /* 0x000ea40000300800 */
[----:B------:R-:W2:Y:S02]  /*2dfa0*/  LDL.LU R10, [R1+0x108] ;  /* 0x00010800010a7983 */ /* 0x000ea40000300800 */
[----:B------:R-:W2:Y:S02]  /*2dfb0*/  LDL.LU R11, [R1+0x10c] ;  /* 0x00010c00010b7983 */ /* 0x000ea40000300800 */
[----:B---3--:R-:W-:-:S02]  /*2dfc0*/  IMAD.MOV.U32 R16, RZ, RZ, R22 ;  /* 0x000000ffff107224 */ /* 0x008fc400078e0016 */
[----:B------:R-:W-:Y:S01]  /*2dfd0*/  IMAD.MOV.U32 R17, RZ, RZ, R23 ;  /* 0x000000ffff117224 */ /* 0x000fe200078e0017 */
[----:B------:R-:W4:Y:S01]  /*2dfe0*/  LDL.LU R22, [R1+0x256c] ;  /* 0x00256c0001167983 */ /* 0x000f220000300800 */
[----:B------:R-:W4:Y:S02]  /*2dff0*/  LDL.LU R23, [R1+0x2568] ;  /* 0x0025680001177983 */ /* 0x000f240000300800 */
[----:B------:R-:W-:Y:S01]  /*2e000*/  IMAD.MOV.U32 R24, RZ, RZ, R29 ;  /* 0x000000ffff187224 */ /* 0x000fe200078e001d */
[----:B------:R-:W-:Y:S01]  /*2e010*/  STL.64 [R1+0x24f8], R16 ;  /* 0x0024f81001007387 */ /* 0x000fe20000100a00 */
[----:B------:R-:W-:-:S03]  /*2e020*/  IMAD.MOV.U32 R25, RZ, RZ, R28 ;  /* 0x000000ffff197224 */ /* 0x000fc600078e001c */
[----:B--2---:R-:W-:Y:S01]  /*2e030*/  STL.64 [R1+0x24a8], R10 ;  /* 0x0024a80a01007387 */ /* 0x004fe20000100a00 */
[----:B------:R0:W-:Y:S03]  /*2e040*/  STL.64 [R1+0x24a0], R8 ;  /* 0x0024a00801007387 */ /* 0x0001e60000100a00 */
[----:B0-----:R-:W2:Y:S01]  /*2e050*/  LDL.LU R8, [R1+0x130] ;  /* 0x0001300001087983 */ /* 0x001ea20000300800 */
[----:B------:R-:W2:Y:S02]  /*2e060*/  LDL.LU R9, [R1+0x134] ;  /* 0x0001340001097983 */ /* 0x000ea40000300800 */
[----:B------:R-:W3:Y:S02]  /*2e070*/  LDL.LU R10, [R1+0x138] ;  /* 0x00013800010a7983 */ /* 0x000ee40000300800 */
[----:B------:R-:W3:Y:S01]  /*2e080*/  LDL.LU R11, [R1+0x13c] ;  /* 0x00013c00010b7983 */ /* 0x000ee20000300800 */
[----:B------:R0:W-:Y:S01]  /*2e090*/  STL.64 [R1+0x2520], R24 ;  /* 0x0025201801007387 */ /* 0x0001e20000100a00 */
[----:B------:R-:W2:Y:S02]  /*2e0a0*/  LDL.LU R16, [R1+0x170] ;  /* 0x0001700001107983 */ /* 0x000ea40000300800 */
[----:B------:R-:W2:Y:S02]  /*2e0b0*/  LDL.LU R17, [R1+0x174] ;  /* 0x0001740001117983 */ /* 0x000ea40000300800 */
[----:B------:R-:W2:Y:S01]  /*2e0c0*/  LDL.LU R18, [R1+0x178] ;  /* 0x0001780001127983 */ /* 0x000ea20000300800 */
[----:B------:R-:W2:Y:S01]  /*2e0d0*/  LDL.LU R19, [R1+0x17c] ;  /* 0x00017c0001137983 */ /* 0x000ea20000300800 */
[----:B0-----:R-:W-:-:S02]  /*2e0e0*/  IMAD.MOV.U32 R24, RZ, RZ, R7 ;  /* 0x000000ffff187224 */ /* 0x001fc400078e0007 */
[----:B------:R-:W-:-:S05]  /*2e0f0*/  IMAD.MOV.U32 R25, RZ, RZ, R6 ;  /* 0x000000ffff197224 */ /* 0x000fca00078e0006 */
[----:B------:R-:W-:Y:S04]  /*2e100*/  STL.64 [R1+0x2538], R24 ;  /* 0x0025381801007387 */ /* 0x000fe80000100a00 */
[----:B--2---:R-:W-:Y:S01]  /*2e110*/  STL.64 [R1+0x2518], R18 ;  /* 0x0025181201007387 */ /* 0x004fe20000100a00 */
[----:B------:R0:W-:Y:S03]  /*2e120*/  STL.64 [R1+0x2510], R16 ;  /* 0x0025101001007387 */ /* 0x0001e60000100a00 */
[----:B0-----:R-:W2:Y:S01]  /*2e130*/  LDL.LU R16, [R1+0x180] ;  /* 0x0001800001107983 */ /* 0x001ea20000300800 */
[----:B------:R-:W2:Y:S02]  /*2e140*/  LDL.LU R17, [R1+0x184] ;  /* 0x0001840001117983 */ /* 0x000ea40000300800 */
[----:B------:R-:W2:Y:S02]  /*2e150*/  LDL.LU R18, [R1+0x188] ;  /* 0x0001880001127983 */ /* 0x000ea40000300800 */
[----:B------:R-:W2:Y:S01]  /*2e160*/  LDL.LU R19, [R1+0x18c] ;  /* 0x00018c0001137983 */ /* 0x000ea20000300800 */
[----:B------:R-:W2:Y:S04]  /*2e170*/  LDL.64 R24, [R1+0xb0] ;  /* 0x0000b00001187983 */ /* 0x000ea80000100a00 */
[----:B--2---:R-:W-:Y:S01]  /*2e180*/  STL.64 [R1+0x2550], R24 ;  /* 0x0025501801007387 */ /* 0x004fe20000100a00 */
[----:B------:R-:W-:Y:S02]  /*2e190*/  STL.64 [R1+0x2530], R18 ;  /* 0x0025301201007387 */ /* 0x000fe40000100a00 */
        /* <DEDUP_REMOVED lines=10> */
[----:B------:R-:W2:Y:S02]  /*2e240*/  LDL.LU R19, [R1+0x1ac] ;  /* 0x0001ac0001137983 */ /* 0x000ea40000300800 */
[----:B--2---:R-:W-:Y:S01]  /*2e250*/  STL.64 [R1+0x2560], R18 ;  /* 0x0025601201007387 */ /* 0x004fe20000100a00 */
[----:B------:R0:W-:Y:S03]  /*2e260*/  STL.64 [R1+0x2558], R16 ;  /* 0x0025581001007387 */ /* 0x0001e60000100a00 */
[----:B0-----:R-:W4:Y:S01]  /*2e270*/  LDL.LU R16, [R1+0x1b0] ;  /* 0x0001b00001107983 */ /* 0x001f220000300800 */
[----:B------:R-:W4:Y:S02]  /*2e280*/  LDL.LU R17, [R1+0x1b4] ;  /* 0x0001b40001117983 */ /* 0x000f240000300800 */
[----:B------:R-:W4:Y:S02]  /*2e290*/  LDL.LU R18, [R1+0x1b8] ;  /* 0x0001b80001127983 */ /* 0x000f240000300800 */
[----:B------:R-:W4:Y:S01]  /*2e2a0*/  LDL.LU R19, [R1+0x1bc] ;  /* 0x0001bc0001137983 */ /* 0x000f220000300800 */
[----:B---3--:R-:W-:Y:S01]  /*2e2b0*/  STL.64 [R1+0x24c0], R10 ;  /* 0x0024c00a01007387 */ /* 0x008fe20000100a00 */
[----:B------:R0:W-:Y:S03]  /*2e2c0*/  STL.64 [R1+0x24b8], R8 ;  /* 0x0024b80801007387 */ /* 0x0001e60000100a00 */
[----:B0-----:R-:W2:Y:S01]  /*2e2d0*/  LDL.LU R8, [R1+0x140] ;  /* 0x0001400001087983 */ /* 0x001ea20000300800 */
[----:B------:R-:W2:Y:S02]  /*2e2e0*/  LDL.LU R9, [R1+0x144] ;  /* 0x0001440001097983 */ /* 0x000ea40000300800 */
[----:B------:R-:W3:Y:S02]  /*2e2f0*/  LDL.LU R10, [R1+0x148] ;  /* 0x00014800010a7983 */ /* 0x000ee40000300800 */
[----:B------:R-:W3:Y:S02]  /*2e300*/  LDL.LU R11, [R1+0x14c] ;  /* 0x00014c00010b7983 */ /* 0x000ee40000300800 */
[----:B------:R-:W-:-:S02]  /*2e310*/  IMAD.MOV.U32 R24, RZ, RZ, R3 ;  /* 0x000000ffff187224 */ /* 0x000fc400078e0003 */
[----:B------:R-:W-:Y:S01]  /*2e320*/  IMAD.MOV.U32 R25, RZ, RZ, R0 ;  /* 0x000000ffff197224 */ /* 0x000fe200078e0000 */
        /* <DEDUP_REMOVED lines=11> */
[----:B------:R-:W2:Y:S02]  /*2e3e0*/  LDL.LU R10, [R1+0x168] ;  /* 0x00016800010a7983 */ /* 0x000ea40000300800 */
[----:B------:R-:W2:Y:S01]  /*2e3f0*/  LDL.LU R11, [R1+0x16c] ;  /* 0x00016c00010b7983 */ /* 0x000ea20000300800 */
[----:B------:R-:W3:Y:S01]  /*2e400*/  LDL.64 R12, [R1] ;  /* 0x00000000010c7983 */ /* 0x000ee20000100a00 */
[----:B------:R0:W-:Y:S03]  /*2e410*/  STL.64 [R1+0x2460], R4 ;  /* 0x0024600401007387 */ /* 0x0001e60000100a00 */
        /* <DEDUP_REMOVED lines=36> */
[----:B------:R0:W-:Y:S01]  /*2e660*/  STL.64 [R1+0x170], R16 ;  /* 0x0001701001007387 */ /* 0x0001e20000100a00 */
[----:B------:R1:W-:Y:S03]  /*2e670*/  STL.64 [R1+0x178], R18 ;  /* 0x0001781201007387 */ /* 0x0003e60000100a00 */
[----:B0-----:R-:W1:Y:S01]  /*2e680*/  LDL.LU.64 R16, [R1+0x24f8] ;  /* 0x0024f80001107983 */ /* 0x001e620000300a00 */
[----:B------:R-:W-:Y:S01]  /*2e690*/  STL.64 [R1+0x2428], R24 ;  /* 0x0024281801007387 */ /* 0x000fe20000100a00 */
[C---:B-1----:R-:W-:Y:S02]  /*2e6a0*/  HMMA.16816.F32 R16, R20.reuse, R16, R8 ;  /* 0x000000101410723c */ /* 0x042fe40000001808 */
        /* <DEDUP_REMOVED lines=31> */
[----:B------:R-:W4:Y:S07]  /*2e8a0*/  LDL.LU.64 R16, [R1+0x2488] ;  /* 0x0024880001107983 */ /* 0x000f2e0000300a00 */
[----:B----4-:R-:W-:Y:S01]  /*2e8b0*/  HMMA.16816.F32 R16, R20, R16, R4 ;  /* 0x000000101410723c */ /* 0x010fe20000001804 */
[----:B------:R-:W2:Y:S11]  /*2e8c0*/  LDL.LU R4, [R1+0x390] ;  /* 0x0003900001047983 */ /* 0x000eb60000300800 */
[----:B------:R-:W-:Y:S03]  /*2e8d0*/  @!UPT UIADD3 URZ, URZ, URZ, URZ ;  /* 0x0000003f3f3ff290 */ /* 0x000fe6000fffe03f */
[----:B------:R-:W-:Y:S02]  /*2e8e0*/  STL.64 [R1+0x120], R24 ;  /* 0x0001201801007387 */ /* 0x000fe40000100a00 */
[----:B------:R-:W-:Y:S06]  /*2e8f0*/  STL.64 [R1+0x128], R26 ;  /* 0x0001281a01007387 */ /* 0x000fec0000100a00 */
[----:B------:R0:W-:Y:S01]  /*2e900*/  STL.64 [R1+0x110], R16 ;  /* 0x0001101001007387 */ /* 0x0001e20000100a00 */
[----:B------:R1:W-:Y:S02]  /*2e910*/  STL.64 [R1+0x118], R18 ;  /* 0x0001181201007387 */ /* 0x0003e40000100a00 */
[----:B------:R-:W2:Y:S02]  /*2e920*/  LDL.LU R5, [R1+0x394] ;  /* 0x0003940001057983 */ /* 0x000ea40000300800 */
[----:B------:R-:W2:Y:S01]  /*2e930*/  LDL.LU R6, [R1+0x398] ;  /* 0x0003980001067983 */ /* 0x000ea20000300800 */
[----:B------:R-:W2:Y:S04]  /*2e940*/  LDL.LU R7, [R1+0x39c] ;  /* 0x00039c0001077983 */ /* 0x000ea80000300800 */
[----:B0-----:R-:W4:Y:S01]  /*2e950*/  LDL.LU R16, [R1+0xd0] ;  /* 0x0000d00001107983 */ /* 0x001f220000300800 */
[----:B------:R-:W4:Y:S02]  /*2e960*/  LDL.LU R17, [R1+0xd4] ;  /* 0x0000d40001117983 */ /* 0x000f240000300800 */
[----:B-1----:R-:W4:Y:S02]  /*2e970*/  LDL.LU R18, [R1+0xd8] ;  /* 0x0000d80001127983 */ /* 0x002f240000300800 */
[----:B------:R-:W4:Y:S01]  /*2e980*/  LDL.LU R19, [R1+0xdc] ;  /* 0x0000dc0001137983 */ /* 0x000f220000300800 */
[----:B------:R-:W2:Y:S04]  /*2e990*/  LDL.64 R24, [R1+0xa0] ;  /* 0x0000a00001187983 */ /* 0x000ea80000100a00 */
[----:B--2---:R0:W-:Y:S02]  /*2e9a0*/  STL.64 [R1+0x2430], R24 ;  /* 0x0024301801007387 */ /* 0x0041e40000100a00 */
[----:B0-----:R-:W-:-:S02]  /*2e9b0*/  IMAD.MOV.U32 R24, RZ, RZ, R15 ;  /* 0x000000ffff187224 */ /* 0x001fc400078e000f */
[----:B------:R-:W-:-:S07]  /*2e9c0*/  IMAD.MOV.U32 R25, RZ, RZ, R14 ;  /* 0x000000ffff197224 */ /* 0x000fce00078e000e */
[----:B------:R-:W-:Y:S01]  /*2e9d0*/  HMMA.16816.F32 R24, R20, R24, R8 ;  /* 0x000000181418723c */ /* 0x000fe20000001808 */
[----:B------:R-:W2:Y:S01]  /*2e9e0*/  LDL.LU.64 R10, [R1+0x2480] ;  /* 0x00248000010a7983 */ /* 0x000ea20000300a00 */
[----:B------:R-:W2:Y:S02]  /*2e9f0*/  LDL.LU.64 R8, [R1+0x2478] ;  /* 0x0024780001087983 */ /* 0x000ea40000300a00 */
[----:B---3--:R-:W-:Y:S02]  /*2ea00*/  IMAD.MOV.U32 R29, RZ, RZ, R12 ;  /* 0x000000ffff1d7224 */ /* 0x008fe400078e000c */
[----:B------:R-:W-:Y:S11]  /*2ea10*/  IMAD.MOV.U32 R28, RZ, RZ, R13 ;  /* 0x000000ffff1c7224 */ /* 0x000ff600078e000d */
[----:B------:R-:W-:Y:S06]  /*2ea20*/  @!UPT UIADD3 URZ, URZ, URZ, URZ ;  /* 0x0000003f3f3ff290 */ /* 0x000fec000fffe03f */
[----:B------:R0:W-:Y:S01]  /*2ea30*/  STL.64 [R1+0x100], R24 ;  /* 0x0001001801007387 */ /* 0x0001e20000100a00 */
[----:B------:R-:W-:Y:S02]  /*2ea40*/  STL.64 [R1+0x108], R26 ;  /* 0x0001081a01007387 */ /* 0x000fe40000100a00 */
[----:B0-----:R-:W-:Y:S02]  /*2ea50*/  IMAD.MOV.U32 R24, RZ, RZ, R3 ;  /* 0x000000ffff187224 */ /* 0x001fe400078e0003 */
[----:B------:R-:W-:-:S05]  /*2ea60*/  IMAD.MOV.U32 R25, RZ, RZ, R0 ;  /* 0x000000ffff197224 */ /* 0x000fca00078e0000 */
[----:B------:R0:W-:Y:S04]  /*2ea70*/  STL.64 [R1+0x2448], R24 ;  /* 0x0024481801007387 */ /* 0x0001e80000100a00 */
[----:B0-----:R-:W3:Y:S01]  /*2ea80*/  LDL.LU R24, [R1+0xe0] ;  /* 0x0000e00001187983 */ /* 0x001ee20000300800 */
[----:B------:R-:W3:Y:S02]  /*2ea90*/  LDL.LU R25, [R1+0xe4] ;  /* 0x0000e40001197983 */ /* 0x000ee40000300800 */
[----:B------:R-:W3:Y:S02]  /*2eaa0*/  LDL.LU R26, [R1+0xe8] ;  /* 0x0000e800011a7983 */ /* 0x000ee40000300800 */
[----:B------:R-:W3:Y:S01]  /*2eab0*/  LDL.LU R27, [R1+0xec] ;  /* 0x0000ec00011b7983 */ /* 0x000ee20000300800 */
[C---:B--2---:R-:W-:Y:S11]  /*2eac0*/  HMMA.16816.F32 R8, R20.reuse, R12, R8 ;  /* 0x0000000c1408723c */ /* 0x044ff60000001808 */
[----:B------:R-:W-:Y:S11]  /*2ead0*/  @!UPT UIADD3 URZ, URZ, URZ, URZ ;  /* 0x0000003f3f3ff290 */ /* 0x000ff6000fffe03f */
[----:B------:R-:W-:Y:S01]  /*2eae0*/  @!UPT UIADD3 URZ, URZ, URZ, URZ ;  /* 0x0000003f3f3ff290 */ /* 0x000fe2000fffe03f */
[----:B------:R0:W-:Y:S01]  /*2eaf0*/  STL.64 [R1+0xf0], R8 ;  /* 0x0000f00801007387 */ /* 0x0001e20000100a00 */
[----:B------:R-:W-:Y:S03]  /*2eb00*/  STL.64 [R1+0xf8], R10 ;  /* 0x0000f80a01007387 */ /* 0x000fe60000100a00 */
[----:B0-----:R-:W2:Y:S01]  /*2eb10*/  LDL.LU.64 R8, [R1+0x2470] ;  /* 0x0024700001087983 */ /* 0x001ea20000300a00 */
[----:B------:R-:W3:Y:S02]  /*2eb20*/  LDL.LU.64 R12, [R1+0x2468] ;  /* 0x00246800010c7983 */ /* 0x000ee40000300a00 */
[C---:B---3--:R-:W-:Y:S11]  /*2eb30*/  HMMA.16816.F32 R24, R20.reuse, R12, R24 ;  /* 0x0000000c1418723c */ /* 0x048ff60000001818 */
[----:B------:R-:W-:Y:S11]  /*2eb40*/  @!UPT UIADD3 URZ, URZ, URZ, URZ ;  /* 0x0000003f3f3ff290 */ /* 0x000ff6000fffe03f */
[----:B------:R-:W-:Y:S01]  /*2eb50*/  @!UPT UIADD3 URZ, URZ, URZ, URZ ;  /* 0x0000003f3f3ff290 */ /* 0x000fe2000fffe03f */
[----:B------:R0:W-:Y:S01]  /*2eb60*/  STL.64 [R1+0xe0], R24 ;  /* 0x0000e01801007387 */ /* 0x0001e20000100a00 */
[----:B------:R-:W-:Y:S03]  /*2eb70*/  STL.64 [R1+0xe8], R26 ;  /* 0x0000e81a01007387 */ /* 0x000fe60000100a00 */
[----:B0-----:R-:W3:Y:S01]  /*2eb80*/  LDL.64 R24, [R1+0xc0] ;  /* 0x0000c00001187983 */ /* 0x001ee20000100a00 */
[----:B------:R0:W-:Y:S03]  /*2eb90*/  STL.64 [R1+0x23a8], R12 ;  /* 0x0023a80c01007387 */ /* 0x0001e60000100a00 */
[----:B0-----:R-:W3:Y:S01]  /*2eba0*/  LDL.LU R12, [R1+0xb00] ;  /* 0x000b0000010c7983 */ /* 0x001ee20000300800 */
[----:B------:R-:W3:Y:S02]  /*2ebb0*/  LDL.LU R13, [R1+0xb04] ;  /* 0x000b0400010d7983 */ /* 0x000ee40000300800 */
[----:B------:R-:W3:Y:S02]  /*2ebc0*/  LDL.LU R14, [R1+0xb08] ;  /* 0x000b0800010e7983 */ /* 0x000ee40000300800 */
[----:B------:R-:W3:Y:S01]  /*2ebd0*/  LDL.LU R15, [R1+0xb0c] ;  /* 0x000b0c00010f7983 */ /* 0x000ee20000300800 */
[----:B--2---:R-:W-:Y:S01]  /*2ebe0*/  HMMA.16816.F32 R4, R20, R8, R4 ;  /* 0x000000081404723c */ /* 0x004fe20000001804 */
[----:B---3--:R-:W-:Y:S01]  /*2ebf0*/  STL.64 [R1+0x2440], R14 ;  /* 0x0024400e01007387 */ /* 0x008fe20000100a00 */
        /* <DEDUP_REMOVED lines=14> */
[----:B------:R-:W-:Y:S02]  /*2ece0*/  STL [R1+0x2364], R8 ;  /* 0x0023640801007387 */ /* 0x000fe40000100800 */
[----:B------:R0:W-:Y:S02]  /*2ecf0*/  STL [R1+0x2360], R9 ;  /* 0x0023600901007387 */ /* 0x0001e40000100800 */
[----:B0-----:R-:W3:Y:S01]  /*2ed00*/  LDL.64 R8, [R1+0x90] ;  /* 0x0000900001087983 */ /* 0x001ee20000100a00 */
[----:B------:R-:W-:-:S02]  /*2ed10*/  IMAD.MOV.U32 R3, RZ, RZ, R24 ;  /* 0x000000ffff037224 */ /* 0x000fc400078e0018 */
[----:B------:R-:W-:Y:S01]  /*2ed20*/  IMAD.MOV.U32 R0, RZ, RZ, R25 ;  /* 0x000000ffff007224 */ /* 0x000fe200078e0019 */
[----:B----4-:R-:W-:Y:S01]  /*2ed30*/  HMMA.16816.F32 R16, R20, R4, R16 ;  /* 0x000000041410723c */ /* 0x010fe20000001810 */
[----:B------:R0:W-:Y:S04]  /*2ed40*/  STL.64 [R1+0x2358], R4 ;  /* 0x0023580401007387 */ /* 0x0001e80000100a00 */
[----:B------:R-:W1:Y:S04]  /*2ed50*/  LDSM.16.MT88.4 R20, [R2+0x4080] ;  /* 0x004080000214783b */ /* 0x000e680000004200 */
[----:B0-----:R-:W4:Y:S11]  /*2ed60*/  LDL.LU R4, [R1+0xb20] ;  /* 0x000b200001047983 */ /* 0x001f360000300800 */
[----:B------:R-:W-:Y:S03]  /*2ed70*/  @!UPT UIADD3 URZ, URZ, URZ, URZ ;  /* 0x0000003f3f3ff290 */ /* 0x000fe6000fffe03f */
[----:B------:R-:W-:Y:S01]  /*2ed80*/  STL.64 [R1+0xd0], R16 ;  /* 0x0000d01001007387 */ /* 0x000fe20000100a00 */
[----:B------:R-:W-:Y:S02]  /*2ed90*/  STL.64 [R1+0xd8], R18 ;  /* 0x0000d81201007387 */ /* 0x000fe40000100a00 */
[----:B------:R-:W2:Y:S04]  /*2eda0*/  LDSM.16.MT88.4 R16, [R2+0x4000] ;  /* 0x004000000210783b */ /* 0x000ea80000004200 */
[----:B------:R-:W4:Y:S01]  /*2edb0*/  LDL.LU R5, [R1+0xb24] ;  /* 0x000b240001057983 */ /* 0x000f220000300800 */
[----:B------:R-:W4:Y:S01]  /*2edc0*/  LDL.LU R6, [R1+0xb28] ;  /* 0x000b280001067983 */ /* 0x000f220000300800 */
[----:B------:R-:W4:Y:S02]  /*2edd0*/  LDL.LU R7, [R1+0xb2c] ;  /* 0x000b2c0001077983 */ /* 0x000f240000300800 */
[----:B------:R-:W-:Y:S01]  /*2ede0*/  STL [R1+0x2368], R2 ;  /* 0x0023680201007387 */ /* 0x000fe20000100800 */
[----:B-1----:R-:W-:Y:S01]  /*2edf0*/  STL.64 [R1+0x2350], R22 ;  /* 0x0023501601007387 */ /* 0x002fe20000100a00 */
[----:B------:R0:W-:Y:S03]  /*2ee00*/  STL.64 [R1+0x2348], R20 ;  /* 0x0023481401007387 */ /* 0x0001e60000100a00 */
[----:B0-----:R-:W3:Y:S01]  /*2ee10*/  LDL.LU R20, [R1+0xb10] ;  /* 0x000b100001147983 */ /* 0x001ee20000300800 */
[----:B------:R-:W3:Y:S02]  /*2ee20*/  LDL.LU R21, [R1+0xb14] ;  /* 0x000b140001157983 */ /* 0x000ee40000300800 */
[----:B------:R-:W3:Y:S02]  /*2ee30*/  LDL.LU R22, [R1+0xb18] ;  /* 0x000b180001167983 */ /* 0x000ee40000300800 */
[----:B------:R-:W3:Y:S01]  /*2ee40*/  LDL.LU R23, [R1+0xb1c] ;  /* 0x000b1c0001177983 */ /* 0x000ee20000300800 */
[C---:B--2---:R-:W-:Y:S11]  /*2ee50*/  HMMA.16816.F32 R12, R16.reuse, R24, R12 ;  /* 0x00000018100c723c */ /* 0x044ff6000000180c */
[----:B------:R-:W-:Y:S11]  /*2ee60*/  @!UPT UIADD3 URZ, URZ, URZ, URZ ;  /* 0x0000003f3f3ff290 */ /* 0x000ff6000fffe03f */
[----:B------:R-:W-:Y:S01]  /*2ee70*/  @!UPT UIADD3 URZ, URZ, URZ, URZ ;  /* 0x0000003f3f3ff290 */ /* 0x000fe2000fffe03f */
[----:B------:R-:W-:Y:S01]  /*2ee80*/  STL.64 [R1+0x300], R12 ;  /* 0x0003000c01007387 */ /* 0x000fe20000100a00 */
[----:B------:R0:W-:Y:S03]  /*2ee90*/  STL.64 [R1+0x308], R14 ;  /* 0x0003080e01007387 */ /* 0x0001e60000100a00 */
[----:B0-----:R-:W2:Y:S01]  /*2eea0*/  LDL.LU.64 R14, [R1+0x2458] ;  /* 0x00245800010e7983 */ /* 0x001ea20000300a00 */
[----:B------:R-:W2:Y:S02]  /*2eeb0*/  LDL.LU.64 R12, [R1+0x2450] ;  /* 0x00245000010c7983 */ /* 0x000ea40000300a00 */
[----:B------:R-:W2:Y:S02]  /*2eec0*/  LDL.LU.64 R24, [R1+0x2448] ;  /* 0x0024480001187983 */ /* 0x000ea40000300a00 */
[----:B------:R-:W-:Y:S01]  /*2eed0*/  STL [R1+0x236c], R3 ;  /* 0x00236c0301007387 */ /* 0x000fe20000100800 */
[C---:B--2---:R-:W-:Y:S01]  /*2eee0*/  HMMA.16816.F32 R24, R16.reuse, R24, R12 ;  /* 0x000000181018723c */ /* 0x044fe2000000180c */
[----:B------:R-:W2:Y:S01]  /*2eef0*/  LDL.LU.64 R14, [R1+0x2440] ;  /* 0x00244000010e7983 */ /* 0x000ea20000300a00 */
[----:B------:R-:W2:Y:S11]  /*2ef00*/  LDL.LU.64 R12, [R1+0x2438] ;  /* 0x00243800010c7983 */ /* 0x000eb60000300a00 */
[----:B------:R-:W-:Y:S10]  /*2ef10*/  @!UPT UIADD3 URZ, URZ, URZ, URZ ;  /* 0x0000003f3f3ff290 */ /* 0x000ff4000fffe03f */
[----:B------:R0:W-:Y:S01]  /*2ef20*/  STL.64 [R1+0x2f0], R24 ;  /* 0x0002f01801007387 */ /* 0x0001e20000100a00 */
[----:B------:R-:W-:Y:S03]  /*2ef30*/  STL.64 [R1+0x2f8], R26 ;  /* 0x0002f81a01007387 */ /* 0x000fe60000100a00 */
[----:B0-----:R-:W4:Y:S01]  /*2ef40*/  LDL.LU.64 R24, [R1+0x2430] ;  /* 0x0024300001187983 */ /* 0x001f220000300a00 */
[C---:B---3--:R-:W-:Y:S08]  /*2ef50*/  HMMA.16816.F32 R20, R16.reuse, R8, R20 ;  /* 0x000000081014723c */ /* 0x048ff00000001814 */
[----:B----4-:R-:W-:Y:S11]  /*2ef60*/  HMMA.16816.F32 R4, R16, R24, R4 ;  /* 0x000000181004723c */ /* 0x010ff60000001804 */
[----:B------:R-:W-:Y:S11]  /*2ef70*/  @!UPT UIADD3 URZ, URZ, URZ, URZ ;  /* 0x0000003f3f3ff290 */ /* 0x000ff6000fffe03f */
[----:B------:R-:W-:Y:S01]  /*2ef80*/  @!UPT UIADD3 URZ, URZ, URZ, URZ ;  /* 0x0000003f3f3ff290 */ /* 0x000fe2000fffe03f */
[----:B------:R0:W-:Y:S01]  /*2ef90*/  STL.64 [R1+0x2e0], R4 ;  /* 0x0002e00401007387 */ /* 0x0001e20000100a00 */
[----:B------:R1:W-:Y:S02]  /*2efa0*/  STL.64 [R1+0x2e8], R6 ;  /* 0x0002e80601007387 */ /* 0x0003e40000100a00 */
[----:B0-----:R-:W-:Y:S02]  /*2efb0*/  IMAD.MOV.U32 R5, RZ, RZ, R24 ;  /* 0x000000ffff057224 */ /* 0x001fe400078e0018 */
[----:B------:R-:W-:Y:S02]  /*2efc0*/  IMAD.MOV.U32 R4, RZ, RZ, R25 ;  /* 0x000000ffff047224 */ /* 0x000fe400078e0019 */
[----:B------:R-:W2:Y:S01]  /*2efd0*/  LDL.LU.64 R24, [R1+0x2428] ;  /* 0x0024280001187983 */ /* 0x000ea20000300a00 */
[----:B-1----:R-:W-:Y:S02]  /*2efe0*/  IMAD.MOV.U32 R7, RZ, RZ, R8 ;  /* 0x000000ffff077224 */ /* 0x002fe400078e0008 */
[----:B------:R-:W-:-:S02]  /*2eff0*/  IMAD.MOV.U32 R6, RZ, RZ, R9 ;  /* 0x000000ffff067224 */ /* 0x000fc400078e0009 */
[----:B------:R-:W-:Y:S01]  /*2f000*/  STL.64 [R1+0x2d0], R20 ;  /* 0x0002d01401007387 */ /* 0x000fe20000100a00 */
[----:B------:R-:W-:Y:S02]  /*2f010*/  STL.64 [R1+0x2d8], R22 ;  /* 0x0002d81601007387 */ /* 0x000fe40000100a00 */
[----:B------:R-:W-:Y:S02]  /*2f020*/  STL.64 [R1+0x2378], R6 ;  /* 0x0023780601007387 */ /* 0x000fe40000100a00 */
[----:B------:R2:W-:Y:S02]  /*2f030*/  STL.64 [R1+0x2370], R4 ;  /* 0x0023700401007387 */ /* 0x0005e40000100a00 */
[C---:B--2---:R-:W-:Y:S01]  /*2f040*/  HMMA.16816.F32 R4, R16.reuse, R24, R12 ;  /* 0x000000181004723c */ /* 0x044fe2000000180c */
[----:B------:R-:W-:Y:S02]  /*2f050*/  IMAD.MOV.U32 R11, RZ, RZ, R24 ;  /* 0x000000ffff0b7224 */ /* 0x000fe400078e0018 */
[----:B------:R-:W-:Y:S11]  /*2f060*/  IMAD.MOV.U32 R10, RZ, RZ, R25 ;  /* 0x000000ffff0a7224 */ /* 0x000ff600078e0019 */
[----:B------:R-:W-:Y:S09]  /*2f070*/  @!UPT UIADD3 URZ, URZ, URZ, URZ ;  /* 0x0000003f3f3ff290 */ /* 0x000ff2000fffe03f */
[----:B------:R0:W-:Y:S01]  /*2f080*/  STL.64 [R1+0x2c0], R4 ;  /* 0x0002c00401007387 */ /* 0x0001e20000100a00 */
[----:B------:R1:W-:Y:S02]  /*2f090*/  STL.64 [R1+0x2c8], R6 ;  /* 0x0002c80601007387 */ /* 0x0003e40000100a00 */
[----:B------:R2:W-:Y:S01]  /*2f0a0*/  STL.64 [R1+0x23d0], R10 ;  /* 0x0023d00a01007387 */ /* 0x0005e20000100a00 */
[----:B0-----:R-:W3:Y:S01]  /*2f0b0*/  LDL.LU R4, [R1+0x820] ;  /* 0x0008200001047983 */ /* 0x001ee20000300800 */
[----:B------:R-:W3:Y:S02]  /*2f0c0*/  LDL.LU R5, [R1+0x824] ;  /* 0x0008240001057983 */ /* 0x000ee40000300800 */
[----:B-1----:R-:W4:Y:S02]  /*2f0d0*/  LDL.LU R6, [R1+0x828] ;  /* 0x0008280001067983 */ /* 0x002f240000300800 */
[----:B------:R-:W4:Y:S01]  /*2f0e0*/  LDL.LU R7, [R1+0x82c] ;  /* 0x00082c0001077983 */ /* 0x000f220000300800 */
[----:B------:R-:W3:Y:S01]  /*2f0f0*/  LDL.LU R12, [R1+0x840] ;  /* 0x00084000010c7983 */ /* 0x000ee20000300800 */
[----:B------:R-:W3:Y:S02]  /*2f100*/  LDL.LU R13, [R1+0x844] ;  /* 0x00084400010d7983 */ /* 0x000ee40000300800 */
[----:B------:R-:W3:Y:S02]  /*2f110*/  LDL.LU R14, [R1+0x848] ;  /* 0x00084800010e7983 */ /* 0x000ee40000300800 */
[----:B------:R-:W3:Y:S01]  /*2f120*/  LDL.LU R15, [R1+0x84c] ;  /* 0x00084c00010f7983 */ /* 0x000ee20000300800 */
[----:B------:R-:W3:Y:S01]  /*2f130*/  LDL.LU R8, [R1+0x860] ;  /* 0x0008600001087983 */ /* 0x000ee20000300800 */
[----:B------:R-:W3:Y:S02]  /*2f140*/  LDL.LU R9, [R1+0x864] ;  /* 0x0008640001097983 */ /* 0x000ee40000300800 */
[----:B--2---:R-:W2:Y:S02]  /*2f150*/  LDL.LU R10, [R1+0x868] ;  /* 0x00086800010a7983 */ /* 0x004ea40000300800 */
[----:B------:R-:W2:Y:S02]  /*2f160*/  LDL.LU R11, [R1+0x86c] ;  /* 0x00086c00010b7983 */ /* 0x000ea40000300800 */
[----:B--2---:R-:W-:Y:S01]  /*2f170*/  STL.64 [R1+0x23e0], R10 ;  /* 0x0023e00a01007387 */ /* 0x004fe20000100a00 */
[----:B---3--:R0:W-:Y:S03]  /*2f180*/  STL.64 [R1+0x23d8], R8 ;  /* 0x0023d80801007387 */ /* 0x0081e60000100a00 */
[----:B0-----:R-:W2:Y:S04]  /*2f190*/  LDL.64 R8, [R1+0x40] ;  /* 0x0000400001087983 */ /* 0x001ea80000100a00 */
[----:B--2---:R0:W-:Y:S04]  /*2f1a0*/  STL.64 [R1+0x23f0], R8 ;  /* 0x0023f00801007387 */ /* 0x0041e80000100a00 */
[----:B0-----:R-:W2:Y:S04]  /*2f1b0*/  LDL.64 R8, [R1+0x50] ;  /* 0x0000500001087983 */ /* 0x001ea80000100a00 */
[----:B--2---:R-:W-:Y:S01]  /*2f1c0*/  STL.64 [R1+0x2408], R8 ;  /* 0x0024080801007387 */ /* 0x004fe20000100a00 */
[----:B------:R-:W-:Y:S02]  /*2f1d0*/  STL.64 [R1+0x23b8], R14 ;  /* 0x0023b80e01007387 */ /* 0x000fe40000100a00 */
[----:B------:R0:W-:Y:S02]  /*2f1e0*/  STL.64 [R1+0x23b0], R12 ;  /* 0x0023b00c01007387 */ /* 0x0001e40000100a00 */
[----:B0-----:R-:W2:Y:S04]  /*2f1f0*/  LDL.64 R12, [R1+0x20] ;  /* 0x00002000010c7983 */ /* 0x001ea80000100a00 */
[----:B--2---:R0:W-:Y:S04]  /*2f200*/  STL.64 [R1+0x23c8], R12 ;  /* 0x0023c80c01007387 */ /* 0x0041e80000100a00 */
[----:B0-----:R-:W2:Y:S04]  /*2f210*/  LDL.64 R12, [R1+0x30] ;  /* 0x00003000010c7983 */ /* 0x001ea80000100a00 */
[----:B--2---:R0:W-:Y:S04]  /*2f220*/  STL.64 [R1+0x23e8], R12 ;  /* 0x0023e80c01007387 */ /* 0x0041e80000100a00 */
[----:B0-----:R-:W2:Y:S01]  /*2f230*/  LDL.LU R12, [R1+0x870] ;  /* 0x00087000010c7983 */ /* 0x001ea20000300800 */
[----:B------:R-:W2:Y:S02]  /*2f240*/  LDL.LU R13, [R1+0x874] ;  /* 0x00087400010d7983 */ /* 0x000ea40000300800 */
[----:B------:R-:W3:Y:S02]  /*2f250*/  LDL.LU R14, [R1+0x878] ;  /* 0x00087800010e7983 */ /* 0x000ee40000300800 */
[----:B------:R-:W3:Y:S01]  /*2f260*/  LDL.LU R15, [R1+0x87c] ;  /* 0x00087c00010f7983 */ /* 0x000ee20000300800 */
[----:B------:R-:W2:Y:S01]  /*2f270*/  LDL.LU R20, [R1+0xaf0] ;  /* 0x000af00001147983 */ /* 0x000ea20000300800 */
[----:B------:R-:W2:Y:S02]  /*2f280*/  LDL.LU R21, [R1+0xaf4] ;  /* 0x000af40001157983 */ /* 0x000ea40000300800 */
[----:B------:R-:W2:Y:S02]  /*2f290*/  LDL.LU R22, [R1+0xaf8] ;  /* 0x000af80001167983 */ /* 0x000ea40000300800 */
[----:B------:R-:W2:Y:S01]  /*2f2a0*/  LDL.LU R23, [R1+0xafc] ;  /* 0x000afc0001177983 */ /* 0x000ea20000300800 */
[----:B------:R-:W2:Y:S04]  /*2f2b0*/  LDL.64 R8, [R1+0x60] ;  /* 0x0000600001087983 */ /* 0x000ea80000100a00 */
[----:B--2---:R0:W-:Y:S04]  /*2f2c0*/  STL.64 [R1+0x2420], R8 ;  /* 0x0024200801007387 */ /* 0x0041e80000100a00 */
[----:B0-----:R-:W2:Y:S01]  /*2f2d0*/  LDL.64 R8, [R1+0x70] ;  /* 0x0000700001087983 */ /* 0x001ea20000100a00 */
        /* <DEDUP_REMOVED lines=10> */
[----:B------:R-:W2:Y:S02]  /*2f380*/  LDL.LU R14, [R1+0xae8] ;  /* 0x000ae800010e7983 */ /* 0x000ea40000300800 */
[----:B------:R-:W2:Y:S01]  /*2f390*/  LDL.LU R15, [R1+0xaec] ;  /* 0x000aec00010f7983 */ /* 0x000ea20000300800 */
[----:B----4-:R-:W-:Y:S01]  /*2f3a0*/  STL.64 [R1+0x2390], R6 ;  /* 0x0023900601007387 */ /* 0x010fe20000100a00 */
[----:B------:R0:W-:Y:S03]  /*2f3b0*/  STL.64 [R1+0x2388], R4 ;  /* 0x0023880401007387 */ /* 0x0001e60000100a00 */
[----:B0-----:R-:W3:Y:S01]  /*2f3c0*/  LDL.LU R4, [R1+0x830] ;  /* 0x0008300001047983 */ /* 0x001ee20000300800 */
[----:B------:R-:W3:Y:S02]  /*2f3d0*/  LDL.LU R5, [R1+0x834] ;  /* 0x0008340001057983 */ /* 0x000ee40000300800 */
[----:B------:R-:W4:Y:S02]  /*2f3e0*/  LDL.LU R6, [R1+0x838] ;  /* 0x0008380001067983 */ /* 0x000f240000300800 */
[----:B------:R-:W4:Y:S02]  /*2f3f0*/  LDL.LU R7, [R1+0x83c] ;  /* 0x00083c0001077983 */ /* 0x000f240000300800 */
[----:B----4-:R-:W-:Y:S01]  /*2f400*/  STL.64 [R1+0x23a0], R6 ;  /* 0x0023a00601007387 */ /* 0x010fe20000100a00 */
[----:B---3--:R0:W-:Y:S03]  /*2f410*/  STL.64 [R1+0x2398], R4 ;  /* 0x0023980401007387 */ /* 0x0081e60000100a00 */
[----:B0-----:R-:W3:Y:S01]  /*2f420*/  LDL.64 R4, [R1+0x10] ;  /* 0x0000100001047983 */ /* 0x001ee20000100a00 */
[----:B------:R-:W-:Y:S03]  /*2f430*/  HMMA.16816.F32 R20, R16, R8, R20 ;  /* 0x000000081014723c */ /* 0x000fe60000001814 */
[----:B---3--:R0:W-:Y:S04]  /*2f440*/  STL.64 [R1+0x23c0], R4 ;  /* 0x0023c00401007387 */ /* 0x0081e80000100a00 */
[----:B0-----:R-:W3:Y:S01]  /*2f450*/  LDL.LU R4, [R1+0x850] ;  /* 0x0008500001047983 */ /* 0x001ee20000300800 */
[----:B------:R-:W3:Y:S02]  /*2f460*/  LDL.LU R5, [R1+0x854] ;  /* 0x0008540001057983 */ /* 0x000ee40000300800 */
[----:B------:R-:W3:Y:S02]  /*2f470*/  LDL.LU R6, [R1+0x858] ;  /* 0x0008580001067983 */ /* 0x000ee40000300800 */
[----:B------:R-:W3:Y:S01]  /*2f480*/  LDL.LU R7, [R1+0x85c] ;  /* 0x00085c0001077983 */ /* 0x000ee20000300800 */
[----:B------:R-:W4:Y:S01]  /*2f490*/  LDL.LU R24, [R1+0x6f0] ;  /* 0x0006f00001187983 */ /* 0x000f220000300800 */
[----:B------:R-:W4:Y:S02]  /*2f4a0*/  LDL.LU R25, [R1+0x6f4] ;  /* 0x0006f40001197983 */ /* 0x000f240000300800 */
[----:B------:R-:W2:Y:S02]  /*2f4b0*/  LDL.LU R26, [R1+0x6f8] ;  /* 0x0006f800011a7983 */ /* 0x000ea40000300800 */
[----:B------:R-:W2:Y:S02]  /*2f4c0*/  LDL.LU R27, [R1+0x6fc] ;  /* 0x0006fc00011b7983 */ /* 0x000ea40000300800 */
[----:B--2---:R-:W-:Y:S01]  /*2f4d0*/  STL.64 [R1+0x2210], R26 ;  /* 0x0022101a01007387 */ /* 0x004fe20000100a00 */
[----:B----4-:R-:W-:Y:S02]  /*2f4e0*/  STL.64 [R1+0x2208], R24 ;  /* 0x0022081801007387 */ /* 0x010fe40000100a00 */
[----:B------:R0:W-:Y:S02]  /*2f4f0*/  STL.64 [R1+0x2b0], R20 ;  /* 0x0002b01401007387 */ /* 0x0001e40000100a00 */
[----:B------:R1:W-:Y:S02]  /*2f500*/  STL.64 [R1+0x2b8], R22 ;  /* 0x0002b81601007387 */ /* 0x0003e40000100a00 */
[----:B0-----:R-:W-:-:S02]  /*2f510*/  IMAD.MOV.U32 R21, RZ, RZ, R8 ;  /* 0x000000ffff157224 */ /* 0x001fc400078e0008 */
[----:B------:R-:W-:Y:S02]  /*2f520*/  IMAD.MOV.U32 R20, RZ, RZ, R9 ;  /* 0x000000ffff147224 */ /* 0x000fe400078e0009 */
[----:B------:R-:W2:Y:S02]  /*2f530*/  LDL.LU.64 R8, [R1+0x2420] ;  /* 0x0024200001087983 */ /* 0x000ea40000300a00 */
[C---:B--2---:R-:W-:Y:S01]  /*2f540*/  HMMA.16816.F32 R12, R16.reuse, R8, R12 ;  /* 0x00000008100c723c */ /* 0x044fe2000000180c */
[----:B-1----:R-:W-:Y:S02]  /*2f550*/  IMAD.MOV.U32 R23, RZ, RZ, R8 ;  /* 0x000000ffff177224 */ /* 0x002fe400078e0008 */
        /* <DEDUP_REMOVED lines=16> */
[----:B------:R-:W-:Y:S02]  /*2f660*/  IMAD.MOV.U32 R24, RZ, RZ, R29 ;  /* 0x000000ffff187224 */ /* 0x000fe400078e001d */
[----:B------:R-:W-:Y:S01]  /*2f670*/  IMAD.MOV.U32 R25, RZ, RZ, R28 ;  /* 0x000000ffff197224 */ /* 0x000fe200078e001c */
[----:B--2---:R-:W-:Y:S01]  /*2f680*/  HMMA.16816.F32 R12, R16, R8, R12 ;  /* 0x00000008100c723c */ /* 0x004fe2000000180c */
[----:B------:R-:W-:-:S02]  /*2f690*/  IMAD.MOV.U32 R29, RZ, RZ, R8 ;  /* 0x000000ffff1d7224 */ /* 0x000fc400078e0008 */
[----:B------:R-:W-:Y:S11]  /*2f6a0*/  IMAD.MOV.U32 R28, RZ, RZ, R9 ;  /* 0x000000ffff1c7224 */ /* 0x000ff600078e0009 */
[----:B------:R-:W-:Y:S09]  /*2f6b0*/  @!UPT UIADD3 URZ, URZ, URZ, URZ ;  /* 0x0000003f3f3ff290 */ /* 0x000ff2000fffe03f */
[----:B------:R0:W-:Y:S01]  /*2f6c0*/  STL.64 [R1+0x4f0], R12 ;  /* 0x0004f00c01007387 */ /* 0x0001e20000100a00 */
[----:B------:R-:W-:Y:S03]  /*2f6d0*/  STL.64 [R1+0x4f8], R14 ;  /* 0x0004f80e01007387 */ /* 0x000fe60000100a00 */
        /* <DEDUP_REMOVED lines=31> */
[----:B----4-:R-:W-:Y:S11]  /*2f8d0*/  HMMA.16816.F32 R4, R16, R24, R4 ;  /* 0x000000181004723c */ /* 0x010ff60000001804 */
[----:B------:R-:W-:Y:S11]  /*2f8e0*/  @!UPT UIADD3 URZ, URZ, URZ, URZ ;  /* 0x0000003f3f3ff290 */ /* 0x000ff6000fffe03f */
[----:B------:R-:W-:Y:S01]  /*2f8f0*/  @!UPT UIADD3 URZ, URZ, URZ, URZ ;  /* 0x0000003f3f3ff290 */ /* 0x000fe2000fffe03f */
[----:B------:R-:W-:Y:S01]  /*2f900*/  STL.64 [R1+0x5a0], R4 ;  /* 0x0005a00401007387 */ /* 0x000fe20000100a00 */
[----:B------:R0:W-:Y:S03]  /*2f910*/  STL.64 [R1+0x5a8], R6 ;  /* 0x0005a80601007387 */ /* 0x0001e60000100a00 */
[----:B0-----:R-:W3:Y:S01]  /*2f920*/  LDL.LU.64 R6, [R1+0x2390] ;  /* 0x0023900001067983 */ /* 0x001ee20000300a00 */
[----:B------:R-:W3:Y:S02]  /*2f930*/  LDL.LU.64 R4, [R1+0x2388] ;  /* 0x0023880001047983 */ /* 0x000ee40000300a00 */
[----:B------:R0:W-:Y:S02]  /*2f940*/  STL.64 [R1+0x2228], R24 ;  /* 0x0022281801007387 */ /* 0x0001e40000100a00 */
[----:B0-----:R-:W-:Y:S02]  /*2f950*/  IMAD.MOV.U32 R24, RZ, RZ, R15 ;  /* 0x000000ffff187224 */ /* 0x001fe400078e000f */
[----:B------:R-:W-:Y:S01]  /*2f960*/  IMAD.MOV.U32 R25, RZ, RZ, R14 ;  /* 0x000000ffff197224 */ /* 0x000fe200078e000e */
[----:B------:R-:W4:Y:S01]  /*2f970*/  LDL.LU R15, [R1+0x2384] ;  /* 0x00238400010f7983 */ /* 0x000f220000300800 */
[----:B------:R-:W4:Y:S03]  /*2f980*/  LDL.LU R14, [R1+0x2380] ;  /* 0x00238000010e7983 */ /* 0x000f260000300800 */
[----:B------:R0:W-:Y:S02]  /*2f990*/  STL.64 [R1+0x2240], R24 ;  /* 0x0022401801007387 */ /* 0x0001e40000100a00 */
[----:B0-----:R-:W-:-:S02]  /*2f9a0*/  IMAD.MOV.U32 R24, RZ, RZ, R3 ;  /* 0x000000ffff187224 */ /* 0x001fc400078e0003 */
[----:B------:R-:W-:Y:S01]  /*2f9b0*/  IMAD.MOV.U32 R25, RZ, RZ, R2 ;  /* 0x000000ffff197224 */ /* 0x000fe200078e0002 */
[----:B---3--:R-:W-:Y:S11]  /*2f9c0*/  HMMA.16816.F32 R4, R16, R12, R4 ;  /* 0x0000000c1004723c */ /* 0x008ff60000001804 */
[----:B------:R-:W-:Y:S11]  /*2f9d0*/  @!UPT UIADD3 URZ, URZ, URZ, URZ ;  /* 0x0000003f3f3ff290 */ /* 0x000ff6000fffe03f */
[----:B------:R-:W-:Y:S01]  /*2f9e0*/  @!UPT UIADD3 URZ, URZ, URZ, URZ ;  /* 0x0000003f3f3ff290 */ /* 0x000fe2000fffe03f */
[----:B------:R-:W-:Y:S01]  /*2f9f0*/  STL.64 [R1+0x5d0], R4 ;  /* 0x0005d00401007387 */ /* 0x000fe20000100a00 */
[----:B------:R0:W-:Y:S03]  /*2fa00*/  STL.64 [R1+0x5d8], R6 ;  /* 0x0005d80601007387 */ /* 0x0001e60000100a00 */
[----:B0-----:R-:W3:Y:S01]  /*2fa10*/  LDL.LU.64 R6, [R1+0x2378] ;  /* 0x0023780001067983 */ /* 0x001ee20000300a00 */
[----:B------:R-:W2:Y:S02]  /*2fa20*/  LDL.LU.64 R4, [R1+0x2370] ;  /* 0x0023700001047983 */ /* 0x000ea40000300a00 */
[----:B------:R-:W2:Y:S02]  /*2fa30*/  LDL.LU R3, [R1+0x236c] ;  /* 0x00236c0001037983 */ /* 0x000ea40000300800 */
[----:B------:R-:W2:Y:S01]  /*2fa40*/  LDL.LU R2, [R1+0x2368] ;  /* 0x0023680001027983 */ /* 0x000ea20000300800 */
[----:B------:R0:W-:Y:S02]  /*2fa50*/  STL.64 [R1+0x2258], R24 ;  /* 0x0022581801007387 */ /* 0x0001e40000100a00 */
[----:B0-----:R-:W-:-:S02]  /*2fa60*/  IMAD.MOV.U32 R24, RZ, RZ, R8 ;  /* 0x000000ffff187224 */ /* 0x001fc400078e0008 */
[----:B------:R-:W-:Y:S01]  /*2fa70*/  IMAD.MOV.U32 R25, RZ, RZ, R9 ;  /* 0x000000ffff197224 */ /* 0x000fe200078e0009 */
[----:B------:R-:W2:Y:S01]  /*2fa80*/  LDL.LU R8, [R1+0x2364] ;  /* 0x0023640001087983 */ /* 0x000ea20000300800 */
[----:B------:R-:W2:Y:S03]  /*2fa90*/  LDL.LU R9, [R1+0x2360] ;  /* 0x0023600001097983 */ /* 0x000ea60000300800 */
[----:B------:R-:W-:Y:S01]  /*2faa0*/  STL.64 [R1+0x2270], R24 ;  /* 0x0022701801007387 */ /* 0x000fe20000100a00 */
[----:B----4-:R-:W-:Y:S02]  /*2fab0*/  STL.64 [R1+0x2220], R14 ;  /* 0x0022200e01007387 */ /* 0x010fe40000100a00 */
[----:B------:R0:W-:Y:S02]  /*2fac0*/  STL.64 [R1+0x2218], R12 ;  /* 0x0022180c01007387 */ /* 0x0001e40000100a00 */
[----:B0-----:R-:W4:Y:S01]  /*2fad0*/  LDL.LU R12, [R1+0x700] ;  /* 0x00070000010c7983 */ /* 0x001f220000300800 */
[----:B------:R-:W4:Y:S02]  /*2fae0*/  LDL.LU R13, [R1+0x704] ;  /* 0x00070400010d7983 */ /* 0x000f240000300800 */
[----:B------:R-:W2:Y:S02]  /*2faf0*/  LDL.LU R14, [R1+0x708] ;  /* 0x00070800010e7983 */ /* 0x000ea40000300800 */
[----:B------:R-:W2:Y:S02]  /*2fb00*/  LDL.LU R15, [R1+0x70c] ;  /* 0x00070c00010f7983 */ /* 0x000ea40000300800 */
[----:B------:R-:W-:-:S02]  /*2fb10*/  IMAD.MOV.U32 R24, RZ, RZ, R29 ;  /* 0x000000ffff187224 */ /* 0x000fc400078e001d */
[----:B------:R-:W-:-:S05]  /*2fb20*/  IMAD.MOV.U32 R25, RZ, RZ, R28 ;  /* 0x000000ffff197224 */ /* 0x000fca00078e001c */
        /* <DEDUP_REMOVED lines=36> */
[----:B------:R3:W-:Y:S02]  /*2fd70*/  STL.64 [R1+0x22e8], R24 ;  /* 0x0022e81801007387 */ /* 0x0007e40000100a00 */
[----:B---3--:R-:W-:Y:S02]  /*2fd80*/  IMAD.MOV.U32 R24, RZ, RZ, R7 ;  /* 0x000000ffff187224 */ /* 0x008fe400078e0007 */
[----:B------:R-:W-:-:S05]  /*2fd90*/  IMAD.MOV.U32 R25, RZ, RZ, R6 ;  /* 0x000000ffff197224 */ /* 0x000fca00078e0006 */
[----:B------:R-:W-:Y:S04]  /*2fda0*/  STL.64 [R1+0x2300], R24 ;  /* 0x0023001801007387 */ /* 0x000fe80000100a00 */
[----:B----4-:R-:W-:Y:S01]  /*2fdb0*/  STL.64 [R1+0x2298], R14 ;  /* 0x0022980e01007387 */ /* 0x010fe20000100a00 */
        /* <DEDUP_REMOVED lines=14> */
[----:B------:R-:W4:Y:S04]  /*2fea0*/  LDL.LU.64 R24, [R1+0xb0] ;  /* 0x0000b00001187983 */ /* 0x000f280000300a00 */
        /* <DEDUP_REMOVED lines=33> */
[----:B----4-:R-:W-:Y:S01]  /*300c0*/  HMMA.16816.F32 R4, R16, R8, R4 ;  /* 0x000000081004723c */ /* 0x010fe20000001804 */
        /* <DEDUP_REMOVED lines=14> */
[----:B0-----:R-:W3:Y:S01]  /*301b0*/  LDL.LU.64 R4, [R1+0x2358] ;  /* 0x0023580001047983 */ /* 0x001ee20000300a00 */
[----:B------:R-:W-:-:S02]  /*301c0*/  IMAD.MOV.U32 R24, RZ, RZ, R3 ;  /* 0x000000ffff187224 */ /* 0x000fc400078e0003 */
[----:B------:R-:W-:Y:S01]  /*301d0*/  IMAD.MOV.U32 R25, RZ, RZ, R0 ;  /* 0x000000ffff197224 */ /* 0x000fe200078e0000 */
[----:B---3--:R-:W-:Y:S01]  /*301e0*/  HMMA.16816.F32 R16, R16, R4, R20 ;  /* 0x000000041010723c */ /* 0x008fe20000001814 */
[----:B------:R-:W2:Y:S01]  /*301f0*/  LDL.LU.64 R22, [R1+0x2350] ;  /* 0x0023500001167983 */ /* 0x000ea20000300a00 */
[----:B------:R-:W2:Y:S11]  /*30200*/  LDL.LU.64 R20, [R1+0x2348] ;  /* 0x0023480001147983 */ /* 0x000eb60000300a00 */
[----:B------:R-:W-:Y:S10]  /*30210*/  @!UPT UIADD3 URZ, URZ, URZ, URZ ;  /* 0x0000003f3f3ff290 */ /* 0x000ff4000fffe03f */
[----:B------:R0:W-:Y:S01]  /*30220*/  STL.64 [R1+0x6c0], R16 ;  /* 0x0006c01001007387 */ /* 0x0001e20000100a00 */
[----:B------:R1:W-:Y:S03]  /*30230*/  STL.64 [R1+0x6c8], R18 ;  /* 0x0006c81201007387 */ /* 0x0003e60000100a00 */
[----:B0-----:R-:W3:Y:S01]  /*30240*/  LDL.LU R16, [R1+0x6e0] ;  /* 0x0006e00001107983 */ /* 0x001ee20000300800 */
[----:B------:R-:W3:Y:S02]  /*30250*/  LDL.LU R17, [R1+0x6e4] ;  /* 0x0006e40001117983 */ /* 0x000ee40000300800 */
[----:B-1----:R-:W3:Y:S02]  /*30260*/  LDL.LU R18, [R1+0x6e8] ;  /* 0x0006e80001127983 */ /* 0x002ee40000300800 */
[----:B------:R-:W3:Y:S01]  /*30270*/  LDL.LU R19, [R1+0x6ec] ;  /* 0x0006ec0001137983 */ /* 0x000ee20000300800 */
        /* <DEDUP_REMOVED lines=88> */
[----:B------:R-:W4:Y:S11]  /*30800*/  LDL.LU.64 R12, [R1+0x2218] ;  /* 0x00221800010c7983 */ /* 0x000f360000300a00 */
[----:B------:R-:W-:Y:S09]  /*30810*/  @!UPT UIADD3 URZ, URZ, URZ, URZ ;  /* 0x0000003f3f3ff290 */ /* 0x000ff2000fffe03f */
[----:B------:R-:W-:Y:S01]  /*30820*/  STL.64 [R1+0x800], R24 ;  /* 0x0008001801007387 */ /* 0x000fe20000100a00 */
[----:B------:R0:W-:Y:S03]  /*30830*/  STL.64 [R1+0x808], R26 ;  /* 0x0008081a01007387 */ /* 0x0001e60000100a00 */
[----:B0-----:R-:W4:Y:S01]  /*30840*/  LDL.LU.64 R26, [R1+0x2210] ;  /* 0x00221000011a7983 */ /* 0x001f220000300a00 */
[----:B------:R-:W4:Y:S02]  /*30850*/  LDL.LU.64 R24, [R1+0x2208] ;  /* 0x0022080001187983 */ /* 0x000f240000300a00 */
[C---:B----4-:R-:W-:Y:S11]  /*30860*/  HMMA.16816.F32 R24, R20.reuse, R12, R24 ;  /* 0x0000000c1418723c */ /* 0x050ff60000001818 */
[----:B------:R-:W-:Y:S11]  /*30870*/  @!UPT UIADD3 URZ, URZ, URZ, URZ ;  /* 0x0000003f3f3ff290 */ /* 0x000ff6000fffe03f */
[----:B------:R-:W-:Y:S01]  /*30880*/  @!UPT UIADD3 URZ, URZ, URZ, URZ ;  /* 0x0000003f3f3ff290 */ /* 0x000fe2000fffe03f */
[----:B------:R-:W-:Y:S01]  /*30890*/  STL.64 [R1+0x7f0], R24 ;  /* 0x0007f01801007387 */ /* 0x000fe20000100a00 */
[----:B------:R0:W-:Y:S03]  /*308a0*/  STL.64 [R1+0x7f8], R26 ;  /* 0x0007f81a01007387 */ /* 0x0001e60000100a00 */
[----:B0-----:R-:W4:Y:S01]  /*308b0*/  LDL.LU.64 R26, [R1+0x2200] ;  /* 0x00220000011a7983 */ /* 0x001f220000300a00 */
[----:B------:R-:W4:Y:S02]  /*308c0*/  LDL.LU.64 R24, [R1+0x21f8] ;  /* 0x0021f80001187983 */ /* 0x000f240000300a00 */
[----:B--2---:R-:W-:Y:S02]  /*308d0*/  STL.64 [R1+0x2118], R14 ;  /* 0x0021180e01007387 */ /* 0x004fe40000100a00 */
[----:B------:R0:W-:Y:S02]  /*308e0*/  STL.64 [R1+0x2110], R12 ;  /* 0x0021100c01007387 */ /* 0x0001e40000100a00 */
[----:B0-----:R-:W2:Y:S01]  /*308f0*/  LDL.LU.64 R12, [R1+0x90] ;  /* 0x00009000010c7983 */ /* 0x001ea20000300a00 */
[----:B---3--:R-:W-:Y:S01]  /*30900*/  HMMA.16816.F32 R16, R20, R8, R16 ;  /* 0x000000081410723c */ /* 0x008fe20000001810 */
[----:B----4-:R-:W-:-:S02]  /*30910*/  IMAD.MOV.U32 R14, RZ, RZ, R26 ;  /* 0x000000ffff0e7224 */ /* 0x010fc400078e001a */
[----:B------:R-:W-:Y:S01]  /*30920*/  IMAD.MOV.U32 R15, RZ, RZ, R27 ;  /* 0x000000ffff0f7224 */ /* 0x000fe200078e001b */
[----:B--2---:R0:W-:Y:S02]  /*30930*/  STL.64 [R1+0x21d0], R12 ;  /* 0x0021d00c01007387 */ /* 0x0041e40000100a00 */
[----:B0-----:R-:W-:Y:S02]  /*30940*/  IMAD.MOV.U32 R12, RZ, RZ, R24 ;  /* 0x000000ffff0c7224 */ /* 0x001fe400078e0018 */
[----:B------:R-:W-:Y:S01]  /*30950*/  IMAD.MOV.U32 R13, RZ, RZ, R25 ;  /* 0x000000ffff0d7224 */ /* 0x000fe200078e0019 */
[----:B------:R-:W2:Y:S01]  /*30960*/  LDL.LU R24, [R1+0x21f4] ;  /* 0x0021f40001187983 */ /* 0x000ea20000300800 */
[----:B------:R-:W2:Y:S02]  /*30970*/  LDL.LU R25, [R1+0x21f0] ;  /* 0x0021f00001197983 */ /* 0x000ea40000300800 */
[----:B------:R-:W2:Y:S02]  /*30980*/  LDL.LU R26, [R1+0x21ec] ;  /* 0x0021ec00011a7983 */ /* 0x000ea40000300800 */
[----:B------:R-:W2:Y:S01]  /*30990*/  LDL.LU R27, [R1+0x21e8] ;  /* 0x0021e800011b7983 */ /* 0x000ea20000300800 */
[----:B------:R-:W-:Y:S01]  /*309a0*/  STL.64 [R1+0x21e0], R14 ;  /* 0x0021e00e01007387 */ /* 0x000fe20000100a00 */
[----:B------:R0:W-:Y:S03]  /*309b0*/  STL.64 [R1+0x21d8], R12 ;  /* 0x0021d80c01007387 */ /* 0x0001e60000100a00 */
[----:B0-----:R-:W3:Y:S01]  /*309c0*/  LDL.LU.64 R12, [R1+0xc0] ;  /* 0x0000c000010c7983 */ /* 0x001ee20000300a00 */
[----:B------:R0:W-:Y:S03]  /*309d0*/  STL.64 [R1+0x2120], R8 ;  /* 0x0021200801007387 */ /* 0x0001e60000100a00 */
[----:B0-----:R-:W4:Y:S01]  /*309e0*/  LDL.LU R8, [R1+0x9e0] ;  /* 0x0009e00001087983 */ /* 0x001f220000300800 */
[----:B------:R-:W-:Y:S02]  /*309f0*/  STL.64 [R1+0x7e0], R16 ;  /* 0x0007e01001007387 */ /* 0x000fe40000100a00 */
[----:B------:R2:W-:Y:S02]  /*30a00*/  STL.64 [R1+0x7e8], R18 ;  /* 0x0007e81201007387 */ /* 0x0005e40000100a00 */
[----:B------:R-:W4:Y:S01]  /*30a10*/  LDL.LU R9, [R1+0x9e4] ;  /* 0x0009e40001097983 */ /* 0x000f220000300800 */
[----:B------:R-:W4:Y:S01]  /*30a20*/  LDL.LU R10, [R1+0x9e8] ;  /* 0x0009e800010a7983 */ /* 0x000f220000300800 */
[----:B------:R-:W4:Y:S02]  /*30a30*/  LDL.LU R11, [R1+0x9ec] ;  /* 0x0009ec00010b7983 */ /* 0x000f240000300800 */
[----:B------:R-:W-:Y:S02]  /*30a40*/  STL [R1+0x20e8], R4 ;  /* 0x0020e80401007387 */ /* 0x000fe40000100800 */
[----:B------:R0:W-:Y:S01]  /*30a50*/  STL [R1+0x20e4], R5 ;  /* 0x0020e40501007387 */ /* 0x0001e20000100800 */
[----:B--2---:R-:W-:Y:S01]  /*30a60*/  HMMA.16816.F32 R16, R20, R4, R24 ;  /* 0x000000041410723c */ /* 0x004fe20000001818 */
[----:B------:R-:W1:Y:S11]  /*30a70*/  LDSM.16.MT88.4 R24, [R2+0x4180] ;  /* 0x004180000218783b */ /* 0x000e760000004200 */
[----:B------:R-:W-:Y:S11]  /*30a80*/  @!UPT UIADD3 URZ, URZ, URZ, URZ ;  /* 0x0000003f3f3ff290 */ /* 0x000ff6000fffe03f */
[----:B------:R-:W-:Y:S01]  /*30a90*/  STL.64 [R1+0x7d0], R16 ;  /* 0x0007d01001007387 */ /* 0x000fe20000100a00 */
[----:B------:R-:W-:Y:S02]  /*30aa0*/  STL.64 [R1+0x7d8], R18 ;  /* 0x0007d81201007387 */ /* 0x000fe40000100a00 */
[----:B0-----:R-:W2:Y:S02]  /*30ab0*/  LDL.LU.64 R4, [R1+0xa0] ;  /* 0x0000a00001047983 */ /* 0x001ea40000300a00 */
[----:B------:R-:W3:Y:S01]  /*30ac0*/  LDSM.16.MT88.4 R16, [R2+0x4100] ;  /* 0x004100000210783b */ /* 0x000ee20000004200 */
[----:B-1----:R-:W-:Y:S03]  /*30ad0*/  STL.64 [R1+0x20c8], R26 ;  /* 0x0020c81a01007387 */ /* 0x002fe60000100a00 */
[----:B------:R0:W-:Y:S02]  /*30ae0*/  STL.64 [R1+0x20c0], R24 ;  /* 0x0020c01801007387 */ /* 0x0001e40000100a00 */
[----:B0-----:R-:W3:Y:S01]  /*30af0*/  LDL.LU R24, [R1+0xa10] ;  /* 0x000a100001187983 */ /* 0x001ee20000300800 */
[----:B------:R-:W3:Y:S02]  /*30b00*/  LDL.LU R25, [R1+0xa14] ;  /* 0x000a140001197983 */ /* 0x000ee40000300800 */
[----:B------:R-:W3:Y:S02]  /*30b10*/  LDL.LU R26, [R1+0xa18] ;  /* 0x000a1800011a7983 */ /* 0x000ee40000300800 */
[----:B------:R-:W3:Y:S02]  /*30b20*/  LDL.LU R27, [R1+0xa1c] ;  /* 0x000a1c00011b7983 */ /* 0x000ee40000300800 */
[----:B---3--:R-:W-:Y:S11]  /*30b30*/  HMMA.16816.F32 R24, R16, R12, R24 ;  /* 0x0000000c1018723c */ /* 0x008ff60000001818 */
[----:B------:R-:W-:Y:S11]  /*30b40*/  @!UPT UIADD3 URZ, URZ, URZ, URZ ;  /* 0x0000003f3f3ff290 */ /* 0x000ff6000fffe03f */
[----:B------:R-:W-:Y:S01]  /*30b50*/  @!UPT UIADD3 URZ, URZ, URZ, URZ ;  /* 0x0000003f3f3ff290 */ /* 0x000fe2000fffe03f */
[----:B------:R0:W-:Y:S01]  /*30b60*/  STL.64 [R1+0x7c0], R24 ;  /* 0x0007c01801007387 */ /* 0x0001e20000100a00 */
[----:B------:R-:W-:Y:S02]  /*30b70*/  STL.64 [R1+0x7c8], R26 ;  /* 0x0007c81a01007387 */ /* 0x000fe40000100a00 */
[----:B------:R-:W3:Y:S02]  /*30b80*/  LDL.LU.64 R14, [R1+0x21e0] ;  /* 0x0021e000010e7983 */ /* 0x000ee40000300a00 */
[----:B0-----:R-:W-:Y:S02]  /*30b90*/  IMAD.MOV.U32 R25, RZ, RZ, R12 ;  /* 0x000000ffff197224 */ /* 0x001fe400078e000c */
[----:B------:R-:W-:Y:S02]  /*30ba0*/  IMAD.MOV.U32 R24, RZ, RZ, R13 ;  /* 0x000000ffff187224 */ /* 0x000fe400078e000d */
[----:B------:R-:W3:Y:S01]  /*30bb0*/  LDL.LU.64 R12, [R1+0x21d8] ;  /* 0x0021d800010c7983 */ /* 0x000ee20000300a00 */
[----:B------:R-:W-:-:S02]  /*30bc0*/  IMAD.MOV.U32 R20, RZ, RZ, R3 ;  /* 0x000000ffff147224 */ /* 0x000fc400078e0003 */
[----:B------:R-:W-:Y:S02]  /*30bd0*/  IMAD.MOV.U32 R21, RZ, RZ, R0 ;  /* 0x000000ffff157224 */ /* 0x000fe400078e0000 */
[----:B------:R0:W-:Y:S01]  /*30be0*/  STL [R1+0x20f0], R24 ;  /* 0x0020f01801007387 */ /* 0x0001e20000100800 */
[----:B------:R1:W-:Y:S04]  /*30bf0*/  STL [R1+0x20ec], R25 ;  /* 0x0020ec1901007387 */ /* 0x0003e80000100800 */
[----:B0-----:R-:W2:Y:S01]  /*30c00*/  LDL.LU R24, [R1+0x9f0] ;  /* 0x0009f00001187983 */ /* 0x001ea20000300800 */
[----:B-1----:R-:W2:Y:S02]  /*30c10*/  LDL.LU R25, [R1+0x9f4] ;  /* 0x0009f40001197983 */ /* 0x002ea40000300800 */
[----:B------:R-:W2:Y:S02]  /*30c20*/  LDL.LU R26, [R1+0x9f8] ;  /* 0x0009f800011a7983 */ /* 0x000ea40000300800 */
[----:B------:R-:W2:Y:S01]  /*30c30*/  LDL.LU R27, [R1+0x9fc] ;  /* 0x0009fc00011b7983 */ /* 0x000ea20000300800 */
[C---:B---3--:R-:W-:Y:S11]  /*30c40*/  HMMA.16816.F32 R12, R16.reuse, R20, R12 ;  /* 0x00000014100c723c */ /* 0x048ff6000000180c */
[----:B------:R-:W-:Y:S11]  /*30c50*/  @!UPT UIADD3 URZ, URZ, URZ, URZ ;  /* 0x0000003f3f3ff290 */ /* 0x000ff6000fffe03f */
[----:B------:R-:W-:Y:S01]  /*30c60*/  @!UPT UIADD3 URZ, URZ, URZ, URZ ;  /* 0x0000003f3f3ff290 */ /* 0x000fe2000fffe03f */
[----:B------:R0:W-:Y:S01]  /*30c70*/  STL.64 [R1+0x7b0], R12 ;  /* 0x0007b00c01007387 */ /* 0x0001e20000100a00 */
[----:B------:R-:W-:Y:S03]  /*30c80*/  STL.64 [R1+0x7b8], R14 ;  /* 0x0007b80e01007387 */ /* 0x000fe60000100a00 */
[----:B0-----:R-:W4:Y:S01]  /*30c90*/  LDL.LU.64 R12, [R1+0x21d0] ;  /* 0x0021d000010c7983 */ /* 0x001f220000300a00 */
[C---:B--2---:R-:W-:Y:S01]  /*30ca0*/  HMMA.16816.F32 R24, R16.reuse, R4, R24 ;  /* 0x000000041018723c */ /* 0x044fe20000001818 */
[----:B------:R0:W-:Y:S02]  /*30cb0*/  STL.64 [R1+0x20a8], R20 ;  /* 0x0020a81401007387 */ /* 0x0001e40000100a00 */
[----:B0-----:R-:W-:Y:S02]  /*30cc0*/  IMAD.MOV.U32 R21, RZ, RZ, R4 ;  /* 0x000000ffff157224 */ /* 0x001fe400078e0004 */
[----:B------:R-:W-:Y:S11]  /*30cd0*/  IMAD.MOV.U32 R20, RZ, RZ, R5 ;  /* 0x000000ffff147224 */ /* 0x000ff600078e0005 */
[----:B------:R-:W-:Y:S07]  /*30ce0*/  @!UPT UIADD3 URZ, URZ, URZ, URZ ;  /* 0x0000003f3f3ff290 */ /* 0x000fee000fffe03f */
[----:B------:R-:W-:Y:S01]  /*30cf0*/  STL.64 [R1+0x7a0], R24 ;  /* 0x0007a01801007387 */ /* 0x000fe20000100a00 */
[----:B------:R-:W-:Y:S02]  /*30d00*/  STL.64 [R1+0x7a8], R26 ;  /* 0x0007a81a01007387 */ /* 0x000fe40000100a00 */
[----:B------:R-:W-:Y:S02]  /*30d10*/  STL [R1+0x20f8], R20 ;  /* 0x0020f81401007387 */ /* 0x000fe40000100800 */
[----:B------:R-:W-:Y:S01]  /*30d20*/  STL [R1+0x20f4], R21 ;  /* 0x0020f41501007387 */ /* 0x000fe20000100800 */
[----:B----4-:R-:W-:Y:S11]  /*30d30*/  HMMA.16816.F32 R4, R16, R12, R8 ;  /* 0x0000000c1004723c */ /* 0x010ff60000001808 */
[----:B------:R-:W-:Y:S11]  /*30d40*/  @!UPT UIADD3 URZ, URZ, URZ, URZ ;  /* 0x0000003f3f3ff290 */ /* 0x000ff6000fffe03f */
[----:B------:R-:W-:Y:S01]  /*30d50*/  @!UPT UIADD3 URZ, URZ, URZ, URZ ;  /* 0x0000003f3f3ff290 */ /* 0x000fe2000fffe03f */
[----:B------:R-:W-:Y:S01]  /*30d60*/  STL.64 [R1+0x790], R4 ;  /* 0x0007900401007387 */ /* 0x000fe20000100a00 */
[----:B------:R-:W-:Y:S02]  /*30d70*/  STL.64 [R1+0x798], R6 ;  /* 0x0007980601007387 */ /* 0x000fe40000100a00 */
[----:B------:R-:W2:Y:S02]  /*30d80*/  LDL.LU R8, [R1+0x950] ;  /* 0x0009500001087983 */ /* 0x000ea40000300800 */
[----:B------:R-:W2:Y:S01]  /*30d90*/  LDL.LU R9, [R1+0x954] ;  /* 0x0009540001097983 */ /* 0x000ea20000300800 */
[----:B------:R-:W3:Y:S01]  /*30da0*/  LDL.LU R10, [R1+0x958] ;  /* 0x00095800010a7983 */ /* 0x000ee20000300800 */
[----:B------:R-:W3:Y:S03]  /*30db0*/  LDL.LU R11, [R1+0x95c] ;  /* 0x00095c00010b7983 */ /* 0x000ee60000300800 */
[----:B---3--:R-:W-:Y:S01]  /*30dc0*/  STL.64 [R1+0x2130], R10 ;  /* 0x0021300a01007387 */ /* 0x008fe20000100a00 */
[----:B--2---:R0:W-:Y:S03]  /*30dd0*/  STL.64 [R1+0x2128], R8 ;  /* 0x0021280801007387 */ /* 0x0041e60000100a00 */
[----:B0-----:R-:W2:Y:S04]  /*30de0*/  LDL.LU.64 R8, [R1+0x10] ;  /* 0x0000100001087983 */ /* 0x001ea80000300a00 */
[----:B--2---:R0:W-:Y:S04]  /*30df0*/  STL.64 [R1+0x2140], R8 ;  /* 0x0021400801007387 */ /* 0x0041e80000100a00 */
[----:B0-----:R-:W2:Y:S04]  /*30e00*/  LDL.LU.64 R8, [R1+0x20] ;  /* 0x0000200001087983 */ /* 0x001ea80000300a00 */
[----:B--2---:R0:W-:Y:S04]  /*30e10*/  STL.64 [R1+0x2158], R8 ;  /* 0x0021580801007387 */ /* 0x0041e80000100a00 */
[----:B0-----:R-:W2:Y:S04]  /*30e20*/  LDL.LU.64 R8, [R1+0x30] ;  /* 0x0000300001087983 */ /* 0x001ea80000300a00 */
[----:B--2---:R0:W-:Y:S04]  /*30e30*/  STL.64 [R1+0x2170], R8 ;  /* 0x0021700801007387 */ /* 0x0041e80000100a00 */
[----:B0-----:R-:W2:Y:S04]  /*30e40*/  LDL.LU.64 R8, [R1+0x40] ;  /* 0x0000400001087983 */ /* 0x001ea80000300a00 */
[----:B--2---:R0:W-:Y:S04]  /*30e50*/  STL.64 [R1+0x2188], R8 ;  /* 0x0021880801007387 */ /* 0x0041e80000100a00 */
[----:B0-----:R-:W2:Y:S01]  /*30e60*/  LDL.LU.64 R8, [R1+0x50] ;  /* 0x0000500001087983 */ /* 0x001ea20000300a00 */
[----:B------:R-:W-:-:S02]  /*30e70*/  IMAD.MOV.U32 R27, RZ, RZ, R12 ;  /* 0x000000ffff1b7224 */ /* 0x000fc400078e000c */
[----:B------:R-:W-:Y:S01]  /*30e80*/  IMAD.MOV.U32 R26, RZ, RZ, R13 ;  /* 0x000000ffff1a7224 */ /* 0x000fe200078e000d */
[----:B--2---:R-:W-:Y:S01]  /*30e90*/  STL.64 [R1+0x21a0], R8 ;  /* 0x0021a00801007387 */ /* 0x004fe20000100a00 */
[----:B------:R-:W2:Y:S03]  /*30ea0*/  LDL.LU.64 R12, [R1] ;  /* 0x00000000010c7983 */ /* 0x000ea60000300a00 */
        /* <DEDUP_REMOVED lines=13> */
[----:B--2---:R-:W-:Y:S01]  /*30f80*/  STL.64 [R1+0x21c0], R6 ;  /* 0x0021c00601007387 */ /* 0x004fe20000100a00 */
[----:B------:R0:W-:Y:S03]  /*30f90*/  STL.64 [R1+0x21b8], R4 ;  /* 0x0021b80401007387 */ /* 0x0001e60000100a00 */
[----:B0-----:R-:W2:Y:S01]  /*30fa0*/  LDL.LU.64 R4, [R1+0x80] ;  /* 0x0000800001047983 */ /* 0x001ea20000300a00 */
[----:B------:R-:W-:Y:S02]  /*30fb0*/  STL.64 [R1+0x21b0], R22 ;  /* 0x0021b01601007387 */ /* 0x000fe40000100a00 */
[----:B----4-:R0:W-:Y:S02]  /*30fc0*/  STL.64 [R1+0x21a8], R20 ;  /* 0x0021a81401007387 */ /* 0x0101e40000100a00 */
[----:B0-----:R-:W4:Y:S04]  /*30fd0*/  LDL.LU.64 R20, [R1+0x70] ;  /* 0x0000700001147983 */ /* 0x001f280000300a00 */
[----:B----4-:R0:W-:Y:S04]  /*30fe0*/  STL.64 [R1+0x21c8], R20 ;  /* 0x0021c81401007387 */ /* 0x0101e80000100a00 */
[----:B0-----:R-:W2:Y:S01]  /*30ff0*/  LDL.LU R20, [R1+0x9d0] ;  /* 0x0009d00001147983 */ /* 0x001ea20000300800 */
[----:B------:R-:W2:Y:S02]  /*31000*/  LDL.LU R21, [R1+0x9d4] ;  /* 0x0009d40001157983 */ /* 0x000ea40000300800 */
[----:B------:R-:W2:Y:S02]  /*31010*/  LDL.LU R22, [R1+0x9d8] ;  /* 0x0009d80001167983 */ /* 0x000ea40000300800 */
[----:B------:R-:W2:Y:S01]  /*31020*/  LDL.LU R23, [R1+0x9dc] ;  /* 0x0009dc0001177983 */ /* 0x000ea20000300800 */
[----:B------:R-:W4:Y:S01]  /*31030*/  LDL.LU.64 R8, [R1+0x60] ;  /* 0x0000600001087983 */ /* 0x000f220000300a00 */
        /* <DEDUP_REMOVED lines=11> */
[----:B------:R-:W3:Y:S01]  /*310f0*/  LDL.LU R15, [R1+0x98c] ;  /* 0x00098c00010f7983 */ /* 0x000ee20000300800 */
[----:B------:R-:W-:Y:S01]  /*31100*/  HMMA.16816.F32 R20, R16, R4, R20 ;  /* 0x000000041014723c */ /* 0x000fe20000001814 */
        /* <DEDUP_REMOVED lines=12> */
[----:B------:R-:W2:Y:S02]  /*311d0*/  LDL.LU R14, [R1+0x9a8] ;  /* 0x0009a800010e7983 */ /* 0x000ea40000300800 */
[----:B------:R-:W2:Y:S01]  /*311e0*/  LDL.LU R15, [R1+0x9ac] ;  /* 0x0009ac00010f7983 */ /* 0x000ea20000300800 */
[----:B------:R-:W-:Y:S01]  /*311f0*/  STL [R1+0x20fc], R27 ;  /* 0x0020fc1b01007387 */ /* 0x000fe20000100800 */
[----:B------:R0:W-:Y:S02]  /*31200*/  STL.64 [R1+0x780], R20 ;  /* 0x0007801401007387 */ /* 0x0001e40000100a00 */
[----:B------:R1:W-:Y:S01]  /*31210*/  STL.64 [R1+0x788], R22 ;  /* 0x0007881601007387 */ /* 0x0003e20000100a00 */
[----:B0-----:R-:W3:Y:S01]  /*31220*/  LDL.LU.64 R20, [R1+0x21c8] ;  /* 0x0021c80001147983 */ /* 0x001ee20000300a00 */
[----:B------:R-:W3:Y:S02]  /*31230*/  LDL.LU.64 R6, [R1+0x21c0] ;  /* 0x0021c00001067983 */ /* 0x000ee40000300a00 */
[----:B------:R-:W3:Y:S02]  /*31240*/  LDL.LU.64 R4, [R1+0x21b8] ;  /* 0x0021b80001047983 */ /* 0x000ee40000300a00 */
[C---:B---3--:R-:W-:Y:S11]  /*31250*/  HMMA.16816.F32 R4, R16.reuse, R20, R4 ;  /* 0x000000141004723c */ /* 0x048ff60000001804 */
[----:B------:R-:W-:Y:S11]  /*31260*/  @!UPT UIADD3 URZ, URZ, URZ, URZ ;  /* 0x0000003f3f3ff290 */ /* 0x000ff6000fffe03f */
[----:B------:R-:W-:Y:S01]  /*31270*/  @!UPT UIADD3 URZ, URZ, URZ, URZ ;  /* 0x0000003f3f3ff290 */ /* 0x000fe2000fffe03f */
[----:B------:R-:W-:Y:S01]  /*31280*/  STL.64 [R1+0x770], R4 ;  /* 0x0007700401007387 */ /* 0x000fe20000100a00 */
[----:B------:R0:W-:Y:S02]  /*31290*/  STL.64 [R1+0x778], R6 ;  /* 0x0007780601007387 */ /* 0x0001e40000100a00 */
[----:B-1----:R-:W4:Y:S02]  /*312a0*/  LDL.LU.64 R22, [R1+0x21b0] ;  /* 0x0021b00001167983 */ /* 0x002f240000300a00 */
[----:B0-----:R-:W-:Y:S02]  /*312b0*/  IMAD.MOV.U32 R7, RZ, RZ, R20 ;  /* 0x000000ffff077224 */ /* 0x001fe400078e0014 */
[----:B------:R-:W-:Y:S02]  /*312c0*/  IMAD.MOV.U32 R6, RZ, RZ, R21 ;  /* 0x000000ffff067224 */ /* 0x000fe400078e0015 */
[----:B------:R-:W4:Y:S02]  /*312d0*/  LDL.LU.64 R20, [R1+0x21a8] ;  /* 0x0021a80001147983 */ /* 0x000f240000300a00 */
[C---:B----4-:R-:W-:Y:S11]  /*312e0*/  HMMA.16816.F32 R20, R16.reuse, R8, R20 ;  /* 0x000000081014723c */ /* 0x050ff60000001814 */
[----:B------:R-:W-:Y:S11]  /*312f0*/  @!UPT UIADD3 URZ, URZ, URZ, URZ ;  /* 0x0000003f3f3ff290 */ /* 0x000ff6000fffe03f */
[----:B------:R-:W-:Y:S01]  /*31300*/  @!UPT UIADD3 URZ, URZ, URZ, URZ ;  /* 0x0000003f3f3ff290 */ /* 0x000fe2000fffe03f */
[----:B------:R-:W-:Y:S01]  /*31310*/  STL.64 [R1+0x760], R20 ;  /* 0x0007601401007387 */ /* 0x000fe20000100a00 */
[----:B------:R0:W-:Y:S02]  /*31320*/  STL.64 [R1+0x768], R22 ;  /* 0x0007681601007387 */ /* 0x0001e40000100a00 */
        /* <DEDUP_REMOVED lines=62> */
[----:B------:R-:W4:Y:S01]  /*31710*/  LDL.LU.64 R14, [R1+0x2118] ;  /* 0x00211800010e7983 */ /* 0x000f220000300a00 */
[----:B------:R-:W3:Y:S02]  /*31720*/  LDL.LU.64 R12, [R1+0x2110] ;  /* 0x00211000010c7983 */ /* 0x000ee40000300a00 */
[C---:B---3--:R-:W-:Y:S11]  /*31730*/  HMMA.16816.F32 R4, R16.reuse, R12, R4 ;  /* 0x0000000c1004723c */ /* 0x048ff60000001804 */
[----:B------:R-:W-:Y:S11]  /*31740*/  @!UPT UIADD3 URZ, URZ, URZ, URZ ;  /* 0x0000003f3f3ff290 */ /* 0x000ff6000fffe03f */
[----:B------:R-:W-:Y:S01]  /*31750*/  @!UPT UIADD3 URZ, URZ, URZ, URZ ;  /* 0x0000003f3f3ff290 */ /* 0x000fe2000fffe03f */
[----:B------:R-:W-:Y:S01]  /*31760*/  STL.64 [R1+0x6f0], R4 ;  /* 0x0006f00401007387 */ /* 0x000fe20000100a00 */
[----:B------:R0:W-:Y:S03]  /*31770*/  STL.64 [R1+0x6f8], R6 ;  /* 0x0006f80601007387 */ /* 0x0001e60000100a00 */
[----:B0-----:R-:W3:Y:S01]  /*31780*/  LDL.LU.64 R6, [R1+0x2108] ;  /* 0x0021080001067983 */ /* 0x001ee20000300a00 */
[----:B------:R-:W2:Y:S02]  /*31790*/  LDL.LU.64 R4, [R1+0x2100] ;  /* 0x0021000001047983 */ /* 0x000ea40000300a00 */
[----:B----4-:R-:W-:Y:S02]  /*317a0*/  STL.64 [R1+0x1f98], R14 ;  /* 0x001f980e01007387 */ /* 0x010fe40000100a00 */
[----:B------:R0:W-:Y:S02]  /*317b0*/  STL.64 [R1+0x1f90], R12 ;  /* 0x001f900c01007387 */ /* 0x0001e40000100a00 */
[----:B0-----:R-:W2:Y:S01]  /*317c0*/  LDL.LU R12, [R1+0x930] ;  /* 0x00093000010c7983 */ /* 0x001ea20000300800 */
[----:B------:R-:W2:Y:S02]  /*317d0*/  LDL.LU R13, [R1+0x934] ;  /* 0x00093400010d7983 */ /* 0x000ea40000300800 */
[----:B------:R-:W2:Y:S02]  /*317e0*/  LDL.LU R14, [R1+0x938] ;  /* 0x00093800010e7983 */ /* 0x000ea40000300800 */
[----:B------:R-:W2:Y:S02]  /*317f0*/  LDL.LU R15, [R1+0x93c] ;  /* 0x00093c00010f7983 */ /* 0x000ea40000300800 */
[----:B--2---:R-:W-:Y:S11]  /*31800*/  HMMA.16816.F32 R12, R16, R8, R12 ;  /* 0x00000008100c723c */ /* 0x004ff6000000180c */
[----:B------:R-:W-:Y:S11]  /*31810*/  @!UPT UIADD3 URZ, URZ, URZ, URZ ;  /* 0x0000003f3f3ff290 */ /* 0x000ff6000fffe03f */
[----:B------:R-:W-:Y:S01]  /*31820*/  @!UPT UIADD3 URZ, URZ, URZ, URZ ;  /* 0x0000003f3f3ff290 */ /* 0x000fe2000fffe03f */
[----:B------:R0:W-:Y:S01]  /*31830*/  STL.64 [R1+0x6e0], R12 ;  /* 0x0006e00c01007387 */ /* 0x0001e20000100a00 */
[----:B------:R-:W-:Y:S02]  /*31840*/  STL.64 [R1+0x6e8], R14 ;  /* 0x0006e80e01007387 */ /* 0x000fe40000100a00 */
[----:B0-----:R-:W-:Y:S02]  /*31850*/  IMAD.MOV.U32 R12, RZ, RZ, R11 ;  /* 0x000000ffff0c7224 */ /* 0x001fe400078e000b */
[----:B------:R-:W-:-:S05]  /*31860*/  IMAD.MOV.U32 R13, RZ, RZ, R10 ;  /* 0x000000ffff0d7224 */ /* 0x000fca00078e000a */
[----:B------:R0:W-:Y:S01]  /*31870*/  STL.64 [R1+0x1fb0], R12 ;  /* 0x001fb00c01007387 */ /* 0x0001e20000100a00 */
[----:B------:R1:W-:Y:S02]  /*31880*/  STL.64 [R1+0x1f88], R8 ;  /* 0x001f880801007387 */ /* 0x0003e40000100a00 */
[----:B0-----:R-:W-:Y:S01]  /*31890*/  IMAD.MOV.U32 R12, RZ, RZ, R27 ;  /* 0x000000ffff0c7224 */ /* 0x001fe200078e001b */
[----:B-1----:R-:W2:Y:S01]  /*318a0*/  LDL.LU R8, [R1+0x5c0] ;  /* 0x0005c00001087983 */ /* 0x002ea20000300800 */
[----:B------:R-:W2:Y:S02]  /*318b0*/  LDL.LU R9, [R1+0x5c4] ;  /* 0x0005c40001097983 */ /* 0x000ea40000300800 */
[----:B------:R-:W-:Y:S02]  /*318c0*/  IMAD.MOV.U32 R13, RZ, RZ, R20 ;  /* 0x000000ffff0d7224 */ /* 0x000fe400078e0014 */
[----:B------:R-:W4:Y:S01]  /*318d0*/  LDL.LU R10, [R1+0x5c8] ;  /* 0x0005c800010a7983 */ /* 0x000f220000300800 */
[----:B------:R-:W4:Y:S01]  /*318e0*/  LDL.LU R11, [R1+0x5cc] ;  /* 0x0005cc00010b7983 */ /* 0x000f220000300800 */
[----:B------:R-:W2:Y:S02]  /*318f0*/  LDL.LU R27, [R1+0x20fc] ;  /* 0x0020fc00011b7983 */ /* 0x000ea40000300800 */
[----:B------:R-:W2:Y:S02]  /*31900*/  LDL.LU R20, [R1+0x20f8] ;  /* 0x0020f80001147983 */ /* 0x000ea40000300800 */
[----:B------:R0:W-:Y:S02]  /*31910*/  STL.64 [R1+0x1fc8], R12 ;  /* 0x001fc80c01007387 */ /* 0x0001e40000100a00 */
[----:B0-----:R-:W-:-:S02]  /*31920*/  IMAD.MOV.U32 R12, RZ, RZ, R21 ;  /* 0x000000ffff0c7224 */ /* 0x001fc400078e0015 */
[----:B------:R-:W-:Y:S01]  /*31930*/  IMAD.MOV.U32 R13, RZ, RZ, R24 ;  /* 0x000000ffff0d7224 */ /* 0x000fe200078e0018 */
[----:B------:R-:W2:Y:S01]  /*31940*/  LDL.LU R21, [R1+0x20f4] ;  /* 0x0020f40001157983 */ /* 0x000ea20000300800 */
[----:B------:R-:W2:Y:S03]  /*31950*/  LDL.LU R24, [R1+0x20f0] ;  /* 0x0020f00001187983 */ /* 0x000ea60000300800 */
        /* <DEDUP_REMOVED lines=8> */
[----:B------:R-:W-:Y:S01]  /*319e0*/  IMAD.MOV.U32 R13, RZ, RZ, R4 ;  /* 0x000000ffff0d7224 */ /* 0x000fe200078e0004 */
[----:B------:R-:W2:Y:S01]  /*319f0*/  LDL.LU R25, [R1+0x20ec] ;  /* 0x0020ec0001197983 */ /* 0x000ea20000300800 */
[----:B------:R-:W2:Y:S03]  /*31a00*/  LDL.LU R4, [R1+0x20e8] ;  /* 0x0020e80001047983 */ /* 0x000ea60000300800 */
[----:B------:R0:W-:Y:S01]  /*31a10*/  STL.64 [R1+0x2010], R12 ;  /* 0x0020100c01007387 */ /* 0x0001e20000100a00 */
[----:B----4-:R-:W-:Y:S02]  /*31a20*/  STL.64 [R1+0x1fa8], R10 ;  /* 0x001fa80a01007387 */ /* 0x010fe40000100a00 */
[----:B------:R1:W-:Y:S02]  /*31a30*/  STL.64 [R1+0x1fa0], R8 ;  /* 0x001fa00801007387 */ /* 0x0003e40000100a00 */
[----:B0-----:R-:W-:-:S02]  /*31a40*/  IMAD.MOV.U32 R12, RZ, RZ, R5 ;  /* 0x000000ffff0c7224 */ /* 0x001fc400078e0005 */
[----:B------:R-:W-:Y:S01]  /*31a50*/  IMAD.MOV.U32 R13, RZ, RZ, R28 ;  /* 0x000000ffff0d7224 */ /* 0x000fe200078e001c */
[----:B-1----:R-:W4:Y:S01]  /*31a60*/  LDL.LU R8, [R1+0x5e0] ;  /* 0x0005e00001087983 */ /* 0x002f220000300800 */
[----:B------:R-:W4:Y:S02]  /*31a70*/  LDL.LU R9, [R1+0x5e4] ;  /* 0x0005e40001097983 */ /* 0x000f240000300800 */
[----:B------:R-:W2:Y:S02]  /*31a80*/  LDL.LU R10, [R1+0x5e8] ;  /* 0x0005e800010a7983 */ /* 0x000ea40000300800 */
[----:B------:R-:W2:Y:S01]  /*31a90*/  LDL.LU R11, [R1+0x5ec] ;  /* 0x0005ec00010b7983 */ /* 0x000ea20000300800 */
[----:B------:R-:W2:Y:S01]  /*31aa0*/  LDL.LU R5, [R1+0x20e4] ;  /* 0x0020e40001057983 */ /* 0x000ea20000300800 */
[----:B------:R-:W2:Y:S02]  /*31ab0*/  LDL.LU R28, [R1+0x20e0] ;  /* 0x0020e000011c7983 */ /* 0x000ea40000300800 */
[----:B------:R0:W-:Y:S02]  /*31ac0*/  STL.64 [R1+0x2030], R12 ;  /* 0x0020300c01007387 */ /* 0x0001e40000100a00 */
[----:B0-----:R-:W2:Y:S01]  /*31ad0*/  LDL.LU R12, [R1+0x640] ;  /* 0x00064000010c7983 */ /* 0x001ea20000300800 */
[----:B------:R-:W2:Y:S02]  /*31ae0*/  LDL.LU R13, [R1+0x644] ;  /* 0x00064400010d7983 */ /* 0x000ea40000300800 */
[----:B------:R-:W2:Y:S02]  /*31af0*/  LDL.LU R14, [R1+0x648] ;  /* 0x00064800010e7983 */ /* 0x000ea40000300800 */
[----:B------:R-:W2:Y:S02]  /*31b00*/  LDL.LU R15, [R1+0x64c] ;  /* 0x00064c00010f7983 */ /* 0x000ea40000300800 */
[----:B--2---:R-:W-:Y:S01]  /*31b10*/  STL.64 [R1+0x2040], R14 ;  /* 0x0020400e01007387 */ /* 0x004fe20000100a00 */
[----:B------:R3:W-:Y:S02]  /*31b20*/  STL.64 [R1+0x2038], R12 ;  /* 0x0020380c01007387 */ /* 0x0007e40000100a00 */
[----:B---3--:R-:W-:-:S02]  /*31b30*/  IMAD.MOV.U32 R12, RZ, RZ, R7 ;  /* 0x000000ffff0c7224 */ /* 0x008fc400078e0007 */
        /* <DEDUP_REMOVED lines=23> */
[----:B------:R0:W-:Y:S02]  /*31cb0*/  STL.64 [R1+0x2088], R12 ;  /* 0x0020880c01007387 */ /* 0x0001e40000100a00 */
[----:B0-----:R-:W-:Y:S02]  /*31cc0*/  IMAD.MOV.U32 R12, RZ, RZ, R21 ;  /* 0x000000ffff0c7224 */ /* 0x001fe400078e0015 */
[----:B------:R-:W-:Y:S01]  /*31cd0*/  IMAD.MOV.U32 R13, RZ, RZ, R20 ;  /* 0x000000ffff0d7224 */ /* 0x000fe200078e0014 */
[----:B----4-:R-:W-:Y:S01]  /*31ce0*/  STL.64 [R1+0x2008], R10 ;  /* 0x0020080a01007387 */ /* 0x010fe20000100a00 */
[----:B--2---:R0:W-:Y:S03]  /*31cf0*/  STL.64 [R1+0x2000], R8 ;  /* 0x0020000801007387 */ /* 0x0041e60000100a00 */
[----:B0-----:R-:W2:Y:S01]  /*31d00*/  LDL.LU R8, [R1+0x620] ;  /* 0x0006200001087983 */ /* 0x001ea20000300800 */
[----:B------:R-:W2:Y:S02]  /*31d10*/  LDL.LU R9, [R1+0x624] ;  /* 0x0006240001097983 */ /* 0x000ea40000300800 */
[----:B------:R-:W4:Y:S02]  /*31d20*/  LDL.LU R10, [R1+0x628] ;  /* 0x00062800010a7983 */ /* 0x000f240000300800 */
[----:B------:R-:W4:Y:S01]  /*31d30*/  LDL.LU R11, [R1+0x62c] ;  /* 0x00062c00010b7983 */ /* 0x000f220000300800 */
[----:B------:R0:W-:Y:S04]  /*31d40*/  STL.64 [R1+0x20a0], R12 ;  /* 0x0020a00c01007387 */ /* 0x0001e80000100a00 */
[----:B0-----:R-:W2:Y:S01]  /*31d50*/  LDL.LU R12, [R1+0x690] ;  /* 0x00069000010c7983 */ /* 0x001ea20000300800 */
[----:B------:R-:W2:Y:S02]  /*31d60*/  LDL.LU R13, [R1+0x694] ;  /* 0x00069400010d7983 */ /* 0x000ea40000300800 */
[----:B------:R-:W2:Y:S02]  /*31d70*/  LDL.LU R14, [R1+0x698] ;  /* 0x00069800010e7983 */ /* 0x000ea40000300800 */
[----:B------:R-:W2:Y:S02]  /*31d80*/  LDL.LU R15, [R1+0x69c] ;  /* 0x00069c00010f7983 */ /* 0x000ea40000300800 */
[----:B------:R-:W-:-:S02]  /*31d90*/  IMAD.MOV.U32 R21, RZ, RZ, R24 ;  /* 0x000000ffff157224 */ /* 0x000fc400078e0018 */
[----:B------:R-:W-:Y:S01]  /*31da0*/  IMAD.MOV.U32 R20, RZ, RZ, R25 ;  /* 0x000000ffff147224 */ /* 0x000fe200078e0019 */
[----:B--2---:R-:W-:Y:S01]  /*31db0*/  STL.64 [R1+0x20b8], R14 ;  /* 0x0020b80e01007387 */ /* 0x004fe20000100a00 */
[----:B------:R0:W-:Y:S03]  /*31dc0*/  STL.64 [R1+0x20b0], R12 ;  /* 0x0020b00c01007387 */ /* 0x0001e60000100a00 */
[----:B0-----:R-:W2:Y:S01]  /*31dd0*/  LDL.LU R12, [R1+0x6a0] ;  /* 0x0006a000010c7983 */ /* 0x001ea20000300800 */
[----:B------:R-:W2:Y:S02]  /*31de0*/  LDL.LU R13, [R1+0x6a4] ;  /* 0x0006a400010d7983 */ /* 0x000ea40000300800 */
[----:B------:R-:W2:Y:S02]  /*31df0*/  LDL.LU R14, [R1+0x6a8] ;  /* 0x0006a800010e7983 */ /* 0x000ea40000300800 */
[----:B------:R-:W2:Y:S01]  /*31e00*/  LDL.LU R15, [R1+0x6ac] ;  /* 0x0006ac00010f7983 */ /* 0x000ea20000300800 */
[----:B------:R-:W2:Y:S01]  /*31e10*/  LDL.LU R24, [R1+0x6b0] ;  /* 0x0006b00001187983 */ /* 0x000ea20000300800 */
[----:B------:R-:W2:Y:S02]  /*31e20*/  LDL.LU R25, [R1+0x6b4] ;  /* 0x0006b40001197983 */ /* 0x000ea40000300800 */
[----:B------:R-:W2:Y:S02]  /*31e30*/  LDL.LU R26, [R1+0x6b8] ;  /* 0x0006b800011a7983 */ /* 0x000ea40000300800 */
[----:B------:R-:W2:Y:S01]  /*31e40*/  LDL.LU R27, [R1+0x6bc] ;  /* 0x0006bc00011b7983 */ /* 0x000ea20000300800 */
[----:B----4-:R-:W-:Y:S01]  /*31e50*/  STL.64 [R1+0x2020], R10 ;  /* 0x0020200a01007387 */ /* 0x010fe20000100a00 */
[----:B------:R0:W-:Y:S03]  /*31e60*/  STL.64 [R1+0x2018], R8 ;  /* 0x0020180801007387 */ /* 0x0001e60000100a00 */
        /* <DEDUP_REMOVED lines=22> */
[----:B------:R-:W-:Y:S01]  /*31fd0*/  HMMA.16816.F32 R16, R16, R4, R24 ;  /* 0x000000041010723c */ /* 0x000fe20000001818 */
[----:B----4-:R-:W-:Y:S01]  /*31fe0*/  STL.64 [R1+0x2098], R10 ;  /* 0x0020980a01007387 */ /* 0x010fe20000100a00 */
[----:B--2---:R0:W-:Y:S03]  /*31ff0*/  STL.64 [R1+0x2090], R8 ;  /* 0x0020900801007387 */ /* 0x0041e60000100a00 */
[----:B0-----:R-:W2:Y:S01]  /*32000*/  LDL.LU R8, [R1+0x680] ;  /* 0x0006800001087983 */ /* 0x001ea20000300800 */
[----:B------:R-:W2:Y:S02]  /*32010*/  LDL.LU R9, [R1+0x684] ;  /* 0x0006840001097983 */ /* 0x000ea40000300800 */
[----:B------:R-:W2:Y:S02]  /*32020*/  LDL.LU R10, [R1+0x688] ;  /* 0x00068800010a7983 */ /* 0x000ea40000300800 */
[----:B------:R-:W2:Y:S01]  /*32030*/  LDL.LU R11, [R1+0x68c] ;  /* 0x00068c00010b7983 */ /* 0x000ea20000300800 */
[----:B------:R-:W4:Y:S01]  /*32040*/  LDL.LU.64 R26, [R1+0x20c8] ;  /* 0x0020c800011a7983 */ /* 0x000f220000300a00 */
[----:B------:R-:W4:Y:S11]  /*32050*/  LDL.LU.64 R24, [R1+0x20c0] ;  /* 0x0020c00001187983 */ /* 0x000f360000300a00 */
[----:B------:R0:W-:Y:S02]  /*32060*/  STL.64 [R1+0x6b0], R16 ;  /* 0x0006b01001007387 */ /* 0x0001e40000100a00 */
[----:B0-----:R-:W-:-:S02]  /*32070*/  IMAD.MOV.U32 R16, RZ, RZ, R23 ;  /* 0x000000ffff107224 */ /* 0x001fc400078e0017 */
[----:B------:R-:W-:Y:S01]  /*32080*/  IMAD.MOV.U32 R17, RZ, RZ, R22 ;  /* 0x000000ffff117224 */ /* 0x000fe200078e0016 */
[----:B------:R-:W-:Y:S01]  /*32090*/  STL.64 [R1+0x6b8], R18 ;  /* 0x0006b81201007387 */ /* 0x000fe20000100a00 */
[C---:B----4-:R-:W-:Y:S03]  /*320a0*/  HMMA.16816.F32 R20, R24.reuse, R20, R12 ;  /* 0x000000141814723c */ /* 0x050fe6000000180c */
[----:B------:R-:W4:Y:S01]  /*320b0*/  LDL.LU.64 R14, [R1+0x20b8] ;  /* 0x0020b800010e7983 */ /* 0x000f220000300a00 */
[----:B------:R-:W4:Y:S11]  /*320c0*/  LDL.LU.64 R12, [R1+0x20b0] ;  /* 0x0020b000010c7983 */ /* 0x000f360000300a00 */
[----:B------:R-:W-:Y:S08]  /*320d0*/  @!UPT UIADD3 URZ, URZ, URZ, URZ ;  /* 0x0000003f3f3ff290 */ /* 0x000ff0000fffe03f */
[----:B------:R0:W-:Y:S01]  /*320e0*/  STL.64 [R1+0x6a0], R20 ;  /* 0x0006a01401007387 */ /* 0x0001e20000100a00 */
[----:B------:R4:W-:Y:S03]  /*320f0*/  STL.64 [R1+0x6a8], R22 ;  /* 0x0006a81601007387 */ /* 0x0009e60000100a00 */
[----:B0-----:R-:W4:Y:S02]  /*32100*/  LDL.LU.64 R20, [R1+0x20a8] ;  /* 0x0020a80001147983 */ /* 0x001f240000300a00 */
[C---:B----4-:R-:W-:Y:S02]  /*32110*/  HMMA.16816.F32 R20, R24.reuse, R20, R12 ;  /* 0x000000141814723c */ /* 0x050fe4000000180c */
[----:B------:R-:W2:Y:S11]  /*32120*/  LDL.LU.64 R12, [R1+0x20a0] ;  /* 0x0020a000010c7983 */ /* 0x000eb60000300a00 */
[----:B------:R-:W-:Y:S10]  /*32130*/  @!UPT UIADD3 URZ, URZ, URZ, URZ ;  /* 0x0000003f3f3ff290 */ /* 0x000ff4000fffe03f */
[----:B------:R-:W-:Y:S01]  /*32140*/  STL.64 [R1+0x690], R20 ;  /* 0x0006901401007387 */ /* 0x000fe20000100a00 */
[----:B------:R-:W-:Y:S02]  /*32150*/  STL.64 [R1+0x698], R22 ;  /* 0x0006981601007387 */ /* 0x000fe40000100a00 */
[----:B------:R-:W-:Y:S01]  /*32160*/  LDSM.16.MT88.4 R20, [R28+0x6000] ;  /* 0x006000001c14783b */ /* 0x000fe20000004200 */
[C---:B--2---:R-:W-:Y:S01]  /*32170*/  HMMA.16816.F32 R12, R24.reuse, R12, R8 ;  /* 0x0000000c180c723c */ /* 0x044fe20000001808 */
[----:B------:R-:W2:Y:S02]  /*32180*/  LDL.LU.64 R10, [R1+0x2098] ;  /* 0x00209800010a7983 */ /* 0x000ea40000300a00 */
        /* <DEDUP_REMOVED lines=26> */
[----:B------:R-:W4:Y:S02]  /*32330*/  LDL.LU.64 R12, [R1+0x2038] ;  /* 0x00203800010c7983 */ /* 0x000f240000300a00 */
[C---:B----4-:R-:W-:Y:S01]  /*32340*/  HMMA.16816.F32 R16, R24.reuse, R16, R12 ;  /* 0x000000101810723c */ /* 0x050fe2000000180c */
[----:B------:R-:W2:Y:S11]  /*32350*/  LDL.LU.64 R12, [R1+0x2030] ;  /* 0x00203000010c7983 */ /* 0x000eb60000300a00 */
[----:B------:R-:W-:Y:S11]  /*32360*/  @!UPT UIADD3 URZ, URZ, URZ, URZ ;  /* 0x0000003f3f3ff290 */ /* 0x000ff6000fffe03f */
[----:B------:R-:W-:Y:S01]  /*32370*/  STL.64 [R1+0x640], R16 ;  /* 0x0006401001007387 */ /* 0x000fe20000100a00 */
[----:B------:R-:W-:Y:S02]  /*32380*/  STL.64 [R1+0x648], R18 ;  /* 0x0006481201007387 */ /* 0x000fe40000100a00 */
[----:B------:R-:W0:Y:S02]  /*32390*/  LDSM.16.MT88.4 R16, [R28+0x6080] ;  /* 0x006080001c10783b */ /* 0x000e240000004200 */
[----:B0-----:R-:W-:Y:S02]  /*323a0*/  STL.64 [R1+0x1e80], R18 ;  /* 0x001e801201007387 */ /* 0x001fe40000100a00 */
[----:B------:R0:W-:Y:S02]  /*323b0*/  STL.64 [R1+0x1e78], R16 ;  /* 0x001e781001007387 */ /* 0x0001e40000100a00 */
[----:B0-----:R-:W-:Y:S02]  /*323c0*/  IMAD.MOV.U32 R16, RZ, RZ, R3 ;  /* 0x000000ffff107224 */ /* 0x001fe400078e0003 */
[----:B------:R-:W-:Y:S01]  /*323d0*/  IMAD.MOV.U32 R17, RZ, RZ, R0 ;  /* 0x000000ffff117224 */ /* 0x000fe200078e0000 */
[----:B------:R-:W4:Y:S01]  /*323e0*/  LDL.LU R3, [R1+0x202c] ;  /* 0x00202c0001037983 */ /* 0x000f220000300800 */
[----:B------:R-:W3:Y:S01]  /*323f0*/  LDL.LU R0, [R1+0x2028] ;  /* 0x0020280001007983 */ /* 0x000ee20000300800 */
        /* <DEDUP_REMOVED lines=15> */
[C---:B--2---:R-:W-:Y:S01]  /*324f0*/  HMMA.16816.F32 R16, R24.reuse, R16, R12 ;  /* 0x000000101810723c */ /* 0x044fe2000000180c */
[----:B------:R-:W2:Y:S11]  /*32500*/  LDL.LU.64 R12, [R1+0x1fe8] ;  /* 0x001fe800010c7983 */ /* 0x000eb60000300a00 */
[----:B------:R-:W-:Y:S11]  /*32510*/  @!UPT UIADD3 URZ, URZ, URZ, URZ ;  /* 0x0000003f3f3ff290 */ /* 0x000ff6000fffe03f */
[----:B------:R3:W-:Y:S01]  /*32520*/  STL.64 [R1+0x610], R16 ;  /* 0x0006101001007387 */ /* 0x0007e20000100a00 */
[----:B------:R-:W-:Y:S02]  /*32530*/  STL.64 [R1+0x618], R18 ;  /* 0x0006181201007387 */ /* 0x000fe40000100a00 */
[----:B---3--:R-:W-:Y:S02]  /*32540*/  IMAD.MOV.U32 R16, RZ, RZ, R0 ;  /* 0x000000ffff107224 */ /* 0x008fe400078e0000 */
[----:B----4-:R-:W-:Y:S01]  /*32550*/  IMAD.MOV.U32 R17, RZ, RZ, R3 ;  /* 0x000000ffff117224 */ /* 0x010fe200078e0003 */
[----:B------:R-:W3:Y:S01]  /*32560*/  LDL.LU R0, [R1+0x1fe4] ;  /* 0x001fe40001007983 */ /* 0x000ee20000300800 */
[----:B------:R-:W4:Y:S01]  /*32570*/  LDL.LU R3, [R1+0x1fe0] ;  /* 0x001fe00001037983 */ /* 0x000f220000300800 */
[----:B--2---:R-:W-:Y:S02]  /*32580*/  HMMA.16816.F32 R12, R24, R12, R8 ;  /* 0x0000000c180c723c */ /* 0x004fe40000001808 */
[----:B------:R-:W2:Y:S01]  /*32590*/  LDL.LU.64 R10, [R1+0x1fd8] ;  /* 0x001fd800010a7983 */ /* 0x000ea20000300a00 */
[----:B------:R-:W2:Y:S11]  /*325a0*/  LDL.LU.64 R8, [R1+0x1fd0] ;  /* 0x001fd00001087983 */ /* 0x000eb60000300a00 */
[----:B------:R-:W-:Y:S09]  /*325b0*/  @!UPT UIADD3 URZ, URZ, URZ, URZ ;  /* 0x0000003f3f3ff290 */ /* 0x000ff2000fffe03f */
[----:B------:R0:W-:Y:S04]  /*325c0*/  STL.64 [R1+0x600], R12 ;  /* 0x0006000c01007387 */ /* 0x0001e80000100a00 */
[----:B0-----:R-:W2:Y:S01]  /*325d0*/  LDL.LU.64 R12, [R1+0x1fc8] ;  /* 0x001fc800010c7983 */ /* 0x001ea20000300a00 */
[----:B------:R-:W-:Y:S02]  /*325e0*/  IMAD.MOV.U32 R18, RZ, RZ, R29 ;  /* 0x000000ffff127224 */ /* 0x000fe400078e001d */
[----:B------:R-:W-:Y:S02]  /*325f0*/  IMAD.MOV.U32 R19, RZ, RZ, R2 ;  /* 0x000000ffff137224 */ /* 0x000fe400078e0002 */
        /* <DEDUP_REMOVED lines=16> */
[----:B------:R-:W-:Y:S02]  /*32700*/  IMAD.MOV.U32 R2, RZ, RZ, R14 ;  /* 0x000000ffff027224 */ /* 0x000fe400078e000e */
[----:B------:R-:W-:Y:S02]  /*32710*/  IMAD.MOV.U32 R29, RZ, RZ, R15 ;  /* 0x000000ffff1d7224 */ /* 0x000fe400078e000f */
[----:B------:R-:W2:Y:S04]  /*32720*/  LDL.LU.64 R14, [R1+0x1f98] ;  /* 0x001f9800010e7983 */ /* 0x000ea80000300a00 */
[----:B0-----:R-:W2:Y:S01]  /*32730*/  LDL.LU.64 R12, [R1+0x1f90] ;  /* 0x001f9000010c7983 */ /* 0x001ea20000300a00 */
[----:B------:R-:W-:Y:S02]  /*32740*/  STL [R1+0x1734], R29 ;  /* 0x0017341d01007387 */ /* 0x000fe40000100800 */
[----:B------:R-:W-:Y:S01]  /*32750*/  STL [R1+0x1730], R2 ;  /* 0x0017300201007387 */ /* 0x000fe20000100800 */
[C---:B--2---:R-:W-:Y:S11]  /*32760*/  HMMA.16816.F32 R8, R24.reuse, R12, R8 ;  /* 0x0000000c1808723c */ /* 0x044ff60000001808 */
[----:B------:R-:W-:Y:S11]  /*32770*/  @!UPT UIADD3 URZ, URZ, URZ, URZ ;  /* 0x0000003f3f3ff290 */ /* 0x000ff6000fffe03f */
[----:B------:R-:W-:Y:S01]  /*32780*/  @!UPT UIADD3 URZ, URZ, URZ, URZ ;  /* 0x0000003f3f3ff290 */ /* 0x000fe2000fffe03f */
[----:B------:R0:W-:Y:S01]  /*32790*/  STL.64 [R1+0x5c0], R8 ;  /* 0x0005c00801007387 */ /* 0x0001e20000100a00 */
[----:B------:R-:W-:Y:S03]  /*327a0*/  STL.64 [R1+0x5c8], R10 ;  /* 0x0005c80a01007387 */ /* 0x000fe60000100a00 */
[----:B0-----:R-:W2:Y:S01]  /*327b0*/  LDL.LU.64 R8, [R1+0x1f88] ;  /* 0x001f880001087983 */ /* 0x001ea20000300a00 */
[----:B------:R0:W-:Y:S02]  /*327c0*/  STL.64 [R1+0x1f40], R14 ;  /* 0x001f400e01007387 */ /* 0x0001e40000100a00 */
[----:B------:R-:W2:Y:S02]  /*327d0*/  LDL.LU R12, [R1+0x5b0] ;  /* 0x0005b000010c7983 */ /* 0x000ea40000300800 */
[----:B------:R-:W2:Y:S01]  /*327e0*/  LDL.LU R13, [R1+0x5b4] ;  /* 0x0005b400010d7983 */ /* 0x000ea20000300800 */
[----:B0-----:R-:W2:Y:S01]  /*327f0*/  LDL.LU R14, [R1+0x5b8] ;  /* 0x0005b800010e7983 */ /* 0x001ea20000300800 */
[----:B------:R-:W2:Y:S02]  /*32800*/  LDL.LU R15, [R1+0x5bc] ;  /* 0x0005bc00010f7983 */ /* 0x000ea40000300800 */
[C---:B--2---:R-:W-:Y:S01]  /*32810*/  HMMA.16816.F32 R12, R24.reuse, R8, R12 ;  /* 0x00000008180c723c */ /* 0x044fe2000000180c */
[----:B------:R-:W2:Y:S11]  /*32820*/  LDL.LU R8, [R1+0x380] ;  /* 0x0003800001087983 */ /* 0x000eb60000300800 */
[----:B------:R-:W-:Y:S11]  /*32830*/  @!UPT UIADD3 URZ, URZ, URZ, URZ ;  /* 0x0000003f3f3ff290 */ /* 0x000ff6000fffe03f */
[----:B------:R-:W-:Y:S01]  /*32840*/  STL.64 [R1+0x5b0], R12 ;  /* 0x0005b00c01007387 */ /* 0x000fe20000100a00 */
[----:B------:R0:W-:Y:S02]  /*32850*/  STL.64 [R1+0x5b8], R14 ;  /* 0x0005b80e01007387 */ /* 0x0001e40000100a00 */
[----:B------:R-:W2:Y:S01]  /*32860*/  LDL.LU R9, [R1+0x384] ;  /* 0x0003840001097983 */ /* 0x000ea20000300800 */
[----:B0-----:R-:W2:Y:S01]  /*32870*/  LDL.64 R14, [R1+0x78] ;  /* 0x00007800010e7983 */ /* 0x001ea20000100a00 */
[----:B----4-:R-:W-:Y:S02]  /*32880*/  IMAD.MOV.U32 R10, RZ, RZ, R3 ;  /* 0x000000ffff0a7224 */ /* 0x010fe400078e0003 */
[----:B---3--:R-:W-:Y:S01]  /*32890*/  IMAD.MOV.U32 R11, RZ, RZ, R0 ;  /* 0x000000ffff0b7224 */ /* 0x008fe200078e0000 */
[----:B--2---:R0:W-:Y:S04]  /*328a0*/  STL.64 [R1+0x1f70], R14 ;  /* 0x001f700e01007387 */ /* 0x0041e80000100a00 */
[----:B0-----:R-:W2:Y:S02]  /*328b0*/  LDL.64 R14, [R1+0x88] ;  /* 0x00008800010e7983 */ /* 0x001ea40000100a00 */
[----:B------:R-:W-:Y:S11]  /*328c0*/  HMMA.16816.F32 R24, R24, R4, R8 ;  /* 0x000000041818723c */ /* 0x000ff60000001808 */
[----:B------:R-:W-:Y:S11]  /*328d0*/  @!UPT UIADD3 URZ, URZ, URZ, URZ ;  /* 0x0000003f3f3ff290 */ /* 0x000ff6000fffe03f */
[----:B------:R-:W-:Y:S02]  /*328e0*/  @!UPT UIADD3 URZ, URZ, URZ, URZ ;  /* 0x0000003f3f3ff290 */ /* 0x000fe4000fffe03f */
[----:B------:R-:W-:Y:S02]  /*328f0*/  IMAD.MOV.U32 R8, RZ, RZ, R26 ;  /* 0x000000ffff087224 */ /* 0x000fe400078e001a */
[----:B------:R-:W-:Y:S02]  /*32900*/  IMAD.MOV.U32 R0, RZ, RZ, R25 ;  /* 0x000000ffff007224 */ /* 0x000fe400078e0019 */
[----:B------:R-:W-:Y:S01]  /*32910*/  IMAD.MOV.U32 R3, RZ, RZ, R27 ;  /* 0x000000ffff037224 */ /* 0x000fe200078e001b */
[----:B--2---:R0:W-:Y:S04]  /*32920*/  STL.64 [R1+0x1f80], R14 ;  /* 0x001f800e01007387 */ /* 0x0041e80000100a00 */
[----:B0-----:R-:W2:Y:S01]  /*32930*/  LDL.64 R14, [R1+0xb8] ;  /* 0x0000b800010e7983 */ /* 0x001ea20000100a00 */
[----:B------:R0:W-:Y:S03]  /*32940*/  STL [R1+0x380], R24 ;  /* 0x0003801801007387 */ /* 0x0001e60000100800 */
[----:B0-----:R-:W3:Y:S01]  /*32950*/  LDL.LU R24, [R1+0x320] ;  /* 0x0003200001187983 */ /* 0x001ee20000300800 */
[----:B------:R-:W3:Y:S02]  /*32960*/  LDL.LU R25, [R1+0x324] ;  /* 0x0003240001197983 */ /* 0x000ee40000300800 */
[----:B------:R-:W3:Y:S02]  /*32970*/  LDL.LU R26, [R1+0x328] ;  /* 0x00032800011a7983 */ /* 0x000ee40000300800 */
[----:B------:R-:W3:Y:S01]  /*32980*/  LDL.LU R27, [R1+0x32c] ;  /* 0x00032c00011b7983 */ /* 0x000ee20000300800 */
[----:B------:R0:W-:Y:S01]  /*32990*/  STL [R1+0x19f0], R8 ;  /* 0x0019f00801007387 */ /* 0x0001e20000100800 */
[----:B------:R-:W4:Y:S02]  /*329a0*/  LDL.64 R10, [R1+0xc8] ;  /* 0x0000c800010a7983 */ /* 0x000f240000100a00 */
[----:B------:R-:W-:Y:S02]  /*329b0*/  STL [R1+0x173c], R3 ;  /* 0x00173c0301007387 */ /* 0x000fe40000100800 */
[----:B------:R-:W-:Y:S01]  /*329c0*/  STL [R1+0x1738], R0 ;  /* 0x0017380001007387 */ /* 0x000fe20000100800 */
[C---:B----4-:R-:W-:Y:S01]  /*329d0*/  HMMA.16816.F32 R16, R20.reuse, R10, R16 ;  /* 0x0000000a1410723c */ /* 0x050fe20000001810 */
[----:B------:R-:W-:Y:S11]  /*329e0*/  IMAD.MOV.U32 R9, RZ, RZ, R11 ;  /* 0x000000ffff097224 */ /* 0x000ff600078e000b */
[----:B------:R-:W-:Y:S11]  /*329f0*/  @!UPT UIADD3 URZ, URZ, URZ, URZ ;  /* 0x0000003f3f3ff290 */ /* 0x000ff6000fffe03f */
[----:B------:R1:W-:Y:S01]  /*32a00*/  STL.64 [R1+0xa80], R16 ;  /* 0x000a801001007387 */ /* 0x0003e20000100a00 */
[----:B------:R-:W-:Y:S02]  /*32a10*/  STL.64 [R1+0xa88], R18 ;  /* 0x000a881201007387 */ /* 0x000fe40000100a00 */
[----:B------:R4:W-:Y:S02]  /*32a20*/  STL [R1+0x1ebc], R9 ;  /* 0x001ebc0901007387 */ /* 0x0009e40000100800 */
[----:B0-----:R-:W2:Y:S02]  /*32a30*/  LDL.LU R8, [R1+0x350] ;  /* 0x0003500001087983 */ /* 0x001ea40000300800 */
[----:B-1----:R-:W-:Y:S01]  /*32a40*/  IMAD.MOV.U32 R16, RZ, RZ, R10 ;  /* 0x000000ffff107224 */ /* 0x002fe200078e000a */
[----:B----4-:R-:W4:Y:S01]  /*32a50*/  LDL.LU R9, [R1+0x354] ;  /* 0x0003540001097983 */ /* 0x010f220000300800 */
[----:B------:R-:W4:Y:S02]  /*32a60*/  LDL.LU R10, [R1+0x358] ;  /* 0x00035800010a7983 */ /* 0x000f240000300800 */
[----:B------:R-:W4:Y:S01]  /*32a70*/  LDL.LU R11, [R1+0x35c] ;  /* 0x00035c00010b7983 */ /* 0x000f220000300800 */
[----:B------:R0:W-:Y:S04]  /*32a80*/  STL [R1+0x1eb8], R16 ;  /* 0x001eb81001007387 */ /* 0x0001e80000100800 */
[----:B0-----:R-:W2:Y:S01]  /*32a90*/  LDL.LU R16, [R1+0x360] ;  /* 0x0003600001107983 */ /* 0x001ea20000300800 */
[----:B------:R-:W2:Y:S02]  /*32aa0*/  LDL.LU R17, [R1+0x364] ;  /* 0x0003640001117983 */ /* 0x000ea40000300800 */
[----:B------:R-:W2:Y:S02]  /*32ab0*/  LDL.LU R18, [R1+0x368] ;  /* 0x0003680001127983 */ /* 0x000ea40000300800 */
[----:B------:R-:W2:Y:S02]  /*32ac0*/  LDL.LU R19, [R1+0x36c] ;  /* 0x00036c0001137983 */ /* 0x000ea40000300800 */
[C---:B--2---:R-:W-:Y:S11]  /*32ad0*/  HMMA.16816.F32 R16, R20.reuse, R14, R16 ;  /* 0x0000000e1410723c */ /* 0x044ff60000001810 */
[----:B------:R-:W-:Y:S11]  /*32ae0*/  @!UPT UIADD3 URZ, URZ, URZ, URZ ;  /* 0x0000003f3f3ff290 */ /* 0x000ff6000fffe03f */
[----:B------:R-:W-:Y:S01]  /*32af0*/  @!UPT UIADD3 URZ, URZ, URZ, URZ ;  /* 0x0000003f3f3ff290 */ /* 0x000fe2000fffe03f */
[----:B------:R0:W-:Y:S01]  /*32b00*/  STL.64 [R1+0xa70], R16 ;  /* 0x000a701001007387 */ /* 0x0001e20000100a00 */
[----:B------:R1:W-:Y:S02]  /*32b10*/  STL.64 [R1+0xa78], R18 ;  /* 0x000a781201007387 */ /* 0x0003e40000100a00 */
[----:B0-----:R-:W-:Y:S02]  /*32b20*/  IMAD.MOV.U32 R17, RZ, RZ, R15 ;  /* 0x000000ffff117224 */ /* 0x001fe400078e000f */
[----:B-1----:R-:W-:Y:S02]  /*32b30*/  IMAD.MOV.U32 R18, RZ, RZ, R14 ;  /* 0x000000ffff127224 */ /* 0x002fe400078e000e */
[----:B------:R-:W2:Y:S01]  /*32b40*/  LDL.LU.64 R14, [R1+0x1f80] ;  /* 0x001f8000010e7983 */ /* 0x000ea20000300a00 */
[----:B------:R-:W-:Y:S02]  /*32b50*/  STL [R1+0x1ec4], R17 ;  /* 0x001ec41101007387 */ /* 0x000fe40000100800 */
[----:B------:R0:W-:Y:S02]  /*32b60*/  STL [R1+0x1ec0], R18 ;  /* 0x001ec01201007387 */ /* 0x0001e40000100800 */
[----:B0-----:R-:W4:Y:S02]  /*32b70*/  LDL.64 R18, [R1+0xa8] ;  /* 0x0000a80001127983 */ /* 0x001f240000100a00 */
[----:B----4-:R-:W-:Y:S11]  /*32b80*/  HMMA.16816.F32 R8, R20, R18, R8 ;  /* 0x000000121408723c */ /* 0x010ff60000001808 */
[----:B------:R-:W-:Y:S11]  /*32b90*/  @!UPT UIADD3 URZ, URZ, URZ, URZ ;  /* 0x0000003f3f3ff290 */ /* 0x000ff6000fffe03f */
[----:B------:R-:W-:Y:S01]  /*32ba0*/  @!UPT UIADD3 URZ, URZ, URZ, URZ ;  /* 0x0000003f3f3ff290 */ /* 0x000fe2000fffe03f */
[----:B------:R-:W-:Y:S01]  /*32bb0*/  STL.64 [R1+0xa60], R8 ;  /* 0x000a600801007387 */ /* 0x000fe20000100a00 */
[----:B------:R0:W-:Y:S02]  /*32bc0*/  STL.64 [R1+0xa68], R10 ;  /* 0x000a680a01007387 */ /* 0x0001e40000100a00 */
[----:B------:R1:W-:Y:S02]  /*32bd0*/  STL [R1+0x1ecc], R19 ;  /* 0x001ecc1301007387 */ /* 0x0003e40000100800 */
[----:B------:R-:W4:Y:S01]  /*32be0*/  LDL.LU R16, [R1+0x340] ;  /* 0x0003400001107983 */ /* 0x000f220000300800 */
[----:B------:R-:W4:Y:S01]  /*32bf0*/  LDL.LU R17, [R1+0x344] ;  /* 0x0003440001117983 */ /* 0x000f220000300800 */
[----:B0-----:R-:W-:-:S03]  /*32c00*/  IMAD.MOV.U32 R10, RZ, RZ, R18 ;  /* 0x000000ffff0a7224 */ /* 0x001fc600078e0012 */
[----:B------:R-:W4:Y:S01]  /*32c10*/  LDL.LU R18, [R1+0x348] ;  /* 0x0003480001127983 */ /* 0x000f220000300800 */
[----:B-1----:R-:W4:Y:S02]  /*32c20*/  LDL.LU R19, [R1+0x34c] ;  /* 0x00034c0001137983 */ /* 0x002f240000300800 */
[----:B------:R0:W-:Y:S02]  /*32c30*/  STL [R1+0x1ec8], R10 ;  /* 0x001ec80a01007387 */ /* 0x0001e40000100800 */
[----:B0-----:R-:W4:Y:S02]  /*32c40*/  LDL.64 R10, [R1+0x98] ;  /* 0x00009800010a7983 */ /* 0x001f240000100a00 */
[----:B----4-:R-:W-:Y:S11]  /*32c50*/  HMMA.16816.F32 R16, R20, R10, R16 ;  /* 0x0000000a1410723c */ /* 0x010ff60000001810 */
[----:B------:R-:W-:Y:S11]  /*32c60*/  @!UPT UIADD3 URZ, URZ, URZ, URZ ;  /* 0x0000003f3f3ff290 */ /* 0x000ff6000fffe03f */
[----:B------:R-:W-:Y:S01]  /*32c70*/  @!UPT UIADD3 URZ, URZ, URZ, URZ ;  /* 0x0000003f3f3ff290 */ /* 0x000fe2000fffe03f */
[----:B------:R0:W-:Y:S01]  /*32c80*/  STL.64 [R1+0xa50], R16 ;  /* 0x000a501001007387 */ /* 0x0001e20000100a00 */
[----:B------:R-:W-:Y:S02]  /*32c90*/  STL.64 [R1+0xa58], R18 ;  /* 0x000a581201007387 */ /* 0x000fe40000100a00 */
[----:B0-----:R-:W-:-:S05]  /*32ca0*/  IMAD.MOV.U32 R16, RZ, RZ, R10 ;  /* 0x000000ffff107224 */ /* 0x001fca00078e000a */
[----:B------:R0:W-:Y:S04]  /*32cb0*/  STL [R1+0x1ed0], R16 ;  /* 0x001ed01001007387 */ /* 0x0001e80000100800 */
[----:B0-----:R-:W4:Y:S01]  /*32cc0*/  LDL.LU R16, [R1+0x330] ;  /* 0x0003300001107983 */ /* 0x001f220000300800 */
[----:B------:R-:W4:Y:S02]  /*32cd0*/  LDL.LU R17, [R1+0x334] ;  /* 0x0003340001117983 */ /* 0x000f240000300800 */
[----:B------:R-:W-:Y:S02]  /*32ce0*/  IMAD.MOV.U32 R18, RZ, RZ, R6 ;  /* 0x000000ffff127224 */ /* 0x000fe400078e0006 */
[----:B------:R-:W-:Y:S01]  /*32cf0*/  IMAD.MOV.U32 R19, RZ, RZ, R7 ;  /* 0x000000ffff137224 */ /* 0x000fe200078e0007 */
[----:B------:R-:W3:Y:S01]  /*32d00*/  LDL.LU R6, [R1+0x1f7c] ;  /* 0x001f7c0001067983 */ /* 0x000ee20000300800 */
[----:B------:R-:W3:Y:S02]  /*32d10*/  LDL.LU R7, [R1+0x1f78] ;  /* 0x001f780001077983 */ /* 0x000ee40000300800 */
[----:B--2---:R-:W-:-:S03]  /*32d20*/  IMAD.MOV.U32 R9, RZ, RZ, R15 ;  /* 0x000000ffff097224 */ /* 0x004fc600078e000f */
[C---:B----4-:R-:W-:Y:S11]  /*32d30*/  HMMA.16816.F32 R16, R20.reuse, R14, R16 ;  /* 0x0000000e1410723c */ /* 0x050ff60000001810 */
[----:B------:R-:W-:Y:S11]  /*32d40*/  @!UPT UIADD3 URZ, URZ, URZ, URZ ;  /* 0x0000003f3f3ff290 */ /* 0x000ff6000fffe03f */
[----:B------:R-:W-:Y:S01]  /*32d50*/  @!UPT UIADD3 URZ, URZ, URZ, URZ ;  /* 0x0000003f3f3ff290 */ /* 0x000fe2000fffe03f */
[----:B------:R-:W-:Y:S01]  /*32d60*/  STL.64 [R1+0x9f0], R16 ;  /* 0x0009f01001007387 */ /* 0x000fe20000100a00 */
[----:B------:R0:W-:Y:S02]  /*32d70*/  STL.64 [R1+0x9f8], R18 ;  /* 0x0009f81201007387 */ /* 0x0001e40000100a00 */
[----:B0-----:R-:W-:Y:S02]  /*32d80*/  IMAD.MOV.U32 R18, RZ, RZ, R14 ;  /* 0x000000ffff127224 */ /* 0x001fe400078e000e */
[----:B------:R-:W3:Y:S03]  /*32d90*/  LDL.LU.64 R14, [R1+0x1f70] ;  /* 0x001f7000010e7983 */ /* 0x000ee60000300a00 */
[----:B------:R0:W-:Y:S02]  /*32da0*/  STL [R1+0x1f58], R18 ;  /* 0x001f581201007387 */ /* 0x0001e40000100800 */
[----:B0-----:R-:W2:Y:S01]  /*32db0*/  LDL.64 R18, [R1+0x68] ;  /* 0x0000680001127983 */ /* 0x001ea20000100a00 */
[----:B---3--:R-:W-:Y:S01]  /*32dc0*/  HMMA.16816.F32 R24, R20, R14, R24 ;  /* 0x0000000e1418723c */ /* 0x008fe20000001818 */
[----:B------:R-:W-:-:S02]  /*32dd0*/  IMAD.MOV.U32 R8, RZ, RZ, R14 ;  /* 0x000000ffff087224 */ /* 0x000fc400078e000e */
[----:B------:R-:W-:Y:S11]  /*32de0*/  IMAD.MOV.U32 R5, RZ, RZ, R15 ;  /* 0x000000ffff057224 */ /* 0x000ff600078e000f */
[----:B------:R-:W-:Y:S09]  /*32df0*/  @!UPT UIADD3 URZ, URZ, URZ, URZ ;  /* 0x0000003f3f3ff290 */ /* 0x000ff2000fffe03f */
[----:B------:R-:W-:Y:S01]  /*32e00*/  STL.64 [R1+0x9d0], R24 ;  /* 0x0009d01801007387 */ /* 0x000fe20000100a00 */
[----:B------:R-:W-:Y:S02]  /*32e10*/  STL.64 [R1+0x9d8], R26 ;  /* 0x0009d81a01007387 */ /* 0x000fe40000100a00 */
[----:B------:R-:W-:Y:S02]  /*32e20*/  STL [R1+0x1f68], R11 ;  /* 0x001f680b01007387 */ /* 0x000fe40000100800 */
[----:B------:R0:W-:Y:S01]  /*32e30*/  STL.64 [R1+0x1f60], R8 ;  /* 0x001f600801007387 */ /* 0x0001e20000100a00 */
[----:B------:R-:W1:Y:S04]  /*32e40*/  LDSM.16.MT88.4 R24, [R28+0x6100] ;  /* 0x006100001c18783b */ /* 0x000e680000004200 */
[----:B0-----:R-:W2:Y:S01]  /*32e50*/  LDL.LU R8, [R1+0x590] ;  /* 0x0005900001087983 */ /* 0x001ea20000300800 */
[----:B------:R-:W2:Y:S02]  /*32e60*/  LDL.LU R9, [R1+0x594] ;  /* 0x0005940001097983 */ /* 0x000ea40000300800 */
[----:B------:R-:W2:Y:S02]  /*32e70*/  LDL.LU R10, [R1+0x598] ;  /* 0x00059800010a7983 */ /* 0x000ea40000300800 */
[----:B------:R-:W2:Y:S01]  /*32e80*/  LDL.LU R11, [R1+0x59c] ;  /* 0x00059c00010b7983 */ /* 0x000ea20000300800 */
[----:B------:R-:W-:Y:S01]  /*32e90*/  STL.64 [R1+0x1f28], R6 ;  /* 0x001f280601007387 */ /* 0x000fe20000100a00 */
[----:B------:R0:W-:Y:S02]  /*32ea0*/  STL [R1+0x1f20], R5 ;  /* 0x001f200501007387 */ /* 0x0001e40000100800 */
[----:B------:R-:W3:Y:S01]  /*32eb0*/  LDL.LU R4, [R1+0x560] ;  /* 0x0005600001047983 */ /* 0x000ee20000300800 */
[----:B0-----:R-:W3:Y:S01]  /*32ec0*/  LDL.LU R5, [R1+0x564] ;  /* 0x0005640001057983 */ /* 0x001ee20000300800 */
[----:B------:R-:W4:Y:S02]  /*32ed0*/  LDL.LU R6, [R1+0x568] ;  /* 0x0005680001067983 */ /* 0x000f240000300800 */
[----:B------:R-:W4:Y:S02]  /*32ee0*/  LDL.LU R7, [R1+0x56c] ;  /* 0x00056c0001077983 */ /* 0x000f240000300800 */
[----:B------:R-:W2:Y:S01]  /*32ef0*/  LDL.LU R12, [R1+0x570] ;  /* 0x00057000010c7983 */ /* 0x000ea20000300800 */
[----:B------:R-:W2:Y:S01]  /*32f00*/  LDL.LU R13, [R1+0x574] ;  /* 0x00057400010d7983 */ /* 0x000ea20000300800 */
        /* <DEDUP_REMOVED lines=8> */
[----:B----4-:R0:W-:Y:S01]  /*32f90*/  STL.64 [R1+0x1f38], R6 ;  /* 0x001f380601007387 */ /* 0x0101e20000100a00 */
[----:B---3--:R-:W-:Y:S03]  /*32fa0*/  STL.64 [R1+0x1f30], R4 ;  /* 0x001f300401007387 */ /* 0x008fe60000100a00 */
[----:B0-----:R-:W3:Y:S01]  /*32fb0*/  LDL.64 R6, [R1+0x48] ;  /* 0x0000480001067983 */ /* 0x001ee20000100a00 */
[----:B-1----:R0:W-:Y:S02]  /*32fc0*/  STL.64 [R1+0x1d48], R26 ;  /* 0x001d481a01007387 */ /* 0x0021e40000100a00 */
[----:B------:R-:W-:Y:S01]  /*32fd0*/  STL.64 [R1+0x1d40], R24 ;  /* 0x001d401801007387 */ /* 0x000fe20000100a00 */
[----:B0-----:R-:W4:Y:S01]  /*32fe0*/  LDL.64 R26, [R1+0x28] ;  /* 0x00002800011a7983 */ /* 0x001f220000100a00 */
[C---:B------:R-:W-:Y:S03]  /*32ff0*/  HMMA.16816.F32 R8, R20.reuse, R18, R8 ;  /* 0x000000121408723c */ /* 0x040fe60000001808 */
[----:B----4-:R0:W-:Y:S04]  /*33000*/  STL.64 [R1+0x1f18], R26 ;  /* 0x001f181a01007387 */ /* 0x0101e80000100a00 */
[----:B0-----:R-:W4:Y:S11]  /*33010*/  LDL.64 R26, [R1+0x38] ;  /* 0x00003800011a7983 */ /* 0x001f360000100a00 */
[----:B------:R-:W-:Y:S05]  /*33020*/  @!UPT UIADD3 URZ, URZ, URZ, URZ ;  /* 0x0000003f3f3ff290 */ /* 0x000fea000fffe03f */
[----:B------:R-:W-:Y:S02]  /*33030*/  STL.64 [R1+0x9c0], R8 ;  /* 0x0009c00801007387 */ /* 0x000fe40000100a00 */
[----:B------:R0:W-:Y:S02]  /*33040*/  STL.64 [R1+0x9c8], R10 ;  /* 0x0009c80a01007387 */ /* 0x0001e40000100a00 */
[----:B0-----:R-:W2:Y:S01]  /*33050*/  LDL.LU R11, [R1+0x1f68] ;  /* 0x001f6800010b7983 */ /* 0x001ea20000300800 */
[----:B------:R-:W3:Y:S02]  /*33060*/  LDL.LU.64 R8, [R1+0x1f60] ;  /* 0x001f600001087983 */ /* 0x000ee40000300a00 */
[----:B------:R-:W-:Y:S02]  /*33070*/  IMAD.MOV.U32 R10, RZ, RZ, R18 ;  /* 0x000000ffff0a7224 */ /* 0x000fe400078e0012 */
[----:B------:R-:W4:Y:S04]  /*33080*/  LDL.LU R18, [R1+0x1f58] ;  /* 0x001f580001127983 */ /* 0x000f280000300800 */
[----:B--2---:R0:W-:Y:S01]  /*33090*/  STL.64 [R1+0x1ee0], R10 ;  /* 0x001ee00a01007387 */ /* 0x0041e20000100a00 */
[----:B---3--:R-:W-:Y:S03]  /*330a0*/  STL.64 [R1+0x1ed8], R8 ;  /* 0x001ed80801007387 */ /* 0x008fe60000100a00 */
[----:B0-----:R-:W2:Y:S01]  /*330b0*/  LDL.64 R10, [R1+0x58] ;  /* 0x00005800010a7983 */ /* 0x001ea20000100a00 */
[----:B------:R-:W-:Y:S01]  /*330c0*/  IMAD.MOV.U32 R17, RZ, RZ, R19 ;  /* 0x000000ffff117224 */ /* 0x000fe200078e0013 */
        /* <DEDUP_REMOVED lines=8> */
[----:B----4-:R-:W-:Y:S02]  /*33150*/  STL.64 [R1+0x1ef0], R18 ;  /* 0x001ef01201007387 */ /* 0x010fe40000100a00 */
[----:B------:R0:W-:Y:S02]  /*33160*/  STL.64 [R1+0x1ee8], R16 ;  /* 0x001ee81001007387 */ /* 0x0001e40000100a00 */
[----:B0-----:R-:W3:Y:S01]  /*33170*/  LDL.LU R16, [R1+0x530] ;  /* 0x0005300001107983 */ /* 0x001ee20000300800 */
[----:B------:R-:W3:Y:S02]  /*33180*/  LDL.LU R17, [R1+0x534] ;  /* 0x0005340001117983 */ /* 0x000ee40000300800 */
[----:B------:R-:W4:Y:S02]  /*33190*/  LDL.LU R18, [R1+0x538] ;  /* 0x0005380001127983 */ /* 0x000f240000300800 */
[----:B------:R-:W4:Y:S01]  /*331a0*/  LDL.LU R19, [R1+0x53c] ;  /* 0x00053c0001137983 */ /* 0x000f220000300800 */
[C---:B--2---:R-:W-:Y:S01]  /*331b0*/  HMMA.16816.F32 R12, R20.reuse, R6, R12 ;  /* 0x00000006140c723c */ /* 0x044fe2000000180c */
[----:B----4-:R-:W-:Y:S01]  /*331c0*/  STL.64 [R1+0x1f10], R18 ;  /* 0x001f101201007387 */ /* 0x010fe20000100a00 */
[----:B---3--:R0:W-:Y:S03]  /*331d0*/  STL.64 [R1+0x1f08], R16 ;  /* 0x001f081001007387 */ /* 0x0081e60000100a00 */
[----:B0-----:R-:W2:Y:S01]  /*331e0*/  LDL.LU R16, [R1+0x540] ;  /* 0x0005400001107983 */ /* 0x001ea20000300800 */
[----:B------:R-:W2:Y:S02]  /*331f0*/  LDL.LU R17, [R1+0x544] ;  /* 0x0005440001117983 */ /* 0x000ea40000300800 */
[----:B------:R-:W2:Y:S02]  /*33200*/  LDL.LU R18, [R1+0x548] ;  /* 0x0005480001127983 */ /* 0x000ea40000300800 */
[----:B------:R-:W2:Y:S01]  /*33210*/  LDL.LU R19, [R1+0x54c] ;  /* 0x00054c0001137983 */ /* 0x000ea20000300800 */
[----:B------:R-:W3:Y:S11]  /*33220*/  LDL.64 R10, [R1+0x8] ;  /* 0x00000800010a7983 */ /* 0x000ef60000100a00 */
[----:B------:R-:W-:Y:S01]  /*33230*/  @!UPT UIADD3 URZ, URZ, URZ, URZ ;  /* 0x0000003f3f3ff290 */ /* 0x000fe2000fffe03f */
[----:B------:R0:W-:Y:S02]  /*33240*/  STL.64 [R1+0x580], R12 ;  /* 0x0005800c01007387 */ /* 0x0001e40000100a00 */
[----:B------:R1:W-:Y:S02]  /*33250*/  STL.64 [R1+0x588], R14 ;  /* 0x0005880e01007387 */ /* 0x0003e40000100a00 */
[----:B0-----:R-:W-:Y:S01]  /*33260*/  IMAD.MOV.U32 R13, RZ, RZ, R6 ;  /* 0x000000ffff0d7224 */ /* 0x001fe200078e0006 */
[----:B-1----:R-:W4:Y:S01]  /*33270*/  LDL.LU.64 R14, [R1+0x1f40] ;  /* 0x001f4000010e7983 */ /* 0x002f220000300a00 */
[----:B------:R-:W-:Y:S02]  /*33280*/  IMAD.MOV.U32 R12, RZ, RZ, R7 ;  /* 0x000000ffff0c7224 */ /* 0x000fe400078e0007 */
        /* <DEDUP_REMOVED lines=8> */
[----:B------:R-:W3:Y:S02]  /*33310*/  LDL.LU R5, [R1+0x1f20] ;  /* 0x001f200001057983 */ /* 0x000ee40000300800 */
[----:B------:R-:W-:Y:S02]  /*33320*/  IMAD.MOV.U32 R4, RZ, RZ, R26 ;  /* 0x000000ffff047224 */ /* 0x000fe400078e001a */
[----:B------:R-:W-:Y:S02]  /*33330*/  IMAD.MOV.U32 R3, RZ, RZ, R27 ;  /* 0x000000ffff037224 */ /* 0x000fe400078e001b */
[----:B------:R-:W4:Y:S04]  /*33340*/  LDL.LU.64 R26, [R1+0x1f18] ;  /* 0x001f1800011a7983 */ /* 0x000f280000300a00 */
[----:B--2---:R-:W-:Y:S01]  /*33350*/  STL.64 [R1+0x1e90], R6 ;  /* 0x001e900601007387 */ /* 0x004fe20000100a00 */
[----:B---3--:R0:W-:Y:S03]  /*33360*/  STL.64 [R1+0x1e88], R4 ;  /* 0x001e880401007387 */ /* 0x0081e60000100a00 */
[----:B0-----:R-:W4:Y:S01]  /*33370*/  LDL.LU R4, [R1+0x550] ;  /* 0x0005500001047983 */ /* 0x001f220000300800 */
[----:B------:R-:W4:Y:S02]  /*33380*/  LDL.LU R5, [R1+0x554] ;  /* 0x0005540001057983 */ /* 0x000f240000300800 */
[----:B------:R-:W4:Y:S02]  /*33390*/  LDL.LU R6, [R1+0x558] ;  /* 0x0005580001067983 */ /* 0x000f240000300800 */
[----:B------:R-:W4:Y:S02]  /*333a0*/  LDL.LU R7, [R1+0x55c] ;  /* 0x00055c0001077983 */ /* 0x000f240000300800 */
[C---:B----4-:R-:W-:Y:S11]  /*333b0*/  HMMA.16816.F32 R4, R20.reuse, R26, R4 ;  /* 0x0000001a1404723c */ /* 0x050ff60000001804 */
[----:B------:R-:W-:Y:S11]  /*333c0*/  @!UPT UIADD3 URZ, URZ, URZ, URZ ;  /* 0x0000003f3f3ff290 */ /* 0x000ff6000fffe03f */
[----:B------:R-:W-:Y:S01]  /*333d0*/  @!UPT UIADD3 URZ, URZ, URZ, URZ ;  /* 0x0000003f3f3ff290 */ /* 0x000fe2000fffe03f */
[----:B------:R0:W-:Y:S01]  /*333e0*/  STL.64 [R1+0x560], R4 ;  /* 0x0005600401007387 */ /* 0x0001e20000100a00 */
[----:B------:R-:W-:Y:S02]  /*333f0*/  STL.64 [R1+0x568], R6 ;  /* 0x0005680601007387 */ /* 0x000fe40000100a00 */
[----:B------:R-:W2:Y:S02]  /*33400*/  LDL.LU R24, [R1+0x440] ;  /* 0x0004400001187983 */ /* 0x000ea40000300800 */
[----:B------:R-:W2:Y:S02]  /*33410*/  LDL.LU R25, [R1+0x444] ;  /* 0x0004440001197983 */ /* 0x000ea40000300800 */
[----:B0-----:R-:W-:Y:S02]  /*33420*/  IMAD.MOV.U32 R5, RZ, RZ, R26 ;  /* 0x000000ffff057224 */ /* 0x001fe400078e001a */
[----:B------:R-:W-:Y:S01]  /*33430*/  IMAD.MOV.U32 R4, RZ, RZ, R27 ;  /* 0x000000ffff047224 */ /* 0x000fe200078e001b */
[----:B------:R-:W3:Y:S01]  /*33440*/  LDL.LU R26, [R1+0x448] ;  /* 0x00044800011a7983 */ /* 0x000ee20000300800 */
[----:B------:R-:W3:Y:S03]  /*33450*/  LDL.LU R27, [R1+0x44c] ;  /* 0x00044c00011b7983 */ /* 0x000ee60000300800 */
[----:B---3--:R0:W-:Y:S01]  /*33460*/  STL.64 [R1+0x1d60], R26 ;  /* 0x001d601a01007387 */ /* 0x0081e20000100a00 */
[----:B--2---:R-:W-:Y:S03]  /*33470*/  STL.64 [R1+0x1d58], R24 ;  /* 0x001d581801007387 */ /* 0x004fe60000100a00 */
[----:B0-----:R-:W2:Y:S02]  /*33480*/  LDL.64 R26, [R1+0x18] ;  /* 0x00001800011a7983 */ /* 0x001ea40000100a00 */
[----:B--2---:R-:W-:Y:S01]  /*33490*/  HMMA.16816.F32 R16, R20, R26, R16 ;  /* 0x0000001a1410723c */ /* 0x004fe20000001810 */
[----:B------:R-:W-:-:S02]  /*334a0*/  IMAD.MOV.U32 R2, RZ, RZ, R26 ;  /* 0x000000ffff027224 */ /* 0x000fc400078e001a */
[----:B------:R-:W-:-:S04]  /*334b0*/  IMAD.MOV.U32 R0, RZ, RZ, R27 ;  /* 0x000000ffff007224 */ /* 0x000fc800078e001b */
[----:B------:R-:W-:Y:S02]  /*334c0*/  IMAD.MOV.U32 R26, RZ, RZ, R14 ;  /* 0x000000ffff1a7224 */ /* 0x000fe400078e000e */
[----:B------:R-:W-:Y:S11]  /*334d0*/  IMAD.MOV.U32 R27, RZ, RZ, R15 ;  /* 0x000000ffff1b7224 */ /* 0x000ff600078e000f */
[----:B------:R-:W-:Y:S03]  /*334e0*/  @!UPT UIADD3 URZ, URZ, URZ, URZ ;  /* 0x0000003f3f3ff290 */ /* 0x000fe6000fffe03f */
[----:B------:R-:W-:Y:S01]  /*334f0*/  STL.64 [R1+0x550], R16 ;  /* 0x0005501001007387 */ /* 0x000fe20000100a00 */
[----:B------:R0:W-:Y:S03]  /*33500*/  STL.64 [R1+0x558], R18 ;  /* 0x0005581201007387 */ /* 0x0001e60000100a00 */
[----:B0-----:R-:W2:Y:S01]  /*33510*/  LDL.LU.64 R18, [R1+0x1f10] ;  /* 0x001f100001127983 */ /* 0x001ea20000300a00 */
[----:B------:R-:W2:Y:S02]  /*33520*/  LDL.LU.64 R16, [R1+0x1f08] ;  /* 0x001f080001107983 */ /* 0x000ea40000300a00 */
[----:B------:R-:W3:Y:S02]  /*33530*/  LDL.LU R24, [R1+0x450] ;  /* 0x0004500001187983 */ /* 0x000ee40000300800 */
[----:B------:R-:W3:Y:S01]  /*33540*/  LDL.LU R25, [R1+0x454] ;  /* 0x0004540001197983 */ /* 0x000ee20000300800 */
[----:B------:R-:W4:Y:S01]  /*33550*/  LDL.LU R14, [R1+0x1f04] ;  /* 0x001f0400010e7983 */ /* 0x000f220000300800 */
[----:B------:R-:W2:Y:S02]  /*33560*/  LDL.LU R15, [R1+0x1f00] ;  /* 0x001f0000010f7983 */ /* 0x000ea40000300800 */
[----:B------:R0:W-:Y:S02]  /*33570*/  STL.64 [R1+0x1d70], R26 ;  /* 0x001d701a01007387 */ /* 0x0001e40000100a00 */
[----:B0-----:R-:W-:-:S02]  /*33580*/  IMAD.MOV.U32 R26, RZ, RZ, R2 ;  /* 0x000000ffff1a7224 */ /* 0x001fc400078e0002 */
[----:B------:R-:W-:Y:S01]  /*33590*/  IMAD.MOV.U32 R27, RZ, RZ, R0 ;  /* 0x000000ffff1b7224 */ /* 0x000fe200078e0000 */
[----:B---3--:R0:W-:Y:S04]  /*335a0*/  STL.64 [R1+0x1d68], R24 ;  /* 0x001d681801007387 */ /* 0x0081e80000100a00 */
[----:B------:R4:W-:Y:S01]  /*335b0*/  STL.64 [R1+0x1d80], R26 ;  /* 0x001d801a01007387 */ /* 0x0009e20000100a00 */
[----:B0-----:R-:W3:Y:S01]  /*335c0*/  LDL.LU R24, [R1+0x520] ;  /* 0x0005200001187983 */ /* 0x001ee20000300800 */
[----:B------:R-:W3:Y:S02]  /*335d0*/  LDL.LU R25, [R1+0x524] ;  /* 0x0005240001197983 */ /* 0x000ee40000300800 */
[----:B----4-:R-:W-:Y:S02]  /*335e0*/  IMAD.MOV.U32 R26, RZ, RZ, R14 ;  /* 0x000000ffff1a7224 */ /* 0x010fe400078e000e */
[----:B--2---:R-:W-:Y:S01]  /*335f0*/  IMAD.MOV.U32 R27, RZ, RZ, R15 ;  /* 0x000000ffff1b7224 */ /* 0x004fe200078e000f */
[----:B------:R-:W3:Y:S01]  /*33600*/  LDL.LU R14, [R1+0x1efc] ;  /* 0x001efc00010e7983 */ /* 0x000ee20000300800 */
[----:B------:R-:W3:Y:S01]  /*33610*/  LDL.LU R15, [R1+0x1ef8] ;  /* 0x001ef800010f7983 */ /* 0x000ee20000300800 */
[----:B------:R-:W-:Y:S01]  /*33620*/  HMMA.16816.F32 R16, R20, R10, R16 ;  /* 0x0000000a1410723c */ /* 0x000fe20000001810 */
[----:B------:R-:W2:Y:S02]  /*33630*/  LDL R29, [R1+0x14fc] ;  /* 0x0014fc00011d7983 */ /* 0x000ea40000100800 */
[----:B------:R-:W-:-:S02]  /*33640*/  IMAD.MOV.U32 R2, RZ, RZ, R10 ;  /* 0x000000ffff027224 */ /* 0x000fc400078e000a */
[----:B------:R-:W-:Y:S11]  /*33650*/  IMAD.MOV.U32 R0, RZ, RZ, R11 ;  /* 0x000000ffff007224 */ /* 0x000ff600078e000b */
[----:B------:R-:W-:Y:S07]  /*33660*/  @!UPT UIADD3 URZ, URZ, URZ, URZ ;  /* 0x0000003f3f3ff290 */ /* 0x000fee000fffe03f */
[----:B------:R-:W-:Y:S01]  /*33670*/  STL.64 [R1+0x540], R16 ;  /* 0x0005401001007387 */ /* 0x000fe20000100a00 */
[----:B------:R0:W-:Y:S03]  /*33680*/  STL.64 [R1+0x548], R18 ;  /* 0x0005481201007387 */ /* 0x0001e60000100a00 */
[----:B0-----:R-:W4:Y:S01]  /*33690*/  LDL.LU.64 R18, [R1+0x1ef0] ;  /* 0x001ef00001127983 */ /* 0x001f220000300a00 */
[----:B------:R-:W2:Y:S02]  /*336a0*/  LDL.LU.64 R16, [R1+0x1ee8] ;  /* 0x001ee80001107983 */ /* 0x000ea40000300a00 */
[----:B------:R-:W2:Y:S02]  /*336b0*/  LDL.LU.64 R10, [R1+0x1ee0] ;  /* 0x001ee000010a7983 */ /* 0x000ea40000300a00 */
[----:B------:R-:W2:Y:S01]  /*336c0*/  LDL.LU.64 R8, [R1+0x1ed8] ;  /* 0x001ed80001087983 */ /* 0x000ea20000300a00 */
[----:B---3--:R-:W-:Y:S11]  /*336d0*/  HMMA.16816.F32 R24, R20, R14, R24 ;  /* 0x0000000e1418723c */ /* 0x008ff60000001818 */
[----:B------:R-:W-:Y:S11]  /*336e0*/  @!UPT UIADD3 URZ, URZ, URZ, URZ ;  /* 0x0000003f3f3ff290 */ /* 0x000ff6000fffe03f */
[----:B------:R-:W-:Y:S01]  /*336f0*/  @!UPT UIADD3 URZ, URZ, URZ, URZ ;  /* 0x0000003f3f3ff290 */ /* 0x000fe2000fffe03f */
[----:B------:R-:W-:Y:S01]  /*33700*/  STL.64 [R1+0x370], R24 ;  /* 0x0003701801007387 */ /* 0x000fe20000100a00 */
[----:B------:R0:W-:Y:S02]  /*33710*/  STL.64 [R1+0x378], R26 ;  /* 0x0003781a01007387 */ /* 0x0001e40000100a00 */
[----:B0-----:R-:W-:Y:S02]  /*33720*/  IMAD.MOV.U32 R26, RZ, RZ, R5 ;  /* 0x000000ffff1a7224 */ /* 0x001fe400078e0005 */
[----:B------:R-:W-:-:S05]  /*33730*/  IMAD.MOV.U32 R27, RZ, RZ, R4 ;  /* 0x000000ffff1b7224 */ /* 0x000fca00078e0004 */
[----:B------:R0:W-:Y:S01]  /*33740*/  STL.64 [R1+0x1d98], R26 ;  /* 0x001d981a01007387 */ /* 0x0001e20000100a00 */
[----:B------:R-:W3:Y:S02]  /*33750*/  LDL.LU R24, [R1+0x480] ;  /* 0x0004800001187983 */ /* 0x000ee40000300800 */
[----:B------:R-:W3:Y:S01]  /*33760*/  LDL.LU R25, [R1+0x484] ;  /* 0x0004840001197983 */ /* 0x000ee20000300800 */
[----:B0-----:R-:W2:Y:S01]  /*33770*/  LDL.LU R26, [R1+0x488] ;  /* 0x00048800011a7983 */ /* 0x001ea20000300800 */
[----:B------:R-:W2:Y:S03]  /*33780*/  LDL.LU R27, [R1+0x48c] ;  /* 0x00048c00011b7983 */ /* 0x000ea60000300800 */
[----:B--2---:R0:W-:Y:S01]  /*33790*/  STL.64 [R1+0x1da8], R26 ;  /* 0x001da81a01007387 */ /* 0x0041e20000100a00 */
[----:B---3--:R-:W-:Y:S02]  /*337a0*/  STL.64 [R1+0x1da0], R24 ;  /* 0x001da01801007387 */ /* 0x008fe40000100a00 */
[----:B0-----:R-:W-:-:S02]  /*337b0*/  IMAD.MOV.U32 R26, RZ, RZ, R13 ;  /* 0x000000ffff1a7224 */ /* 0x001fc400078e000d */
[----:B------:R-:W-:-:S05]  /*337c0*/  IMAD.MOV.U32 R27, RZ, RZ, R12 ;  /* 0x000000ffff1b7224 */ /* 0x000fca00078e000c */
[----:B------:R-:W-:Y:S01]  /*337d0*/  STL.64 [R1+0x1dc0], R26 ;  /* 0x001dc01a01007387 */ /* 0x000fe20000100a00 */
[----:B------:R0:W-:Y:S02]  /*337e0*/  STL.64 [R1+0x1d78], R14 ;  /* 0x001d780e01007387 */ /* 0x0001e40000100a00 */
[----:B------:R-:W2:Y:S02]  /*337f0*/  LDL.LU R12, [R1+0x460] ;  /* 0x00046000010c7983 */ /* 0x000ea40000300800 */
[----:B------:R-:W2:Y:S01]  /*33800*/  LDL.LU R13, [R1+0x464] ;  /* 0x00046400010d7983 */ /* 0x000ea20000300800 */
[----:B0-----:R-:W3:Y:S01]  /*33810*/  LDL.LU R14, [R1+0x468] ;  /* 0x00046800010e7983 */ /* 0x001ee20000300800 */
[----:B------:R-:W3:Y:S02]  /*33820*/  LDL.LU R15, [R1+0x46c] ;  /* 0x00046c00010f7983 */ /* 0x000ee40000300800 */
[----:B------:R-:W-:Y:S02]  /*33830*/  IMAD.MOV.U32 R26, RZ, RZ, R16 ;  /* 0x000000ffff1a7224 */ /* 0x000fe400078e0010 */
[----:B----4-:R-:W-:Y:S01]  /*33840*/  IMAD.MOV.U32 R27, RZ, RZ, R19 ;  /* 0x000000ffff1b7224 */ /* 0x010fe200078e0013 */
[----:B------:R-:W4:Y:S01]  /*33850*/  LDL.LU R16, [R1+0x1ed0] ;  /* 0x001ed00001107983 */ /* 0x000f220000300800 */
[----:B------:R-:W4:Y:S03]  /*33860*/  LDL.LU R19, [R1+0x1ecc] ;  /* 0x001ecc0001137983 */ /* 0x000f260000300800 */
[----:B------:R0:W-:Y:S02]  /*33870*/  STL.64 [R1+0x1dd8], R26 ;  /* 0x001dd81a01007387 */ /* 0x0001e40000100a00 */
[----:B0-----:R-:W-:-:S02]  /*33880*/  IMAD.MOV.U32 R26, RZ, RZ, R10 ;  /* 0x000000ffff1a7224 */ /* 0x001fc400078e000a */
[----:B------:R-:W-:Y:S01]  /*33890*/  IMAD.MOV.U32 R27, RZ, RZ, R17 ;  /* 0x000000ffff1b7224 */ /* 0x000fe200078e0011 */
[----:B---3--:R-:W-:Y:S01]  /*338a0*/  STL.64 [R1+0x1d90], R14 ;  /* 0x001d900e01007387 */ /* 0x008fe20000100a00 */
[----:B--2---:R0:W-:Y:S03]  /*338b0*/  STL.64 [R1+0x1d88], R12 ;  /* 0x001d880c01007387 */ /* 0x0041e60000100a00 */
[----:B0-----:R-:W2:Y:S01]  /*338c0*/  LDL.LU R12, [R1+0x470] ;  /* 0x00047000010c7983 */ /* 0x001ea20000300800 */
[----:B------:R-:W2:Y:S02]  /*338d0*/  LDL.LU R13, [R1+0x474] ;  /* 0x00047400010d7983 */ /* 0x000ea40000300800 */
[----:B------:R-:W3:Y:S02]  /*338e0*/  LDL.LU R14, [R1+0x478] ;  /* 0x00047800010e7983 */ /* 0x000ee40000300800 */
[----:B------:R-:W3:Y:S01]  /*338f0*/  LDL.LU R15, [R1+0x47c] ;  /* 0x00047c00010f7983 */ /* 0x000ee20000300800 */
[----:B------:R-:W2:Y:S01]  /*33900*/  LDL.LU R10, [R1+0x1ec8] ;  /* 0x001ec800010a7983 */ /* 0x000ea20000300800 */
[----:B------:R-:W2:Y:S02]  /*33910*/  LDL.LU R17, [R1+0x1ec4] ;  /* 0x001ec40001117983 */ /* 0x000ea40000300800 */
[----:B------:R0:W-:Y:S02]  /*33920*/  STL.64 [R1+0x1df0], R26 ;  /* 0x001df01a01007387 */ /* 0x0001e40000100a00 */
[----:B------:R-:W2:Y:S01]  /*33930*/  LDL.LU R24, [R1+0x240] ;  /* 0x0002400001187983 */ /* 0x000ea20000300800 */
[----:B------:R-:W2:Y:S04]  /*33940*/  LDL.LU R25, [R1+0x244] ;  /* 0x0002440001197983 */ /* 0x000ea80000300800 */
[----:B0-----:R-:W2:Y:S01]  /*33950*/  LDL.LU R26, [R1+0x248] ;  /* 0x00024800011a7983 */ /* 0x001ea20000300800 */
[----:B------:R-:W2:Y:S03]  /*33960*/  LDL.LU R27, [R1+0x24c] ;  /* 0x00024c00011b7983 */ /* 0x000ea60000300800 */
[----:B--2---:R0:W-:Y:S01]  /*33970*/  STL.64 [R1+0x1e00], R26 ;  /* 0x001e001a01007387 */ /* 0x0041e20000100a00 */
[----:B------:R-:W-:Y:S02]  /*33980*/  STL.64 [R1+0x1df8], R24 ;  /* 0x001df81801007387 */ /* 0x000fe40000100a00 */
[----:B0-----:R-:W-:-:S02]  /*33990*/  IMAD.MOV.U32 R26, RZ, RZ, R18 ;  /* 0x000000ffff1a7224 */ /* 0x001fc400078e0012 */
[----:B------:R-:W-:Y:S01]  /*339a0*/  IMAD.MOV.U32 R27, RZ, RZ, R9 ;  /* 0x000000ffff1b7224 */ /* 0x000fe200078e0009 */
[----:B------:R-:W2:Y:S01]  /*339b0*/  LDL.LU R18, [R1+0x1ec0] ;  /* 0x001ec00001127983 */ /* 0x000ea20000300800 */
[----:B------:R-:W2:Y:S03]  /*339c0*/  LDL.LU R9, [R1+0x1ebc] ;  /* 0x001ebc0001097983 */ /* 0x000ea60000300800 */
[----:B------:R-:W-:Y:S01]  /*339d0*/  STL.64 [R1+0x1e18], R26 ;  /* 0x001e181a01007387 */ /* 0x000fe20000100a00 */
[----:B---3--:R-:W-:Y:S02]  /*339e0*/  STL.64 [R1+0x1db8], R14 ;  /* 0x001db80e01007387 */ /* 0x008fe40000100a00 */
[----:B------:R0:W-:Y:S02]  /*339f0*/  STL.64 [R1+0x1db0], R12 ;  /* 0x001db00c01007387 */ /* 0x0001e40000100a00 */
[----:B0-----:R-:W3:Y:S01]  /*33a00*/  LDL.LU R12, [R1+0x490] ;  /* 0x00049000010c7983 */ /* 0x001ee20000300800 */
[----:B------:R-:W3:Y:S02]  /*33a10*/  LDL.LU R13, [R1+0x494] ;  /* 0x00049400010d7983 */ /* 0x000ee40000300800 */
[----:B------:R-:W2:Y:S02]  /*33a20*/  LDL.LU R14, [R1+0x498] ;  /* 0x00049800010e7983 */ /* 0x000ea40000300800 */
[----:B------:R-:W2:Y:S02]  /*33a30*/  LDL.LU R15, [R1+0x49c] ;  /* 0x00049c00010f7983 */ /* 0x000ea40000300800 */
[----:B----4-:R-:W-:-:S02]  /*33a40*/  IMAD.MOV.U32 R26, RZ, RZ, R16 ;  /* 0x000000ffff1a7224 */ /* 0x010fc400078e0010 */
[----:B------:R-:W-:Y:S01]  /*33a50*/  IMAD.MOV.U32 R27, RZ, RZ, R11 ;  /* 0x000000ffff1b7224 */ /* 0x000fe200078e000b */
[----:B------:R-:W4:Y:S01]  /*33a60*/  LDL.LU R16, [R1+0x1eb8] ;  /* 0x001eb80001107983 */ /* 0x000f220000300800 */
[----:B------:R-:W4:Y:S03]  /*33a70*/  LDL.LU R11, [R1+0x1eb4] ;  /* 0x001eb400010b7983 */ /* 0x000f260000300800 */
[----:B------:R0:W-:Y:S02]  /*33a80*/  STL.64 [R1+0x1e30], R26 ;  /* 0x001e301a01007387 */ /* 0x0001e40000100a00 */
[----:B0-----:R-:W-:Y:S02]  /*33a90*/  IMAD.MOV.U32 R26, RZ, RZ, R10 ;  /* 0x000000ffff1a7224 */ /* 0x001fe400078e000a */
[----:B------:R-:W-:Y:S01]  /*33aa0*/  IMAD.MOV.U32 R27, RZ, RZ, R19 ;  /* 0x000000ffff1b7224 */ /* 0x000fe200078e0013 */
[----:B------:R-:W4:Y:S04]  /*33ab0*/  LDL.LU R10, [R1+0x1eb0] ;  /* 0x001eb000010a7983 */ /* 0x000f280000300800 */
[----:B------:R-:W-:Y:S04]  /*33ac0*/  STL.64 [R1+0x1e48], R26 ;  /* 0x001e481a01007387 */ /* 0x000fe80000100a00 */
[----:B--2---:R-:W-:Y:S01]  /*33ad0*/  STL.64 [R1+0x1dd0], R14 ;  /* 0x001dd00e01007387 */ /* 0x004fe20000100a00 */
[----:B---3--:R0:W-:Y:S03]  /*33ae0*/  STL.64 [R1+0x1dc8], R12 ;  /* 0x001dc80c01007387 */ /* 0x0081e60000100a00 */
        /* <DEDUP_REMOVED lines=11> */
[----:B----4-:R-:W-:-:S02]  /*33ba0*/  IMAD.MOV.U32 R14, RZ, RZ, R10 ;  /* 0x000000ffff0e7224 */ /* 0x010fc400078e000a */
[----:B------:R-:W-:Y:S01]  /*33bb0*/  IMAD.MOV.U32 R15, RZ, RZ, R11 ;  /* 0x000000ffff0f7224 */ /* 0x000fe200078e000b */
[----:B------:R-:W3:Y:S01]  /*33bc0*/  LDL.LU R10, [R1+0x1eac] ;  /* 0x001eac00010a7983 */ /* 0x000ee20000300800 */
[----:B------:R-:W4:Y:S02]  /*33bd0*/  LDL.LU R11, [R1+0x1ea8] ;  /* 0x001ea800010b7983 */ /* 0x000f240000300800 */
[----:B------:R-:W-:Y:S02]  /*33be0*/  IMAD.MOV.U32 R26, RZ, RZ, R16 ;  /* 0x000000ffff1a7224 */ /* 0x000fe400078e0010 */
[----:B------:R-:W3:Y:S01]  /*33bf0*/  LDL.LU R16, [R1+0x310] ;  /* 0x0003100001107983 */ /* 0x000ee20000300800 */
[----:B------:R-:W3:Y:S02]  /*33c00*/  LDL.LU R17, [R1+0x314] ;  /* 0x0003140001117983 */ /* 0x000ee40000300800 */
[----:B------:R-:W3:Y:S02]  /*33c10*/  LDL.LU R18, [R1+0x318] ;  /* 0x0003180001127983 */ /* 0x000ee40000300800 */
[----:B------:R-:W3:Y:S01]  /*33c20*/  LDL.LU R19, [R1+0x31c] ;  /* 0x00031c0001137983 */ /* 0x000ee20000300800 */
[----:B------:R-:W3:Y:S01]  /*33c30*/  LDL.LU R4, [R1+0x510] ;  /* 0x0005100001047983 */ /* 0x000ee20000300800 */
[----:B------:R-:W3:Y:S02]  /*33c40*/  LDL.LU R5, [R1+0x514] ;  /* 0x0005140001057983 */ /* 0x000ee40000300800 */
[----:B------:R-:W3:Y:S02]  /*33c50*/  LDL.LU R6, [R1+0x518] ;  /* 0x0005180001067983 */ /* 0x000ee40000300800 */
[----:B------:R-:W3:Y:S01]  /*33c60*/  LDL.LU R7, [R1+0x51c] ;  /* 0x00051c0001077983 */ /* 0x000ee20000300800 */
[----:B------:R-:W-:Y:S04]  /*33c70*/  STL.64 [R1+0x1e10], R14 ;  /* 0x001e100e01007387 */ /* 0x000fe80000100a00 */
[----:B--2---:R0:W-:Y:S04]  /*33c80*/  STL.64 [R1+0x1e08], R12 ;  /* 0x001e080c01007387 */ /* 0x0041e80000100a00 */
        /* <DEDUP_REMOVED lines=8> */
[----:B----4-:R-:W-:-:S02]  /*33d10*/  IMAD.MOV.U32 R14, RZ, RZ, R11 ;  /* 0x000000ffff0e7224 */ /* 0x010fc400078e000b */
[----:B---3--:R-:W-:Y:S01]  /*33d20*/  IMAD.MOV.U32 R15, RZ, RZ, R10 ;  /* 0x000000ffff0f7224 */ /* 0x008fe200078e000a */
[----:B------:R-:W3:Y:S01]  /*33d30*/  LDL.LU R11, [R1+0x1ea4] ;  /* 0x001ea400010b7983 */ /* 0x000ee20000300800 */
[----:B------:R-:W4:Y:S03]  /*33d40*/  LDL.LU R10, [R1+0x1ea0] ;  /* 0x001ea000010a7983 */ /* 0x000f260000300800 */
[----:B------:R-:W-:Y:S04]  /*33d50*/  STL.64 [R1+0x1e40], R14 ;  /* 0x001e400e01007387 */ /* 0x000fe80000100a00 */
[----:B--2---:R0:W-:Y:S04]  /*33d60*/  STL.64 [R1+0x1e38], R12 ;  /* 0x001e380c01007387 */ /* 0x0041e80000100a00 */
[----:B0-----:R-:W2:Y:S01]  /*33d70*/  LDL.LU R12, [R1+0x270] ;  /* 0x00027000010c7983 */ /* 0x001ea20000300800 */
[----:B------:R-:W2:Y:S02]  /*33d80*/  LDL.LU R13, [R1+0x274] ;  /* 0x00027400010d7983 */ /* 0x000ea40000300800 */
[----:B------:R-:W2:Y:S02]  /*33d90*/  LDL.LU R14, [R1+0x278] ;  /* 0x00027800010e7983 */ /* 0x000ea40000300800 */
[----:B------:R-:W2:Y:S02]  /*33da0*/  LDL.LU R15, [R1+0x27c] ;  /* 0x00027c00010f7983 */ /* 0x000ea40000300800 */
[----:B--2---:R4:W-:Y:S01]  /*33db0*/  STL.64 [R1+0x1e58], R14 ;  /* 0x001e580e01007387 */ /* 0x0049e20000100a00 */
[----:B------:R0:W-:Y:S02]  /*33dc0*/  STL.64 [R1+0x1e50], R12 ;  /* 0x001e500c01007387 */ /* 0x0001e40000100a00 */
[----:B----4-:R-:W-:Y:S01]  /*33dd0*/  IMAD.MOV.U32 R14, RZ, RZ, R10 ;  /* 0x000000ffff0e7224 */ /* 0x010fe200078e000a */
[----:B0-----:R-:W2:Y:S01]  /*33de0*/  LDL.LU R12, [R1+0x280] ;  /* 0x00028000010c7983 */ /* 0x001ea20000300800 */
[----:B------:R-:W2:Y:S02]  /*33df0*/  LDL.LU R13, [R1+0x284] ;  /* 0x00028400010d7983 */ /* 0x000ea40000300800 */
[----:B------:R-:W4:Y:S02]  /*33e00*/  LDL.LU R10, [R1+0x1e9c] ;  /* 0x001e9c00010a7983 */ /* 0x000f240000300800 */
[----:B---3--:R-:W-:-:S02]  /*33e10*/  IMAD.MOV.U32 R15, RZ, RZ, R11 ;  /* 0x000000ffff0f7224 */ /* 0x008fc400078e000b */
[----:B------:R-:W4:Y:S03]  /*33e20*/  LDL.LU R11, [R1+0x1e98] ;  /* 0x001e9800010b7983 */ /* 0x000f260000300800 */
[----:B------:R-:W-:Y:S01]  /*33e30*/  STL.64 [R1+0x1e70], R14 ;  /* 0x001e700e01007387 */ /* 0x000fe20000100a00 */
[C---:B----4-:R-:W-:Y:S01]  /*33e40*/  HMMA.16816.F32 R4, R20.reuse, R10, R4 ;  /* 0x0000000a1404723c */ /* 0x050fe20000001804 */
[----:B--2---:R0:W-:Y:S04]  /*33e50*/  STL.64 [R1+0x1e68], R12 ;  /* 0x001e680c01007387 */ /* 0x0041e80000100a00 */
[----:B0-----:R-:W2:Y:S01]  /*33e60*/  LDL.LU R12, [R1+0x290] ;  /* 0x00029000010c7983 */ /* 0x001ea20000300800 */
[----:B------:R-:W2:Y:S02]  /*33e70*/  LDL.LU R13, [R1+0x294] ;  /* 0x00029400010d7983 */ /* 0x000ea40000300800 */
[----:B------:R-:W2:Y:S02]  /*33e80*/  LDL.LU R14, [R1+0x298] ;  /* 0x00029800010e7983 */ /* 0x000ea40000300800 */
[----:B------:R-:W2:Y:S11]  /*33e90*/  LDL.LU R15, [R1+0x29c] ;  /* 0x00029c00010f7983 */ /* 0x000eb60000300800 */
[----:B------:R-:W-:Y:S02]  /*33ea0*/  @!UPT UIADD3 URZ, URZ, URZ, URZ ;  /* 0x0000003f3f3ff290 */ /* 0x000fe4000fffe03f */
[----:B------:R-:W-:Y:S01]  /*33eb0*/  STL.64 [R1+0x360], R4 ;  /* 0x0003600401007387 */ /* 0x000fe20000100a00 */
[----:B------:R0:W-:Y:S03]  /*33ec0*/  STL.64 [R1+0x368], R6 ;  /* 0x0003680601007387 */ /* 0x0001e60000100a00 */
[----:B0-----:R-:W3:Y:S01]  /*33ed0*/  LDL.LU.64 R6, [R1+0x1e90] ;  /* 0x001e900001067983 */ /* 0x001ee20000300a00 */
[----:B------:R-:W4:Y:S02]  /*33ee0*/  LDL.LU.64 R4, [R1+0x1e88] ;  /* 0x001e880001047983 */ /* 0x000f240000300a00 */
[----:B------:R-:W-:Y:S01]  /*33ef0*/  IMAD.MOV.U32 R27, RZ, RZ, R9 ;  /* 0x000000ffff1b7224 */ /* 0x000fe200078e0009 */
[----:B---3--:R-:W-:Y:S01]  /*33f00*/  HMMA.16816.F32 R20, R20, R6, R16 ;  /* 0x000000061414723c */ /* 0x008fe20000001810 */
[----:B------:R-:W2:Y:S01]  /*33f10*/  LDL.LU.64 R18, [R1+0x1e80] ;  /* 0x001e800001127983 */ /* 0x000ea20000300a00 */
[----:B------:R-:W2:Y:S11]  /*33f20*/  LDL.LU.64 R16, [R1+0x1e78] ;  /* 0x001e780001107983 */ /* 0x000eb60000300a00 */
[----:B------:R-:W-:Y:S10]  /*33f30*/  @!UPT UIADD3 URZ, URZ, URZ, URZ ;  /* 0x0000003f3f3ff290 */ /* 0x000ff4000fffe03f */
[----:B------:R-:W-:Y:S01]  /*33f40*/  STL.64 [R1+0x350], R20 ;  /* 0x0003501401007387 */ /* 0x000fe20000100a00 */
[----:B------:R-:W-:Y:S02]  /*33f50*/  STL.64 [R1+0x358], R22 ;  /* 0x0003581601007387 */ /* 0x000fe40000100a00 */
[----:B------:R-:W-:Y:S01]  /*33f60*/  STL.64 [R1+0x1d50], R6 ;  /* 0x001d500601007387 */ /* 0x000fe20000100a00 */
[C---:B--2---:R-:W-:Y:S01]  /*33f70*/  HMMA.16816.F32 R24, R16.reuse, R26, R12 ;  /* 0x0000001a1018723c */ /* 0x044fe2000000180c */
[----:B------:R-:W2:Y:S01]  /*33f80*/  LDL.LU.64 R14, [R1+0x1e70] ;  /* 0x001e7000010e7983 */ /* 0x000ea20000300a00 */
[----:B------:R-:W2:Y:S11]  /*33f90*/  LDL.LU.64 R12, [R1+0x1e68] ;  /* 0x001e6800010c7983 */ /* 0x000eb60000300a00 */
[----:B------:R-:W-:Y:S10]  /*33fa0*/  @!UPT UIADD3 URZ, URZ, URZ, URZ ;  /* 0x0000003f3f3ff290 */ /* 0x000ff4000fffe03f */
[----:B------:R-:W-:Y:S01]  /*33fb0*/  STL.64 [R1+0xb80], R24 ;  /* 0x000b801801007387 */ /* 0x000fe20000100a00 */
        /* <DEDUP_REMOVED lines=9> */
[----:B------:R-:W-:-:S05]  /*34050*/  IMAD.MOV.U32 R9, RZ, RZ, R24 ;  /* 0x000000ffff097224 */ /* 0x000fca00078e0018 */
[----:B------:R-:W-:Y:S01]  /*34060*/  STL [R1+0x1530], R9 ;  /* 0x0015300901007387 */ /* 0x000fe20000100800 */
[C---:B--2---:R-:W-:Y:S03]  /*34070*/  HMMA.16816.F32 R24, R16.reuse, R26, R12 ;  /* 0x0000001a1018723c */ /* 0x044fe6000000180c */
[----:B------:R-:W2:Y:S01]  /*34080*/  LDL.LU.64 R14, [R1+0x1e40] ;  /* 0x001e4000010e7983 */ /* 0x000ea20000300a00 */
[----:B------:R-:W2:Y:S11]  /*34090*/  LDL.LU.64 R12, [R1+0x1e38] ;  /* 0x001e3800010c7983 */ /* 0x000eb60000300a00 */
[----:B------:R-:W-:Y:S08]  /*340a0*/  @!UPT UIADD3 URZ, URZ, URZ, URZ ;  /* 0x0000003f3f3ff290 */ /* 0x000ff0000fffe03f */
        /* <DEDUP_REMOVED lines=16> */
[----:B0-----:R-:W3:Y:S01]  /*341b0*/  LDL.LU.64 R26, [R1+0x1e00] ;  /* 0x001e0000011a7983 */ /* 0x001ee20000300a00 */
[----:B------:R-:W3:Y:S02]  /*341c0*/  LDL.LU.64 R24, [R1+0x1df8] ;  /* 0x001df80001187983 */ /* 0x000ee40000300a00 */
[----:B------:R-:W-:Y:S02]  /*341d0*/  IMAD.MOV.U32 R22, RZ, RZ, R8 ;  /* 0x000000ffff167224 */ /* 0x000fe400078e0008 */
[----:B----4-:R-:W-:-:S07]  /*341e0*/  IMAD.MOV.U32 R23, RZ, RZ, R5 ;  /* 0x000000ffff177224 */ /* 0x010fce00078e0005 */
[C---:B---3--:R-:W-:Y:S01]  /*341f0*/  HMMA.16816.F32 R20, R16.reuse, R22, R24 ;  /* 0x000000161014723c */ /* 0x048fe20000001818 */
[----:B------:R-:W2:Y:S11]  /*34200*/  LDL.LU.64 R26, [R1+0x1df0] ;  /* 0x001df000011a7983 */ /* 0x000eb60000300a00 */
[----:B------:R-:W-:Y:S11]  /*34210*/  @!UPT UIADD3 URZ, URZ, URZ, URZ ;  /* 0x0000003f3f3ff290 */ /* 0x000ff6000fffe03f */
[----:B------:R-:W-:Y:S01]  /*34220*/  STL.64 [R1+0xa30], R20 ;  /* 0x000a301401007387 */ /* 0x000fe20000100a00 */
[----:B------:R-:W-:Y:S02]  /*34230*/  STL.64 [R1+0xa38], R22 ;  /* 0x000a381601007387 */ /* 0x000fe40000100a00 */
[----:B------:R-:W0:Y:S02]  /*34240*/  LDSM.16.MT88.4 R20, [R28+0x6180] ;  /* 0x006180001c14783b */ /* 0x000e240000004200 */
[----:B0-----:R-:W-:Y:S02]  /*34250*/  STL.64 [R1+0x1c28], R22 ;  /* 0x001c281601007387 */ /* 0x001fe40000100a00 */
[----:B------:R-:W-:Y:S02]  /*34260*/  STL.64 [R1+0x1c20], R20 ;  /* 0x001c201401007387 */ /* 0x000fe40000100a00 */
[----:B------:R-:W-:Y:S01]  /*34270*/  STL [R1+0x1534], R28 ;  /* 0x0015341c01007387 */ /* 0x000fe20000100800 */
        /* <DEDUP_REMOVED lines=23> */
[----:B------:R-:W-:-:S07]  /*343f0*/  IMAD.MOV.U32 R7, RZ, RZ, R3 ;  /* 0x000000ffff077224 */ /* 0x000fce00078e0003 */
[C---:B---3--:R-:W-:Y:S01]  /*34400*/  HMMA.16816.F32 R4, R16.reuse, R6, R24 ;  /* 0x000000061004723c */ /* 0x048fe20000001818 */
[----:B------:R-:W2:Y:S11]  /*34410*/  LDL.LU.64 R26, [R1+0x1d98] ;  /* 0x001d9800011a7983 */ /* 0x000eb60000300a00 */
[----:B------:R-:W-:Y:S11]  /*34420*/  @!UPT UIADD3 URZ, URZ, URZ, URZ ;  /* 0x0000003f3f3ff290 */ /* 0x000ff6000fffe03f */
        /* <DEDUP_REMOVED lines=18> */
[----:B0-----:R-:W4:Y:S01]  /*34550*/  LDL.LU.64 R26, [R1+0x1d70] ;  /* 0x001d7000011a7983 */ /* 0x001f220000300a00 */
[----:B------:R-:W4:Y:S02]  /*34560*/  LDL.LU.64 R24, [R1+0x1d68] ;  /* 0x001d680001187983 */ /* 0x000f240000300a00 */
[----:B------:R-:W-:Y:S02]  /*34570*/  IMAD.MOV.U32 R22, RZ, RZ, R2 ;  /* 0x000000ffff167224 */ /* 0x000fe400078e0002 */
[----:B------:R-:W-:-:S07]  /*34580*/  IMAD.MOV.U32 R23, RZ, RZ, R0 ;  /* 0x000000ffff177224 */ /* 0x000fce00078e0000 */
[C---:B----4-:R-:W-:Y:S01]  /*34590*/  HMMA.16816.F32 R20, R16.reuse, R22, R24 ;  /* 0x000000161014723c */ /* 0x050fe20000001818 */
[----:B------:R-:W2:Y:S01]  /*345a0*/  LDL.LU.64 R26, [R1+0x1d60] ;  /* 0x001d6000011a7983 */ /* 0x000ea20000300a00 */
[----:B------:R-:W2:Y:S11]  /*345b0*/  LDL.LU.64 R24, [R1+0x1d58] ;  /* 0x001d580001187983 */ /* 0x000eb60000300a00 */
[----:B------:R-:W-:Y:S10]  /*345c0*/  @!UPT UIADD3 URZ, URZ, URZ, URZ ;  /* 0x0000003f3f3ff290 */ /* 0x000ff4000fffe03f */
[----:B------:R-:W-:Y:S01]  /*345d0*/  STL.64 [R1+0x470], R20 ;  /* 0x0004701401007387 */ /* 0x000fe20000100a00 */
[----:B------:R2:W-:Y:S02]  /*345e0*/  STL.64 [R1+0x478], R22 ;  /* 0x0004781601007387 */ /* 0x0005e40000100a00 */
        /* <DEDUP_REMOVED lines=8> */
[----:B0-----:R-:W4:Y:S01]  /*34670*/  LDL.LU R20, [R1+0x200] ;  /* 0x0002000001147983 */ /* 0x001f220000300800 */
[----:B------:R-:W4:Y:S02]  /*34680*/  LDL.LU R21, [R1+0x204] ;  /* 0x0002040001157983 */ /* 0x000f240000300800 */
[----:B-1----:R-:W2:Y:S02]  /*34690*/  LDL.LU R22, [R1+0x208] ;  /* 0x0002080001167983 */ /* 0x002ea40000300800 */
[----:B------:R-:W2:Y:S02]  /*346a0*/  LDL.LU R23, [R1+0x20c] ;  /* 0x00020c0001177983 */ /* 0x000ea40000300800 */
[----:B--2---:R0:W-:Y:S01]  /*346b0*/  STL.64 [R1+0x1d28], R22 ;  /* 0x001d281601007387 */ /* 0x0041e20000100a00 */
[----:B----4-:R-:W-:Y:S03]  /*346c0*/  STL.64 [R1+0x1d20], R20 ;  /* 0x001d201401007387 */ /* 0x010fe60000100a00 */
[----:B0-----:R-:W2:Y:S04]  /*346d0*/  LDL.64 R22, [R1+0xb8] ;  /* 0x0000b80001167983 */ /* 0x001ea80000100a00 */
[----:B--2---:R0:W-:Y:S04]  /*346e0*/  STL.64 [R1+0x1d30], R22 ;  /* 0x001d301601007387 */ /* 0x0041e80000100a00 */
[----:B0-----:R-:W2:Y:S01]  /*346f0*/  LDL.64 R22, [R1+0xc8] ;  /* 0x0000c80001167983 */ /* 0x001ea20000100a00 */
[----:B------:R0:W-:Y:S02]  /*34700*/  STL.64 [R1+0x1d00], R14 ;  /* 0x001d000e01007387 */ /* 0x0001e40000100a00 */
[----:B------:R-:W4:Y:S02]  /*34710*/  LDL.LU R12, [R1+0x1e0] ;  /* 0x0001e000010c7983 */ /* 0x000f240000300800 */
[----:B------:R-:W4:Y:S01]  /*34720*/  LDL.LU R13, [R1+0x1e4] ;  /* 0x0001e400010d7983 */ /* 0x000f220000300800 */
[----:B0-----:R-:W2:Y:S01]  /*34730*/  LDL.LU R14, [R1+0x1e8] ;  /* 0x0001e800010e7983 */ /* 0x001ea20000300800 */
[----:B------:R-:W2:Y:S01]  /*34740*/  LDL.LU R15, [R1+0x1ec] ;  /* 0x0001ec00010f7983 */ /* 0x000ea20000300800 */
[C---:B---3--:R-:W-:Y:S02]  /*34750*/  HMMA.16816.F32 R4, R16.reuse, R10, R4 ;  /* 0x0000000a1004723c */ /* 0x048fe40000001804 */
[----:B--2---:R0:W-:Y:S01]  /*34760*/  STL.64 [R1+0x1d10], R14 ;  /* 0x001d100e01007387 */ /* 0x0041e20000100a00 */
[----:B----4-:R1:W-:Y:S03]  /*34770*/  STL.64 [R1+0x1d08], R12 ;  /* 0x001d080c01007387 */ /* 0x0103e60000100a00 */
[----:B0-----:R-:W2:Y:S04]  /*34780*/  LDL.64 R14, [R1+0x98] ;  /* 0x00009800010e7983 */ /* 0x001ea80000100a00 */
[----:B--2---:R0:W-:Y:S01]  /*34790*/  STL.64 [R1+0x1d38], R14 ;  /* 0x001d380e01007387 */ /* 0x0041e20000100a00 */
[----:B-1----:R-:W2:Y:S02]  /*347a0*/  LDL.LU R12, [R1+0x220] ;  /* 0x00022000010c7983 */ /* 0x002ea40000300800 */
[----:B------:R-:W2:Y:S01]  /*347b0*/  LDL.LU R13, [R1+0x224] ;  /* 0x00022400010d7983 */ /* 0x000ea20000300800 */
[----:B0-----:R-:W2:Y:S01]  /*347c0*/  LDL.LU R14, [R1+0x228] ;  /* 0x00022800010e7983 */ /* 0x001ea20000300800 */
[----:B------:R-:W2:Y:S08]  /*347d0*/  LDL.LU R15, [R1+0x22c] ;  /* 0x00022c00010f7983 */ /* 0x000eb00000300800 */
[----:B------:R-:W-:Y:S02]  /*347e0*/  STL.64 [R1+0x450], R4 ;  /* 0x0004500401007387 */ /* 0x000fe40000100a00 */
[----:B------:R0:W-:Y:S02]  /*347f0*/  STL.64 [R1+0x458], R6 ;  /* 0x0004580601007387 */ /* 0x0001e40000100a00 */
[----:B0-----:R-:W3:Y:S01]  /*34800*/  LDL.LU.64 R6, [R1+0x1d50] ;  /* 0x001d500001067983 */ /* 0x001ee20000300a00 */
[----:B------:R0:W-:Y:S03]  /*34810*/  STL.64 [R1+0x1ca0], R10 ;  /* 0x001ca00a01007387 */ /* 0x0001e60000100a00 */
[----:B0-----:R-:W4:Y:S01]  /*34820*/  LDL.64 R10, [R1+0x78] ;  /* 0x00007800010a7983 */ /* 0x001f220000100a00 */
[----:B---3--:R-:W-:Y:S03]  /*34830*/  HMMA.16816.F32 R16, R16, R6, R24 ;  /* 0x000000061010723c */ /* 0x008fe60000001818 */
[----:B----4-:R0:W-:Y:S01]  /*34840*/  STL.64 [R1+0x1d18], R10 ;  /* 0x001d180a01007387 */ /* 0x0101e20000100a00 */
[----:B------:R-:W3:Y:S02]  /*34850*/  LDL.LU R8, [R1+0x1f0] ;  /* 0x0001f00001087983 */ /* 0x000ee40000300800 */
[----:B------:R-:W3:Y:S01]  /*34860*/  LDL.LU R9, [R1+0x1f4] ;  /* 0x0001f40001097983 */ /* 0x000ee20000300800 */
[----:B0-----:R-:W3:Y:S01]  /*34870*/  LDL.LU R10, [R1+0x1f8] ;  /* 0x0001f800010a7983 */ /* 0x001ee20000300800 */
[----:B------:R-:W3:Y:S02]  /*34880*/  LDL.LU R11, [R1+0x1fc] ;  /* 0x0001fc00010b7983 */ /* 0x000ee40000300800 */
[----:B------:R-:W2:Y:S02]  /*34890*/  LDL.LU.64 R26, [R1+0x1d48] ;  /* 0x001d4800011a7983 */ /* 0x000ea40000300a00 */
[----:B------:R-:W2:Y:S11]  /*348a0*/  LDL.LU.64 R24, [R1+0x1d40] ;  /* 0x001d400001187983 */ /* 0x000eb60000300a00 */
[----:B------:R0:W-:Y:S01]  /*348b0*/  STL.64 [R1+0xa00], R16 ;  /* 0x000a001001007387 */ /* 0x0001e20000100a00 */
[----:B------:R1:W-:Y:S03]  /*348c0*/  STL.64 [R1+0xa08], R18 ;  /* 0x000a081201007387 */ /* 0x0003e60000100a00 */
[----:B0-----:R-:W4:Y:S01]  /*348d0*/  LDL.LU R16, [R1+0x1d0] ;  /* 0x0001d00001107983 */ /* 0x001f220000300800 */
[----:B------:R-:W4:Y:S02]  /*348e0*/  LDL.LU R17, [R1+0x1d4] ;  /* 0x0001d40001117983 */ /* 0x000f240000300800 */
[----:B-1----:R-:W4:Y:S02]  /*348f0*/  LDL.LU R18, [R1+0x1d8] ;  /* 0x0001d80001127983 */ /* 0x002f240000300800 */
[----:B------:R-:W4:Y:S01]  /*34900*/  LDL.LU R19, [R1+0x1dc] ;  /* 0x0001dc0001137983 */ /* 0x000f220000300800 */
[----:B------:R0:W-:Y:S01]  /*34910*/  STL [R1+0x1c34], R6 ;  /* 0x001c340601007387 */ /* 0x0001e20000100800 */
[----:B------:R1:W-:Y:S02]  /*34920*/  STL [R1+0x1c30], R7 ;  /* 0x001c300701007387 */ /* 0x0003e40000100800 */
[----:B------:R-:W3:Y:S02]  /*34930*/  LDL.LU R4, [R1+0x210] ;  /* 0x0002100001047983 */ /* 0x000ee40000300800 */
[----:B------:R-:W3:Y:S02]  /*34940*/  LDL.LU R5, [R1+0x214] ;  /* 0x0002140001057983 */ /* 0x000ee40000300800 */
[----:B------:R-:W-:-:S02]  /*34950*/  IMAD.MOV.U32 R2, RZ, RZ, R22 ;  /* 0x000000ffff027224 */ /* 0x000fc400078e0016 */
[----:B------:R-:W-:Y:S01]  /*34960*/  IMAD.MOV.U32 R0, RZ, RZ, R23 ;  /* 0x000000ffff007224 */ /* 0x000fe200078e0017 */
        /* <DEDUP_REMOVED lines=11> */
[C---:B---3--:R-:W-:Y:S01]  /*34a20*/  HMMA.16816.F32 R4, R24.reuse, R22, R4 ;  /* 0x000000161804723c */ /* 0x048fe20000001804 */
[----:B------:R-:W-:Y:S11]  /*34a30*/  IMAD.MOV.U32 R3, RZ, RZ, R23 ;  /* 0x000000ffff037224 */ /* 0x000ff600078e0017 */
[----:B------:R-:W-:Y:S11]  /*34a40*/  @!UPT UIADD3 URZ, URZ, URZ, URZ ;  /* 0x0000003f3f3ff290 */ /* 0x000ff6000fffe03f */
[----:B------:R0:W-:Y:S01]  /*34a50*/  STL.64 [R1+0xbb0], R4 ;  /* 0x000bb00401007387 */ /* 0x0001e20000100a00 */
[----:B------:R1:W-:Y:S02]  /*34a60*/  STL.64 [R1+0xbb8], R6 ;  /* 0x000bb80601007387 */ /* 0x0003e40000100a00 */
[----:B0-----:R-:W-:Y:S02]  /*34a70*/  IMAD.MOV.U32 R4, RZ, RZ, R22 ;  /* 0x000000ffff047224 */ /* 0x001fe400078e0016 */
[----:B------:R-:W3:Y:S01]  /*34a80*/  LDL.LU.64 R22, [R1+0x1d28] ;  /* 0x001d280001167983 */ /* 0x000ee20000300a00 */
[----:B------:R-:W3:Y:S02]  /*34a90*/  LDL.LU.64 R20, [R1+0x1d20] ;  /* 0x001d200001147983 */ /* 0x000ee40000300a00 */
[----:B------:R-:W-:Y:S02]  /*34aa0*/  STL [R1+0x1c44], R3 ;  /* 0x001c440301007387 */ /* 0x000fe40000100800 */
[----:B------:R-:W-:Y:S01]  /*34ab0*/  STL [R1+0x1c40], R4 ;  /* 0x001c400401007387 */ /* 0x000fe20000100800 */
[----:B-1----:R-:W3:Y:S01]  /*34ac0*/  LDL.64 R6, [R1+0xa8] ;  /* 0x0000a80001067983 */ /* 0x002ee20000100a00 */
[C---:B--2---:R-:W-:Y:S08]  /*34ad0*/  HMMA.16816.F32 R8, R24.reuse, R14, R8 ;  /* 0x0000000e1808723c */ /* 0x044ff00000001808 */
[----:B---3--:R-:W-:Y:S01]  /*34ae0*/  HMMA.16816.F32 R20, R24, R6, R20 ;  /* 0x000000061814723c */ /* 0x008fe20000001814 */
[----:B------:R-:W-:Y:S11]  /*34af0*/  IMAD.MOV.U32 R5, RZ, RZ, R7 ;  /* 0x000000ffff057224 */ /* 0x000ff600078e0007 */
[----:B------:R-:W-:Y:S11]  /*34b00*/  @!UPT UIADD3 URZ, URZ, URZ, URZ ;  /* 0x0000003f3f3ff290 */ /* 0x000ff6000fffe03f */
[----:B------:R0:W-:Y:S01]  /*34b10*/  STL.64 [R1+0xba0], R20 ;  /* 0x000ba01401007387 */ /* 0x0001e20000100a00 */
[----:B------:R1:W-:Y:S02]  /*34b20*/  STL.64 [R1+0xba8], R22 ;  /* 0x000ba81601007387 */ /* 0x0003e40000100a00 */
[----:B------:R-:W-:Y:S02]  /*34b30*/  STL [R1+0x1c58], R5 ;  /* 0x001c580501007387 */ /* 0x000fe40000100800 */
[----:B0-----:R-:W-:Y:S02]  /*34b40*/  IMAD.MOV.U32 R20, RZ, RZ, R6 ;  /* 0x000000ffff147224 */ /* 0x001fe400078e0006 */
[----:B------:R-:W2:Y:S01]  /*34b50*/  LDL.64 R6, [R1+0x88] ;  /* 0x0000880001067983 */ /* 0x000ea20000100a00 */
[----:B------:R-:W-:Y:S02]  /*34b60*/  STL.64 [R1+0xb90], R8 ;  /* 0x000b900801007387 */ /* 0x000fe40000100a00 */
[----:B------:R0:W-:Y:S02]  /*34b70*/  STL.64 [R1+0xb98], R10 ;  /* 0x000b980a01007387 */ /* 0x0001e40000100a00 */
[----:B-1----:R-:W-:-:S02]  /*34b80*/  IMAD.MOV.U32 R22, RZ, RZ, R14 ;  /* 0x000000ffff167224 */ /* 0x002fc400078e000e */
[----:B------:R-:W-:Y:S01]  /*34b90*/  IMAD.MOV.U32 R21, RZ, RZ, R15 ;  /* 0x000000ffff157224 */ /* 0x000fe200078e000f */
[----:B0-----:R-:W4:Y:S01]  /*34ba0*/  LDL.LU.64 R10, [R1+0x1d18] ;  /* 0x001d1800010a7983 */ /* 0x001f220000300a00 */
        /* <DEDUP_REMOVED lines=8> */
[----:B------:R-:W-:Y:S02]  /*34c30*/  IMAD.MOV.U32 R13, RZ, RZ, R6 ;  /* 0x000000ffff0d7224 */ /* 0x000fe400078e0006 */
[----:B------:R-:W-:Y:S02]  /*34c40*/  IMAD.MOV.U32 R12, RZ, RZ, R7 ;  /* 0x000000ffff0c7224 */ /* 0x000fe400078e0007 */
[----:B----4-:R-:W-:Y:S01]  /*34c50*/  HMMA.16816.F32 R4, R24, R10, R16 ;  /* 0x0000000a1804723c */ /* 0x010fe20000001810 */
[----:B------:R-:W-:Y:S01]  /*34c60*/  IMAD.MOV.U32 R23, RZ, RZ, R11 ;  /* 0x000000ffff177224 */ /* 0x000fe200078e000b */
[----:B------:R-:W-:Y:S01]  /*34c70*/  STL [R1+0x1c5c], R13 ;  /* 0x001c5c0d01007387 */ /* 0x000fe20000100800 */
[----:B------:R-:W-:-:S03]  /*34c80*/  IMAD.MOV.U32 R28, RZ, RZ, R10 ;  /* 0x000000ffff1c7224 */ /* 0x000fc600078e000a */
[----:B------:R-:W0:Y:S04]  /*34c90*/  LDSM.16.MT88.4 R16, [R29+0x6000] ;  /* 0x006000001d10783b */ /* 0x000e280000004200 */
[----:B--2---:R-:W-:Y:S01]  /*34ca0*/  STL.64 [R1+0x1c88], R14 ;  /* 0x001c880e01007387 */ /* 0x004fe20000100a00 */
[----:B------:R-:W-:Y:S11]  /*34cb0*/  STL [R1+0x1c80], R12 ;  /* 0x001c800c01007387 */ /* 0x000ff60000100800 */
[----:B------:R-:W-:Y:S01]  /*34cc0*/  @!UPT UIADD3 URZ, URZ, URZ, URZ ;  /* 0x0000003f3f3ff290 */ /* 0x000fe2000fffe03f */
[----:B------:R-:W-:Y:S02]  /*34cd0*/  STL.64 [R1+0xb30], R4 ;  /* 0x000b300401007387 */ /* 0x000fe40000100a00 */
[----:B------:R-:W-:Y:S01]  /*34ce0*/  STL.64 [R1+0xb38], R6 ;  /* 0x000b380601007387 */ /* 0x000fe20000100a00 */
[----:B------:R-:W-:Y:S01]  /*34cf0*/  STL.64 [R1+0x1c50], R22 ;  /* 0x001c501601007387 */ /* 0x000fe20000100a00 */
[----:B------:R1:W-:Y:S03]  /*34d00*/  STL.64 [R1+0x1c48], R20 ;  /* 0x001c481401007387 */ /* 0x0003e60000100a00 */
[----:B-1----:R-:W2:Y:S01]  /*34d10*/  LDL.LU R20, [R1+0x3a0] ;  /* 0x0003a00001147983 */ /* 0x002ea20000300800 */
        /* <DEDUP_REMOVED lines=17> */
[----:B-1----:R-:W2:Y:S04]  /*34e30*/  LDL.64 R6, [R1+0x58] ;  /* 0x0000580001067983 */ /* 0x002ea80000100a00 */
[----:B--2---:R1:W-:Y:S04]  /*34e40*/  STL.64 [R1+0x1cf8], R6 ;  /* 0x001cf80601007387 */ /* 0x0043e80000100a00 */
[----:B-1----:R-:W2:Y:S01]  /*34e50*/  LDL.64 R6, [R1+0x68] ;  /* 0x0000680001067983 */ /* 0x002ea20000100a00 */
[----:B------:R1:W-:Y:S02]  /*34e60*/  STL.64 [R1+0x1cb0], R10 ;  /* 0x001cb00a01007387 */ /* 0x0003e40000100a00 */
[----:B------:R-:W-:Y:S01]  /*34e70*/  STL.64 [R1+0x1ca8], R8 ;  /* 0x001ca80801007387 */ /* 0x000fe20000100a00 */
[----:B-1----:R-:W2:Y:S04]  /*34e80*/  LDL.64 R10, [R1+0x28] ;  /* 0x00002800010a7983 */ /* 0x002ea80000100a00 */
[----:B--2---:R1:W-:Y:S04]  /*34e90*/  STL.64 [R1+0x1cc0], R10 ;  /* 0x001cc00a01007387 */ /* 0x0043e80000100a00 */
[----:B-1----:R-:W2:Y:S04]  /*34ea0*/  LDL.64 R10, [R1+0x38] ;  /* 0x00003800010a7983 */ /* 0x002ea80000100a00 */
[----:B--2---:R1:W-:Y:S04]  /*34eb0*/  STL.64 [R1+0x1cd8], R10 ;  /* 0x001cd80a01007387 */ /* 0x0043e80000100a00 */
[----:B-1----:R-:W2:Y:S04]  /*34ec0*/  LDL.64 R10, [R1+0x48] ;  /* 0x00004800010a7983 */ /* 0x002ea80000100a00 */
[----:B--2---:R1:W-:Y:S01]  /*34ed0*/  STL.64 [R1+0x1cf0], R10 ;  /* 0x001cf00a01007387 */ /* 0x0043e20000100a00 */
[----:B------:R-:W2:Y:S02]  /*34ee0*/  LDL.LU R8, [R1+0x410] ;  /* 0x0004100001087983 */ /* 0x000ea40000300800 */
[----:B------:R-:W2:Y:S01]  /*34ef0*/  LDL.LU R9, [R1+0x414] ;  /* 0x0004140001097983 */ /* 0x000ea20000300800 */
[----:B-1----:R-:W2:Y:S01]  /*34f00*/  LDL.LU R10, [R1+0x418] ;  /* 0x00041800010a7983 */ /* 0x002ea20000300800 */
[----:B------:R-:W2:Y:S02]  /*34f10*/  LDL.LU R11, [R1+0x41c] ;  /* 0x00041c00010b7983 */ /* 0x000ea40000300800 */
[----:B------:R1:W-:Y:S02]  /*34f20*/  STL.64 [R1+0x1c98], R14 ;  /* 0x001c980e01007387 */ /* 0x0003e40000100a00 */
[----:B----4-:R4:W-:Y:S01]  /*34f30*/  STL.64 [R1+0x1c90], R12 ;  /* 0x001c900c01007387 */ /* 0x0109e20000100a00 */
[----:B-1----:R-:W2:Y:S04]  /*34f40*/  LDL.64 R14, [R1+0x18] ;  /* 0x00001800010e7983 */ /* 0x002ea80000100a00 */
[----:B--2---:R1:W-:Y:S01]  /*34f50*/  STL.64 [R1+0x1cb8], R14 ;  /* 0x001cb80e01007387 */ /* 0x0043e20000100a00 */
[----:B----4-:R-:W2:Y:S02]  /*34f60*/  LDL.LU R12, [R1+0x3e0] ;  /* 0x0003e000010c7983 */ /* 0x010ea40000300800 */
[----:B------:R-:W2:Y:S01]  /*34f70*/  LDL.LU R13, [R1+0x3e4] ;  /* 0x0003e400010d7983 */ /* 0x000ea20000300800 */
[----:B-1----:R-:W4:Y:S01]  /*34f80*/  LDL.LU R14, [R1+0x3e8] ;  /* 0x0003e800010e7983 */ /* 0x002f220000300800 */
[----:B------:R-:W4:Y:S03]  /*34f90*/  LDL.LU R15, [R1+0x3ec] ;  /* 0x0003ec00010f7983 */ /* 0x000f260000300800 */
[----:B----4-:R-:W-:Y:S01]  /*34fa0*/  STL.64 [R1+0x1cd0], R14 ;  /* 0x001cd00e01007387 */ /* 0x010fe20000100a00 */
[----:B--2---:R1:W-:Y:S03]  /*34fb0*/  STL.64 [R1+0x1cc8], R12 ;  /* 0x001cc80c01007387 */ /* 0x0043e60000100a00 */
[----:B-1----:R-:W2:Y:S01]  /*34fc0*/  LDL.LU R12, [R1+0x3f0] ;  /* 0x0003f000010c7983 */ /* 0x002ea20000300800 */
[----:B------:R-:W2:Y:S02]  /*34fd0*/  LDL.LU R13, [R1+0x3f4] ;  /* 0x0003f400010d7983 */ /* 0x000ea40000300800 */
[----:B------:R-:W2:Y:S02]  /*34fe0*/  LDL.LU R14, [R1+0x3f8] ;  /* 0x0003f800010e7983 */ /* 0x000ea40000300800 */
[----:B------:R-:W2:Y:S01]  /*34ff0*/  LDL.LU R15, [R1+0x3fc] ;  /* 0x0003fc00010f7983 */ /* 0x000ea20000300800 */
[----:B---3--:R-:W-:Y:S01]  /*35000*/  STL.64 [R1+0x1c68], R22 ;  /* 0x001c681601007387 */ /* 0x008fe20000100a00 */
[----:B------:R1:W-:Y:S03]  /*35010*/  STL.64 [R1+0x1c60], R20 ;  /* 0x001c601401007387 */ /* 0x0003e60000100a00 */
[----:B-1----:R-:W3:Y:S01]  /*35020*/  LDL.LU R20, [R1+0x3b0] ;  /* 0x0003b00001147983 */ /* 0x002ee20000300800 */
[----:B------:R-:W3:Y:S02]  /*35030*/  LDL.LU R21, [R1+0x3b4] ;  /* 0x0003b40001157983 */ /* 0x000ee40000300800 */
[----:B------:R-:W4:Y:S02]  /*35040*/  LDL.LU R22, [R1+0x3b8] ;  /* 0x0003b80001167983 */ /* 0x000f240000300800 */
[----:B------:R-:W4:Y:S02]  /*35050*/  LDL.LU R23, [R1+0x3bc] ;  /* 0x0003bc0001177983 */ /* 0x000f240000300800 */
[----:B----4-:R1:W-:Y:S01]  /*35060*/  STL.64 [R1+0x1c78], R22 ;  /* 0x001c781601007387 */ /* 0x0103e20000100a00 */
[----:B---3--:R-:W-:Y:S03]  /*35070*/  STL.64 [R1+0x1c70], R20 ;  /* 0x001c701401007387 */ /* 0x008fe60000100a00 */
[----:B-1----:R-:W3:Y:S01]  /*35080*/  LDL.64 R22, [R1+0x8] ;  /* 0x0000080001167983 */ /* 0x002ee20000100a00 */
[----:B0-----:R-:W-:Y:S02]  /*35090*/  STL.64 [R1+0x1af0], R18 ;  /* 0x001af01201007387 */ /* 0x001fe40000100a00 */
[----:B------:R0:W-:Y:S02]  /*350a0*/  STL.64 [R1+0x1ae8], R16 ;  /* 0x001ae81001007387 */ /* 0x0001e40000100a00 */
        /* <DEDUP_REMOVED lines=8> */
[----:B------:R1:W-:Y:S02]  /*35130*/  STL.64 [R1+0xb28], R18 ;  /* 0x000b281201007387 */ /* 0x0003e40000100a00 */
[----:B0-----:R-:W-:Y:S02]  /*35140*/  IMAD.MOV.U32 R17, RZ, RZ, R6 ;  /* 0x000000ffff117224 */ /* 0x001fe400078e0006 */
[----:B------:R-:W-:Y:S02]  /*35150*/  IMAD.MOV.U32 R16, RZ, RZ, R7 ;  /* 0x000000ffff107224 */ /* 0x000fe400078e0007 */
[----:B------:R-:W4:Y:S02]  /*35160*/  LDL.LU.64 R6, [R1+0x1cf8] ;  /* 0x001cf80001067983 */ /* 0x000f240000300a00 */
[----:B----4-:R-:W-:Y:S01]  /*35170*/  HMMA.16816.F32 R8, R24, R6, R8 ;  /* 0x000000061808723c */ /* 0x010fe20000001808 */
[----:B-1----:R-:W-:-:S02]  /*35180*/  IMAD.MOV.U32 R19, RZ, RZ, R6 ;  /* 0x000000ffff137224 */ /* 0x002fc400078e0006 */
[----:B------:R-:W-:Y:S11]  /*35190*/  IMAD.MOV.U32 R18, RZ, RZ, R7 ;  /* 0x000000ffff127224 */ /* 0x000ff600078e0007 */
[----:B------:R-:W-:Y:S09]  /*351a0*/  @!UPT UIADD3 URZ, URZ, URZ, URZ ;  /* 0x0000003f3f3ff290 */ /* 0x000ff2000fffe03f */
[----:B------:R-:W-:Y:S01]  /*351b0*/  STL.64 [R1+0xb10], R8 ;  /* 0x000b100801007387 */ /* 0x000fe20000100a00 */
[----:B------:R0:W-:Y:S03]  /*351c0*/  STL.64 [R1+0xb18], R10 ;  /* 0x000b180a01007387 */ /* 0x0001e60000100a00 */
[----:B0-----:R-:W4:Y:S01]  /*351d0*/  LDL.LU.64 R10, [R1+0x1cf0] ;  /* 0x001cf000010a7983 */ /* 0x001f220000300a00 */
[----:B------:R-:W4:Y:S02]  /*351e0*/  LDL.LU.64 R6, [R1+0x1ce8] ;  /* 0x001ce80001067983 */ /* 0x000f240000300a00 */
        /* <DEDUP_REMOVED lines=44> */
[----:B-1----:R-:W3:Y:S01]  /*354b0*/  LDL.LU.64 R14, [R1+0x1c88] ;  /* 0x001c8800010e7983 */ /* 0x002ee20000300a00 */
[----:B------:R-:W4:Y:S02]  /*354c0*/  LDL.LU R12, [R1+0x1c80] ;  /* 0x001c8000010c7983 */ /* 0x000f240000300800 */
[----:B------:R-:W3:Y:S02]  /*354d0*/  LDL.LU.64 R22, [R1+0x1c78] ;  /* 0x001c780001167983 */ /* 0x000ee40000300a00 */
[----:B------:R-:W3:Y:S02]  /*354e0*/  LDL.LU.64 R20, [R1+0x1c70] ;  /* 0x001c700001147983 */ /* 0x000ee40000300a00 */
[----:B---3--:R-:W-:Y:S11]  /*354f0*/  HMMA.16816.F32 R20, R24, R14, R20 ;  /* 0x0000000e1814723c */ /* 0x008ff60000001814 */
        /* <DEDUP_REMOVED lines=9> */
[----:B------:R-:W3:Y:S01]  /*35590*/  LDL.LU R13, [R1+0x1c5c] ;  /* 0x001c5c00010d7983 */ /* 0x000ee20000300800 */
[----:B------:R-:W3:Y:S03]  /*355a0*/  LDL.LU R5, [R1+0x1c58] ;  /* 0x001c580001057983 */ /* 0x000ee60000300800 */
[----:B------:R0:W-:Y:S02]  /*355b0*/  STL.64 [R1+0x1b10], R14 ;  /* 0x001b100e01007387 */ /* 0x0001e40000100a00 */
[----:B0-----:R-:W-:-:S02]  /*355c0*/  IMAD.MOV.U32 R14, RZ, RZ, R9 ;  /* 0x000000ffff0e7224 */ /* 0x001fc400078e0009 */
        /* <DEDUP_REMOVED lines=51> */
[----:B------:R-:W-:Y:S02]  /*35900*/  IMAD.MOV.U32 R15, RZ, RZ, R16 ;  /* 0x000000ffff0f7224 */ /* 0x000fe400078e0010 */
[----:B---3--:R-:W-:Y:S02]  /*35910*/  IMAD.MOV.U32 R18, RZ, RZ, R13 ;  /* 0x000000ffff127224 */ /* 0x008fe400078e000d */
[----:B----4-:R-:W-:Y:S01]  /*35920*/  IMAD.MOV.U32 R19, RZ, RZ, R12 ;  /* 0x000000ffff137224 */ /* 0x010fe200078e000c */
[----:B------:R0:W-:Y:S02]  /*35930*/  STL.64 [R1+0x1ba0], R14 ;  /* 0x001ba00e01007387 */ /* 0x0001e40000100a00 */
[----:B0-----:R-:W-:Y:S02]  /*35940*/  IMAD.MOV.U32 R14, RZ, RZ, R28 ;  /* 0x000000ffff0e7224 */ /* 0x001fe400078e001c */
        /* <DEDUP_REMOVED lines=9> */
[----:B------:R-:W4:Y:S02]  /*359e0*/  LDL.LU R12, [R1+0x170] ;  /* 0x00017000010c7983 */ /* 0x000f240000300800 */
[----:B------:R-:W4:Y:S01]  /*359f0*/  LDL.LU R13, [R1+0x174] ;  /* 0x00017400010d7983 */ /* 0x000f220000300800 */
[----:B0-----:R-:W2:Y:S01]  /*35a00*/  LDL.LU R14, [R1+0x178] ;  /* 0x00017800010e7983 */ /* 0x001ea20000300800 */
[----:B------:R-:W2:Y:S02]  /*35a10*/  LDL.LU R15, [R1+0x17c] ;  /* 0x00017c00010f7983 */ /* 0x000ea40000300800 */
[----:B-1----:R-:W-:-:S02]  /*35a20*/  IMAD.MOV.U32 R18, RZ, RZ, R22 ;  /* 0x000000ffff127224 */ /* 0x002fc400078e0016 */
[----:B------:R-:W-:Y:S01]  /*35a30*/  IMAD.MOV.U32 R19, RZ, RZ, R21 ;  /* 0x000000ffff137224 */ /* 0x000fe200078e0015 */
[----:B--2---:R-:W-:Y:S01]  /*35a40*/  STL.64 [R1+0x1bd0], R14 ;  /* 0x001bd00e01007387 */ /* 0x004fe20000100a00 */
[----:B----4-:R0:W-:Y:S03]  /*35a50*/  STL.64 [R1+0x1bc8], R12 ;  /* 0x001bc80c01007387 */ /* 0x0101e60000100a00 */
[----:B------:R1:W-:Y:S01]  /*35a60*/  STL.64 [R1+0x1bd8], R18 ;  /* 0x001bd81201007387 */ /* 0x0003e20000100a00 */
[----:B0-----:R-:W2:Y:S01]  /*35a70*/  LDL.LU R12, [R1+0x180] ;  /* 0x00018000010c7983 */ /* 0x001ea20000300800 */
[----:B------:R-:W2:Y:S02]  /*35a80*/  LDL.LU R13, [R1+0x184] ;  /* 0x00018400010d7983 */ /* 0x000ea40000300800 */
[----:B------:R-:W4:Y:S02]  /*35a90*/  LDL.LU R14, [R1+0x188] ;  /* 0x00018800010e7983 */ /* 0x000f240000300800 */
[----:B------:R-:W4:Y:S02]  /*35aa0*/  LDL.LU R15, [R1+0x18c] ;  /* 0x00018c00010f7983 */ /* 0x000f240000300800 */
[----:B-1----:R-:W-:-:S02]  /*35ab0*/  IMAD.MOV.U32 R18, RZ, RZ, R20 ;  /* 0x000000ffff127224 */ /* 0x002fc400078e0014 */
[----:B------:R-:W-:Y:S01]  /*35ac0*/  IMAD.MOV.U32 R19, RZ, RZ, R5 ;  /* 0x000000ffff137224 */ /* 0x000fe200078e0005 */
[----:B----4-:R-:W-:Y:S01]  /*35ad0*/  STL.64 [R1+0x1be8], R14 ;  /* 0x001be80e01007387 */ /* 0x010fe20000100a00 */
[----:B--2---:R-:W-:Y:S03]  /*35ae0*/  STL.64 [R1+0x1be0], R12 ;  /* 0x001be00c01007387 */ /* 0x004fe60000100a00 */
        /* <DEDUP_REMOVED lines=89> */
[----:B------:R0:W-:Y:S01]  /*36080*/  STL.64 [R1+0xc80], R16 ;  /* 0x000c801001007387 */ /* 0x0001e20000100a00 */
[----:B------:R1:W-:Y:S03]  /*36090*/  STL.64 [R1+0xc88], R18 ;  /* 0x000c881201007387 */ /* 0x0003e60000100a00 */
[----:B0-----:R-:W2:Y:S01]  /*360a0*/  LDL.LU R16, [R1+0xd0] ;  /* 0x0000d00001107983 */ /* 0x001ea20000300800 */
[----:B------:R-:W2:Y:S02]  /*360b0*/  LDL.LU R17, [R1+0xd4] ;  /* 0x0000d40001117983 */ /* 0x000ea40000300800 */
[----:B-1----:R-:W2:Y:S02]  /*360c0*/  LDL.LU R18, [R1+0xd8] ;  /* 0x0000d80001127983 */ /* 0x002ea40000300800 */
[----:B------:R-:W2:Y:S01]  /*360d0*/  LDL.LU R19, [R1+0xdc] ;  /* 0x0000dc0001137983 */ /* 0x000ea20000300800 */
        /* <DEDUP_REMOVED lines=50> */
[----:B------:R-:W3:Y:S11]  /*36400*/  LDL.LU.64 R10, [R1+0x1b08] ;  /* 0x001b0800010a7983 */ /* 0x000ef60000300a00 */
[----:B------:R-:W-:Y:S10]  /*36410*/  @!UPT UIADD3 URZ, URZ, URZ, URZ ;  /* 0x0000003f3f3ff290 */ /* 0x000ff4000fffe03f */
[----:B------:R-:W-:Y:S01]  /*36420*/  STL.64 [R1+0xc00], R12 ;  /* 0x000c000c01007387 */ /* 0x000fe20000100a00 */
[----:B------:R0:W-:Y:S03]  /*36430*/  STL.64 [R1+0xc08], R14 ;  /* 0x000c080e01007387 */ /* 0x0001e60000100a00 */
[----:B0-----:R-:W4:Y:S02]  /*36440*/  LDL.LU.64 R14, [R1+0x1b00] ;  /* 0x001b0000010e7983 */ /* 0x001f240000300a00 */
[C---:B----4-:R-:W-:Y:S02]  /*36450*/  HMMA.16816.F32 R24, R20.reuse, R14, R24 ;  /* 0x0000000e1418723c */ /* 0x050fe40000001818 */
[----:B------:R0:W-:Y:S04]  /*36460*/  STL.64 [R1+0x1ae0], R14 ;  /* 0x001ae00e01007387 */ /* 0x0001e80000100a00 */
[----:B0-----:R-:W4:Y:S11]  /*36470*/  LDL.64 R14, [R1+0xc8] ;  /* 0x0000c800010e7983 */ /* 0x001f360000100a00 */
[----:B------:R-:W-:Y:S06]  /*36480*/  @!UPT UIADD3 URZ, URZ, URZ, URZ ;  /* 0x0000003f3f3ff290 */ /* 0x000fec000fffe03f */
[----:B------:R-:W-:Y:S01]  /*36490*/  STL.64 [R1+0xbf0], R24 ;  /* 0x000bf01801007387 */ /* 0x000fe20000100a00 */
[----:B------:R-:W-:Y:S02]  /*364a0*/  STL.64 [R1+0xbf8], R26 ;  /* 0x000bf81a01007387 */ /* 0x000fe40000100a00 */
[----:B------:R-:W0:Y:S02]  /*364b0*/  LDSM.16.MT88.4 R24, [R29+0x6080] ;  /* 0x006080001d18783b */ /* 0x000e240000004200 */
[----:B0-----:R0:W-:Y:S02]  /*364c0*/  STL.64 [R1+0x19e0], R26 ;  /* 0x0019e01a01007387 */ /* 0x0011e40000100a00 */
[----:B------:R1:W-:Y:S02]  /*364d0*/  STL.64 [R1+0x19d8], R24 ;  /* 0x0019d81801007387 */ /* 0x0003e40000100a00 */
[----:B0-----:R-:W2:Y:S01]  /*364e0*/  LDL.64 R26, [R1+0x98] ;  /* 0x00009800011a7983 */ /* 0x001ea20000100a00 */
[C---:B---3--:R-:W-:Y:S03]  /*364f0*/  HMMA.16816.F32 R4, R20.reuse, R10, R4 ;  /* 0x0000000a1404723c */ /* 0x048fe60000001804 */
[----:B--2---:R0:W-:Y:S01]  /*36500*/  STL.64 [R1+0x1ac8], R26 ;  /* 0x001ac81a01007387 */ /* 0x0041e20000100a00 */
[----:B-1----:R-:W2:Y:S02]  /*36510*/  LDL.LU R24, [R1+0x2f0] ;  /* 0x0002f00001187983 */ /* 0x002ea40000300800 */
[----:B------:R-:W2:Y:S01]  /*36520*/  LDL.LU R25, [R1+0x2f4] ;  /* 0x0002f40001197983 */ /* 0x000ea20000300800 */
[----:B0-----:R-:W2:Y:S01]  /*36530*/  LDL.LU R26, [R1+0x2f8] ;  /* 0x0002f800011a7983 */ /* 0x001ea20000300800 */
[----:B------:R-:W2:Y:S11]  /*36540*/  LDL.LU R27, [R1+0x2fc] ;  /* 0x0002fc00011b7983 */ /* 0x000eb60000300800 */
[----:B------:R-:W-:Y:S04]  /*36550*/  @!UPT UIADD3 URZ, URZ, URZ, URZ ;  /* 0x0000003f3f3ff290 */ /* 0x000fe8000fffe03f */
[----:B------:R-:W-:Y:S02]  /*36560*/  STL.64 [R1+0xbe0], R4 ;  /* 0x000be00401007387 */ /* 0x000fe40000100a00 */
[----:B------:R0:W-:Y:S02]  /*36570*/  STL.64 [R1+0xbe8], R6 ;  /* 0x000be80601007387 */ /* 0x0001e40000100a00 */
[----:B0-----:R-:W3:Y:S01]  /*36580*/  LDL.LU.64 R6, [R1+0x1af8] ;  /* 0x001af80001067983 */ /* 0x001ee20000300a00 */
[----:B------:R0:W-:Y:S02]  /*36590*/  STL [R1+0x19f8], R10 ;  /* 0x0019f80a01007387 */ /* 0x0001e40000100800 */
[----:B------:R1:W-:Y:S02]  /*365a0*/  STL [R1+0x19f4], R11 ;  /* 0x0019f40b01007387 */ /* 0x0003e40000100800 */
[----:B------:R-:W2:Y:S01]  /*365b0*/  LDL.LU R8, [R1+0x2d0] ;  /* 0x0002d00001087983 */ /* 0x000ea20000300800 */
[----:B------:R-:W2:Y:S04]  /*365c0*/  LDL.LU R9, [R1+0x2d4] ;  /* 0x0002d40001097983 */ /* 0x000ea80000300800 */
[----:B0-----:R-:W2:Y:S01]  /*365d0*/  LDL.LU R10, [R1+0x2d8] ;  /* 0x0002d800010a7983 */ /* 0x001ea20000300800 */
[----:B-1----:R-:W2:Y:S01]  /*365e0*/  LDL.LU R11, [R1+0x2dc] ;  /* 0x0002dc00010b7983 */ /* 0x002ea20000300800 */
[----:B---3--:R-:W-:Y:S02]  /*365f0*/  HMMA.16816.F32 R20, R20, R6, R16 ;  /* 0x000000061414723c */ /* 0x008fe40000001810 */
[----:B--2---:R0:W-:Y:S01]  /*36600*/  STL.64 [R1+0x1ad8], R10 ;  /* 0x001ad80a01007387 */ /* 0x0041e20000100a00 */
[----:B------:R-:W-:Y:S03]  /*36610*/  STL.64 [R1+0x1ad0], R8 ;  /* 0x001ad00801007387 */ /* 0x000fe60000100a00 */
[----:B0-----:R-:W2:Y:S01]  /*36620*/  LDL.64 R10, [R1+0xb8] ;  /* 0x0000b800010a7983 */ /* 0x001ea20000100a00 */
[----:B------:R-:W3:Y:S02]  /*36630*/  LDL.LU.64 R18, [R1+0x1af0] ;  /* 0x001af00001127983 */ /* 0x000ee40000300a00 */
[----:B------:R-:W3:Y:S11]  /*36640*/  LDL.LU.64 R16, [R1+0x1ae8] ;  /* 0x001ae80001107983 */ /* 0x000ef60000300a00 */
[----:B------:R-:W-:Y:S03]  /*36650*/  @!UPT UIADD3 URZ, URZ, URZ, URZ ;  /* 0x0000003f3f3ff290 */ /* 0x000fe6000fffe03f */
[----:B------:R-:W-:Y:S01]  /*36660*/  STL.64 [R1+0xbd0], R20 ;  /* 0x000bd01401007387 */ /* 0x000fe20000100a00 */
[----:B------:R0:W-:Y:S04]  /*36670*/  STL.64 [R1+0xbd8], R22 ;  /* 0x000bd81601007387 */ /* 0x0001e80000100a00 */
[----:B0-----:R-:W2:Y:S01]  /*36680*/  LDL.64 R22, [R1+0xa8] ;  /* 0x0000a80001167983 */ /* 0x001ea20000100a00 */
[----:B------:R0:W-:Y:S02]  /*36690*/  STL.64 [R1+0x19e8], R6 ;  /* 0x0019e80601007387 */ /* 0x0001e40000100a00 */
[----:B------:R-:W3:Y:S02]  /*366a0*/  LDL.LU R4, [R1+0x300] ;  /* 0x0003000001047983 */ /* 0x000ee40000300800 */
[----:B------:R-:W3:Y:S01]  /*366b0*/  LDL.LU R5, [R1+0x304] ;  /* 0x0003040001057983 */ /* 0x000ee20000300800 */
[----:B0-----:R-:W3:Y:S01]  /*366c0*/  LDL.LU R6, [R1+0x308] ;  /* 0x0003080001067983 */ /* 0x001ee20000300800 */
[----:B------:R-:W3:Y:S02]  /*366d0*/  LDL.LU R7, [R1+0x30c] ;  /* 0x00030c0001077983 */ /* 0x000ee40000300800 */
[----:B----4-:R-:W-:-:S02]  /*366e0*/  IMAD.MOV.U32 R2, RZ, RZ, R14 ;  /* 0x000000ffff027224 */ /* 0x010fc400078e000e */
[----:B------:R-:W-:Y:S01]  /*366f0*/  IMAD.MOV.U32 R0, RZ, RZ, R15 ;  /* 0x000000ffff007224 */ /* 0x000fe200078e000f */
[C---:B---3--:R-:W-:Y:S01]  /*36700*/  HMMA.16816.F32 R4, R16.reuse, R14, R4 ;  /* 0x0000000e1004723c */ /* 0x048fe20000001804 */
[----:B------:R-:W3:Y:S07]  /*36710*/  LDL.LU.64 R14, [R1+0x1ae0] ;  /* 0x001ae000010e7983 */ /* 0x000eee0000300a00 */
[----:B--2---:R-:W-:Y:S01]  /*36720*/  HMMA.16816.F32 R24, R16, R10, R24 ;  /* 0x0000000a1018723c */ /* 0x004fe20000001818 */
[----:B------:R-:W-:Y:S11]  /*36730*/  IMAD.MOV.U32 R3, RZ, RZ, R11 ;  /* 0x000000ffff037224 */ /* 0x000ff600078e000b */
[----:B------:R-:W-:Y:S03]  /*36740*/  @!UPT UIADD3 URZ, URZ, URZ, URZ ;  /* 0x0000003f3f3ff290 */ /* 0x000fe6000fffe03f */
[----:B------:R0:W-:Y:S01]  /*36750*/  STL.64 [R1+0x270], R4 ;  /* 0x0002700401007387 */ /* 0x0001e20000100a00 */
[----:B------:R-:W-:Y:S02]  /*36760*/  IMAD.MOV.U32 R12, RZ, RZ, R6 ;  /* 0x000000ffff0c7224 */ /* 0x000fe400078e0006 */
[----:B------:R-:W-:Y:S02]  /*36770*/  STL.64 [R1+0x278], R6 ;  /* 0x0002780601007387 */ /* 0x000fe40000100a00 */
[----:B------:R-:W-:Y:S01]  /*36780*/  STL [R1+0x1a00], R0 ;  /* 0x001a000001007387 */ /* 0x000fe20000100800 */
[----:B------:R-:W-:Y:S01]  /*36790*/  STL [R1+0x19fc], R2 ;  /* 0x0019fc0201007387 */ /* 0x000fe20000100800 */
[----:B------:R-:W-:Y:S02]  /*367a0*/  STL [R1+0x1538], R12 ;  /* 0x0015380c01007387 */ /* 0x000fe40000100800 */
[----:B------:R-:W-:Y:S02]  /*367b0*/  IMAD.MOV.U32 R13, RZ, RZ, R26 ;  /* 0x000000ffff0d7224 */ /* 0x000fe400078e001a */
[----:B0-----:R-:W-:-:S02]  /*367c0*/  IMAD.MOV.U32 R4, RZ, RZ, R10 ;  /* 0x000000ffff047224 */ /* 0x001fc400078e000a */
[----:B------:R-:W2:Y:S01]  /*367d0*/  LDL.LU.64 R10, [R1+0x1ad8] ;  /* 0x001ad800010a7983 */ /* 0x000ea20000300a00 */
[----:B------:R-:W2:Y:S02]  /*367e0*/  LDL.LU.64 R8, [R1+0x1ad0] ;  /* 0x001ad00001087983 */ /* 0x000ea40000300a00 */
[----:B------:R-:W-:Y:S02]  /*367f0*/  STL.64 [R1+0x260], R24 ;  /* 0x0002601801007387 */ /* 0x000fe40000100a00 */
[----:B------:R0:W-:Y:S02]  /*36800*/  STL.64 [R1+0x268], R26 ;  /* 0x0002681a01007387 */ /* 0x0001e40000100a00 */
[----:B0-----:R-:W4:Y:S01]  /*36810*/  LDL.LU.64 R26, [R1+0x1ac8] ;  /* 0x001ac800011a7983 */ /* 0x001f220000300a00 */
[----:B------:R-:W-:Y:S02]  /*36820*/  STL [R1+0x1a18], R3 ;  /* 0x001a180301007387 */ /* 0x000fe40000100800 */
[----:B------:R0:W-:Y:S01]  /*36830*/  STL [R1+0x153c], R13 ;  /* 0x00153c0d01007387 */ /* 0x0001e20000100800 */
[----:B---3--:R1:W-:Y:S01]  /*36840*/  STL.64 [R1+0x1a58], R14 ;  /* 0x001a580e01007387 */ /* 0x0083e20000100a00 */
[----:B------:R-:W3:Y:S02]  /*36850*/  LDL.LU R12, [R1+0x2e0] ;  /* 0x0002e000010c7983 */ /* 0x000ee40000300800 */
[----:B0-----:R-:W3:Y:S01]  /*36860*/  LDL.LU R13, [R1+0x2e4] ;  /* 0x0002e400010d7983 */ /* 0x001ee20000300800 */
[----:B-1----:R-:W3:Y:S01]  /*36870*/  LDL.LU R14, [R1+0x2e8] ;  /* 0x0002e800010e7983 */ /* 0x002ee20000300800 */
[----:B------:R-:W3:Y:S02]  /*36880*/  LDL.LU R15, [R1+0x2ec] ;  /* 0x0002ec00010f7983 */ /* 0x000ee40000300800 */
[----:B------:R-:W-:-:S02]  /*36890*/  IMAD.MOV.U32 R6, RZ, RZ, R22 ;  /* 0x000000ffff067224 */ /* 0x000fc400078e0016 */
[----:B------:R-:W-:Y:S02]  /*368a0*/  IMAD.MOV.U32 R5, RZ, RZ, R23 ;  /* 0x000000ffff057224 */ /* 0x000fe400078e0017 */
[----:B----4-:R-:W-:Y:S01]  /*368b0*/  IMAD.MOV.U32 R7, RZ, RZ, R27 ;  /* 0x000000ffff077224 */ /* 0x010fe200078e001b */
[C---:B---3--:R-:W-:Y:S11]  /*368c0*/  HMMA.16816.F32 R12, R16.reuse, R22, R12 ;  /* 0x00000016100c723c */ /* 0x048ff6000000180c */
[----:B------:R-:W-:Y:S11]  /*368d0*/  @!UPT UIADD3 URZ, URZ, URZ, URZ ;  /* 0x0000003f3f3ff290 */ /* 0x000ff6000fffe03f */
[----:B------:R-:W-:Y:S01]  /*368e0*/  @!UPT UIADD3 URZ, URZ, URZ, URZ ;  /* 0x0000003f3f3ff290 */ /* 0x000fe2000fffe03f */
[----:B------:R-:W-:Y:S01]  /*368f0*/  STL.64 [R1+0x250], R12 ;  /* 0x0002500c01007387 */ /* 0x000fe20000100a00 */
[----:B------:R2:W-:Y:S02]  /*36900*/  STL.64 [R1+0x258], R14 ;  /* 0x0002580e01007387 */ /* 0x0005e40000100a00 */
[C---:B--2---:R-:W-:Y:S07]  /*36910*/  HMMA.16816.F32 R12, R16.reuse, R26, R8 ;  /* 0x0000001a100c723c */ /* 0x044fee0000001808 */
[----:B------:R-:W-:Y:S11]  /*36920*/  IMAD.MOV.U32 R9, RZ, RZ, R26 ;  /* 0x000000ffff097224 */ /* 0x000ff600078e001a */
[----:B------:R-:W-:Y:S05]  /*36930*/  @!UPT UIADD3 URZ, URZ, URZ, URZ ;  /* 0x0000003f3f3ff290 */ /* 0x000fea000fffe03f */
[----:B------:R-:W-:Y:S01]  /*36940*/  STL.64 [R1+0x240], R12 ;  /* 0x0002400c01007387 */ /* 0x000fe20000100a00 */
[----:B------:R-:W-:Y:S02]  /*36950*/  STL.64 [R1+0x248], R14 ;  /* 0x0002480e01007387 */ /* 0x000fe40000100a00 */
[----:B------:R-:W-:Y:S02]  /*36960*/  STL [R1+0x1a1c], R9 ;  /* 0x001a1c0901007387 */ /* 0x000fe40000100800 */
[----:B------:R-:W-:Y:S01]  /*36970*/  STL.64 [R1+0x1a10], R6 ;  /* 0x001a100601007387 */ /* 0x000fe20000100a00 */
[----:B------:R0:W-:Y:S04]  /*36980*/  STL.64 [R1+0x1a08], R4 ;  /* 0x001a080401007387 */ /* 0x0001e80000100a00 */
        /* <DEDUP_REMOVED lines=18> */
[----:B------:R-:W3:Y:S01]  /*36ab0*/  LDL.LU R24, [R1+0x2c0] ;  /* 0x0002c00001187983 */ /* 0x000ee20000300800 */
[----:B------:R-:W3:Y:S02]  /*36ac0*/  LDL.LU R25, [R1+0x2c4] ;  /* 0x0002c40001197983 */ /* 0x000ee40000300800 */
[----:B------:R-:W3:Y:S02]  /*36ad0*/  LDL.LU R26, [R1+0x2c8] ;  /* 0x0002c800011a7983 */ /* 0x000ee40000300800 */
[----:B------:R-:W3:Y:S01]  /*36ae0*/  LDL.LU R27, [R1+0x2cc] ;  /* 0x0002cc00011b7983 */ /* 0x000ee20000300800 */
[----:B--2---:R0:W-:Y:S01]  /*36af0*/  STL.64 [R1+0x1ab0], R10 ;  /* 0x001ab00a01007387 */ /* 0x0041e20000100a00 */
[----:B------:R-:W-:Y:S03]  /*36b00*/  STL.64 [R1+0x1aa8], R8 ;  /* 0x001aa80801007387 */ /* 0x000fe60000100a00 */
[----:B0-----:R-:W2:Y:S04]  /*36b10*/  LDL.64 R10, [R1+0x78] ;  /* 0x00007800010a7983 */ /* 0x001ea80000100a00 */
[----:B--2---:R0:W-:Y:S01]  /*36b20*/  STL.64 [R1+0x1ac0], R10 ;  /* 0x001ac00a01007387 */ /* 0x0041e20000100a00 */
[----:B------:R-:W2:Y:S03]  /*36b30*/  LDL.64 R22, [R1+0x68] ;  /* 0x0000680001167983 */ /* 0x000ea60000100a00 */
[----:B0-----:R-:W3:Y:S04]  /*36b40*/  LDL.64 R10, [R1+0x88] ;  /* 0x00008800010a7983 */ /* 0x001ee80000100a00 */
[----:B--2---:R0:W-:Y:S01]  /*36b50*/  STL.64 [R1+0x1ab8], R22 ;  /* 0x001ab81601007387 */ /* 0x0041e20000100a00 */
[----:B------:R-:W2:Y:S02]  /*36b60*/  LDL.LU R20, [R1+0x2b0] ;  /* 0x0002b00001147983 */ /* 0x000ea40000300800 */
[----:B------:R-:W2:Y:S01]  /*36b70*/  LDL.LU R21, [R1+0x2b4] ;  /* 0x0002b40001157983 */ /* 0x000ea20000300800 */
[----:B0-----:R-:W2:Y:S01]  /*36b80*/  LDL.LU R22, [R1+0x2b8] ;  /* 0x0002b80001167983 */ /* 0x001ea20000300800 */
[----:B------:R-:W2:Y:S02]  /*36b90*/  LDL.LU R23, [R1+0x2bc] ;  /* 0x0002bc0001177983 */ /* 0x000ea40000300800 */
[----:B------:R0:W-:Y:S02]  /*36ba0*/  STL.64 [R1+0x1a68], R14 ;  /* 0x001a680e01007387 */ /* 0x0001e40000100a00 */
[----:B----4-:R-:W-:Y:S01]  /*36bb0*/  STL.64 [R1+0x1a60], R12 ;  /* 0x001a600c01007387 */ /* 0x010fe20000100a00 */
[----:B0-----:R-:W4:Y:S04]  /*36bc0*/  LDL.64 R14, [R1+0x38] ;  /* 0x00003800010e7983 */ /* 0x001f280000100a00 */
[----:B----4-:R0:W-:Y:S04]  /*36bd0*/  STL.64 [R1+0x1a78], R14 ;  /* 0x001a780e01007387 */ /* 0x0101e80000100a00 */
[----:B0-----:R-:W4:Y:S04]  /*36be0*/  LDL.64 R14, [R1+0x48] ;  /* 0x00004800010e7983 */ /* 0x001f280000100a00 */
[----:B----4-:R0:W-:Y:S04]  /*36bf0*/  STL.64 [R1+0x1a90], R14 ;  /* 0x001a900e01007387 */ /* 0x0101e80000100a00 */
[----:B0-----:R-:W4:Y:S01]  /*36c00*/  LDL.64 R14, [R1+0x58] ;  /* 0x00005800010e7983 */ /* 0x001f220000100a00 */
[----:B---3--:R0:W-:Y:S02]  /*36c10*/  STL.64 [R1+0x1a38], R6 ;  /* 0x001a380601007387 */ /* 0x0081e40000100a00 */
[----:B------:R-:W-:Y:S01]  /*36c20*/  STL.64 [R1+0x1a30], R4 ;  /* 0x001a300401007387 */ /* 0x000fe20000100a00 */
[----:B0-----:R-:W3:Y:S04]  /*36c30*/  LDL.64 R6, [R1+0x18] ;  /* 0x0000180001067983 */ /* 0x001ee80000100a00 */
[----:B---3--:R0:W-:Y:S04]  /*36c40*/  STL.64 [R1+0x1a50], R6 ;  /* 0x001a500601007387 */ /* 0x0081e80000100a00 */
[----:B0-----:R-:W3:Y:S04]  /*36c50*/  LDL.64 R6, [R1+0x28] ;  /* 0x0000280001067983 */ /* 0x001ee80000100a00 */
[----:B---3--:R0:W-:Y:S01]  /*36c60*/  STL.64 [R1+0x1a70], R6 ;  /* 0x001a700601007387 */ /* 0x0081e20000100a00 */
[----:B------:R-:W3:Y:S02]  /*36c70*/  LDL.LU R4, [R1+0x4e0] ;  /* 0x0004e00001047983 */ /* 0x000ee40000300800 */
[----:B------:R-:W3:Y:S01]  /*36c80*/  LDL.LU R5, [R1+0x4e4] ;  /* 0x0004e40001057983 */ /* 0x000ee20000300800 */
[----:B0-----:R-:W2:Y:S01]  /*36c90*/  LDL.LU R6, [R1+0x4e8] ;  /* 0x0004e80001067983 */ /* 0x001ea20000300800 */
[----:B------:R-:W2:Y:S01]  /*36ca0*/  LDL.LU R7, [R1+0x4ec] ;  /* 0x0004ec0001077983 */ /* 0x000ea20000300800 */
[----:B------:R-:W-:Y:S02]  /*36cb0*/  HMMA.16816.F32 R24, R16, R10, R24 ;  /* 0x0000000a1018723c */ /* 0x000fe40000001818 */
        /* <DEDUP_REMOVED lines=32> */
[C---:B----4-:R-:W-:Y:S08]  /*36ec0*/  HMMA.16816.F32 R4, R16.reuse, R14, R4 ;  /* 0x0000000e1004723c */ /* 0x050ff00000001804 */
[----:B--2---:R-:W-:Y:S01]  /*36ed0*/  HMMA.16816.F32 R8, R16, R22, R8 ;  /* 0x000000161008723c */ /* 0x004fe20000001808 */
[----:B------:R-:W-:Y:S11]  /*36ee0*/  IMAD.MOV.U32 R28, RZ, RZ, R23 ;  /* 0x000000ffff1c7224 */ /* 0x000ff600078e0017 */
[----:B------:R-:W-:Y:S11]  /*36ef0*/  @!UPT UIADD3 URZ, URZ, URZ, URZ ;  /* 0x0000003f3f3ff290 */ /* 0x000ff6000fffe03f */
[----:B------:R0:W-:Y:S02]  /*36f00*/  STL.64 [R1+0x160], R8 ;  /* 0x0001600801007387 */ /* 0x0001e40000100a00 */
[----:B0-----:R-:W-:Y:S02]  /*36f10*/  IMAD.MOV.U32 R8, RZ, RZ, R22 ;  /* 0x000000ffff087224 */ /* 0x001fe400078e0016 */
[----:B------:R-:W0:Y:S04]  /*36f20*/  LDSM.16.MT88.4 R20, [R29+0x6100] ;  /* 0x006100001d14783b */ /* 0x000e280000004200 */
[----:B------:R-:W-:Y:S04]  /*36f30*/  STL.64 [R1+0x168], R10 ;  /* 0x0001680a01007387 */ /* 0x000fe80000100a00 */
[----:B0-----:R0:W-:Y:S01]  /*36f40*/  STL.64 [R1+0x18a8], R22 ;  /* 0x0018a81601007387 */ /* 0x0011e20000100a00 */
[----:B------:R1:W-:Y:S03]  /*36f50*/  STL.64 [R1+0x18a0], R20 ;  /* 0x0018a01401007387 */ /* 0x0003e60000100a00 */
[----:B0-----:R-:W2:Y:S04]  /*36f60*/  LDL R22, [R1+0x8] ;  /* 0x0000080001167983 */ /* 0x001ea80000100800 */
[----:B------:R-:W2:Y:S01]  /*36f70*/  LDL R23, [R1+0xc] ;  /* 0x00000c0001177983 */ /* 0x000ea20000100800 */
[----:B------:R-:W-:Y:S02]  /*36f80*/  STL.64 [R1+0x150], R4 ;  /* 0x0001500401007387 */ /* 0x000fe40000100a00 */
[----:B------:R0:W-:Y:S02]  /*36f90*/  STL.64 [R1+0x158], R6 ;  /* 0x0001580601007387 */ /* 0x0001e40000100a00 */
[----:B-1----:R-:W-:-:S02]  /*36fa0*/  IMAD.MOV.U32 R21, RZ, RZ, R14 ;  /* 0x000000ffff157224 */ /* 0x002fc400078e000e */
[----:B------:R-:W-:Y:S01]  /*36fb0*/  IMAD.MOV.U32 R20, RZ, RZ, R15 ;  /* 0x000000ffff147224 */ /* 0x000fe200078e000f */
[----:B0-----:R-:W4:Y:S01]  /*36fc0*/  LDL.LU.64 R6, [R1+0x1aa0] ;  /* 0x001aa00001067983 */ /* 0x001f220000300a00 */
[----:B------:R-:W4:Y:S02]  /*36fd0*/  LDL.LU.64 R4, [R1+0x1a98] ;  /* 0x001a980001047983 */ /* 0x000f240000300a00 */
        /* <DEDUP_REMOVED lines=8> */
[----:B------:R-:W4:Y:S02]  /*37060*/  LDL.LU.64 R4, [R1+0x1a80] ;  /* 0x001a800001047983 */ /* 0x000f240000300a00 */
[----:B------:R-:W4:Y:S02]  /*37070*/  LDL.LU.64 R14, [R1+0x1a78] ;  /* 0x001a7800010e7983 */ /* 0x000f240000300a00 */
[----:B----4-:R-:W-:Y:S01]  /*37080*/  HMMA.16816.F32 R4, R16, R14, R4 ;  /* 0x0000000e1004723c */ /* 0x010fe20000001804 */
[----:B------:R-:W-:-:S02]  /*37090*/  IMAD.MOV.U32 R0, RZ, RZ, R14 ;  /* 0x000000ffff007224 */ /* 0x000fc400078e000e */
        /* <DEDUP_REMOVED lines=23> */
[----:B------:R-:W2:Y:S02]  /*37210*/  LDL.LU.64 R24, [R1+0x1a40] ;  /* 0x001a400001187983 */ /* 0x000ea40000300a00 */
[----:B------:R-:W2:Y:S02]  /*37220*/  LDL.LU.64 R6, [R1+0x1a38] ;  /* 0x001a380001067983 */ /* 0x000ea40000300a00 */
[----:B------:R-:W2:Y:S02]  /*37230*/  LDL.LU.64 R4, [R1+0x1a30] ;  /* 0x001a300001047983 */ /* 0x000ea40000300a00 */
[----:B--2---:R-:W-:Y:S11]  /*37240*/  HMMA.16816.F32 R4, R16, R22, R4 ;  /* 0x000000161004723c */ /* 0x004ff60000001804 */
[----:B------:R-:W-:Y:S11]  /*37250*/  @!UPT UIADD3 URZ, URZ, URZ, URZ ;  /* 0x0000003f3f3ff290 */ /* 0x000ff6000fffe03f */
[----:B------:R-:W-:Y:S01]  /*37260*/  @!UPT UIADD3 URZ, URZ, URZ, URZ ;  /* 0x0000003f3f3ff290 */ /* 0x000fe2000fffe03f */
[----:B------:R-:W-:Y:S01]  /*37270*/  STL.64 [R1+0x100], R4 ;  /* 0x0001000401007387 */ /* 0x000fe20000100a00 */
[----:B------:R0:W-:Y:S03]  /*37280*/  STL.64 [R1+0x108], R6 ;  /* 0x0001080601007387 */ /* 0x0001e60000100a00 */
[----:B0-----:R-:W4:Y:S01]  /*37290*/  LDL.LU.64 R6, [R1+0x1a28] ;  /* 0x001a280001067983 */ /* 0x001f220000300a00 */
[----:B------:R-:W4:Y:S02]  /*372a0*/  LDL.LU.64 R4, [R1+0x1a20] ;  /* 0x001a200001047983 */ /* 0x000f240000300a00 */
[----:B------:R0:W-:Y:S02]  /*372b0*/  STL.64 [R1+0x18b8], R22 ;  /* 0x0018b81601007387 */ /* 0x0001e40000100a00 */
[----:B0-----:R-:W-:Y:S02]  /*372c0*/  IMAD.MOV.U32 R22, RZ, RZ, R9 ;  /* 0x000000ffff167224 */ /* 0x001fe400078e0009 */
[----:B------:R-:W-:Y:S01]  /*372d0*/  IMAD.MOV.U32 R23, RZ, RZ, R3 ;  /* 0x000000ffff177224 */ /* 0x000fe200078e0003 */
[----:B------:R-:W2:Y:S01]  /*372e0*/  LDL.LU R9, [R1+0x1a1c] ;  /* 0x001a1c0001097983 */ /* 0x000ea20000300800 */
[----:B------:R-:W2:Y:S03]  /*372f0*/  LDL.LU R3, [R1+0x1a18] ;  /* 0x001a180001037983 */ /* 0x000ea60000300800 */
[----:B------:R0:W-:Y:S02]  /*37300*/  STL.64 [R1+0x18d0], R22 ;  /* 0x0018d01601007387 */ /* 0x0001e40000100a00 */
[----:B0-----:R-:W-:-:S02]  /*37310*/  IMAD.MOV.U32 R22, RZ, RZ, R13 ;  /* 0x000000ffff167224 */ /* 0x001fc400078e000d */
[----:B------:R-:W-:Y:S01]  /*37320*/  IMAD.MOV.U32 R23, RZ, RZ, R12 ;  /* 0x000000ffff177224 */ /* 0x000fe200078e000c */
[----:B----4-:R-:W-:Y:S11]  /*37330*/  HMMA.16816.F32 R4, R16, R14, R4 ;  /* 0x0000000e1004723c */ /* 0x010ff60000001804 */
[----:B------:R-:W-:Y:S11]  /*37340*/  @!UPT UIADD3 URZ, URZ, URZ, URZ ;  /* 0x0000003f3f3ff290 */ /* 0x000ff6000fffe03f */
[----:B------:R-:W-:Y:S01]  /*37350*/  @!UPT UIADD3 URZ, URZ, URZ, URZ ;  /* 0x0000003f3f3ff290 */ /* 0x000fe2000fffe03f */
[----:B------:R-:W-:Y:S01]  /*37360*/  STL.64 [R1+0xf0], R4 ;  /* 0x0000f00401007387 */ /* 0x000fe20000100a00 */
[----:B------:R0:W-:Y:S03]  /*37370*/  STL.64 [R1+0xf8], R6 ;  /* 0x0000f80601007387 */ /* 0x0001e60000100a00 */
[----:B0-----:R-:W4:Y:S01]  /*37380*/  LDL.LU.64 R6, [R1+0x1a10] ;  /* 0x001a100001067983 */ /* 0x001f220000300a00 */
        /* <DEDUP_REMOVED lines=31> */
[----:B------:R0:W-:Y:S02]  /*37580*/  STL.64 [R1+0x1930], R22 ;  /* 0x0019301601007387 */ /* 0x0001e40000100a00 */
[----:B0-----:R-:W-:Y:S02]  /*37590*/  IMAD.MOV.U32 R22, RZ, RZ, R8 ;  /* 0x000000ffff167224 */ /* 0x001fe400078e0008 */
[----:B------:R-:W-:Y:S01]  /*375a0*/  IMAD.MOV.U32 R23, RZ, RZ, R28 ;  /* 0x000000ffff177224 */ /* 0x000fe200078e001c */
[----:B------:R-:W4:Y:S04]  /*375b0*/  LDL.LU R8, [R1+0x19f0] ;  /* 0x0019f00001087983 */ /* 0x000f280000300800 */
        /* <DEDUP_REMOVED lines=8> */
[----:B------:R-:W-:-:S05]  /*37640*/  IMAD.MOV.U32 R23, RZ, RZ, R26 ;  /* 0x000000ffff177224 */ /* 0x000fca00078e001a */
        /* <DEDUP_REMOVED lines=17> */
[----:B----4-:R-:W-:-:S05]  /*37760*/  IMAD.MOV.U32 R23, RZ, RZ, R7 ;  /* 0x000000ffff177224 */ /* 0x010fca00078e0007 */
        /* <DEDUP_REMOVED lines=18> */
[----:B------:R-:W-:Y:S01]  /*37890*/  STL.64 [R1+0x19c0], R22 ;  /* 0x0019c01601007387 */ /* 0x000fe20000100a00 */
[----:B------:R-:W4:Y:S02]  /*378a0*/  LDL.LU R24, [R1+0x6c0] ;  /* 0x0006c00001187983 */ /* 0x000f240000300800 */
[----:B------:R-:W4:Y:S02]  /*378b0*/  LDL.LU R25, [R1+0x6c4] ;  /* 0x0006c40001197983 */ /* 0x000f240000300800 */
[----:B------:R-:W4:Y:S01]  /*378c0*/  LDL.LU R26, [R1+0x6c8] ;  /* 0x0006c800011a7983 */ /* 0x000f220000300800 */
[----:B------:R-:W4:Y:S01]  /*378d0*/  LDL.LU R27, [R1+0x6cc] ;  /* 0x0006cc00011b7983 */ /* 0x000f220000300800 */
[----:B------:R-:W4:Y:S02]  /*378e0*/  LDL.LU R4, [R1+0x6d0] ;  /* 0x0006d00001047983 */ /* 0x000f240000300800 */
[----:B------:R-:W4:Y:S02]  /*378f0*/  LDL.LU R5, [R1+0x6d4] ;  /* 0x0006d40001057983 */ /* 0x000f240000300800 */
[----:B------:R-:W4:Y:S01]  /*37900*/  LDL.LU R6, [R1+0x6d8] ;  /* 0x0006d80001067983 */ /* 0x000f220000300800 */
[----:B------:R-:W4:Y:S04]  /*37910*/  LDL.LU R7, [R1+0x6dc] ;  /* 0x0006dc0001077983 */ /* 0x000f280000300800 */
        /* <DEDUP_REMOVED lines=33> */
[----:B0-----:R-:W3:Y:S01]  /*37b30*/  LDL.LU.64 R6, [R1+0x19e8] ;  /* 0x0019e80001067983 */ /* 0x001ee20000300a00 */
[----:B------:R-:W-:-:S02]  /*37b40*/  IMAD.MOV.U32 R22, RZ, RZ, R2 ;  /* 0x000000ffff167224 */ /* 0x000fc400078e0002 */
[----:B------:R-:W-:Y:S01]  /*37b50*/  IMAD.MOV.U32 R23, RZ, RZ, R0 ;  /* 0x000000ffff177224 */ /* 0x000fe200078e0000 */
[----:B---3--:R-:W-:Y:S01]  /*37b60*/  HMMA.16816.F32 R16, R16, R6, R24 ;  /* 0x000000061010723c */ /* 0x008fe20000001818 */
[----:B------:R-:W2:Y:S01]  /*37b70*/  LDL.LU.64 R26, [R1+0x19e0] ;  /* 0x0019e000011a7983 */ /* 0x000ea20000300a00 */
[----:B------:R-:W2:Y:S11]  /*37b80*/  LDL.LU.64 R24, [R1+0x19d8] ;  /* 0x0019d80001187983 */ /* 0x000eb60000300a00 */
[----:B------:R-:W-:Y:S10]  /*37b90*/  @!UPT UIADD3 URZ, URZ, URZ, URZ ;  /* 0x0000003f3f3ff290 */ /* 0x000ff4000fffe03f */
[----:B------:R-:W-:Y:S01]  /*37ba0*/  STL.64 [R1+0xd0], R16 ;  /* 0x0000d01001007387 */ /* 0x000fe20000100a00 */
[----:B------:R-:W-:Y:S02]  /*37bb0*/  STL.64 [R1+0xd8], R18 ;  /* 0x0000d81201007387 */ /* 0x000fe40000100a00 */
[----:B------:R-:W0:Y:S02]  /*37bc0*/  LDSM.16.MT88.4 R16, [R29+0x6180] ;  /* 0x006180001d10783b */ /* 0x000e240000004200 */
[----:B0-----:R0:W-:Y:S02]  /*37bd0*/  STL [R1+0x177c], R16 ;  /* 0x00177c1001007387 */ /* 0x0011e40000100800 */
[----:B------:R1:W-:Y:S02]  /*37be0*/  STL [R1+0x1778], R17 ;  /* 0x0017781101007387 */ /* 0x0003e40000100800 */
[----:B------:R3:W-:Y:S02]  /*37bf0*/  STL [R1+0x1774], R18 ;  /* 0x0017741201007387 */ /* 0x0007e40000100800 */
[----:B------:R4:W-:Y:S01]  /*37c00*/  STL [R1+0x1770], R19 ;  /* 0x0017701301007387 */ /* 0x0009e20000100800 */
[----:B0-----:R-:W2:Y:S01]  /*37c10*/  LDL.LU R16, [R1+0x7f0] ;  /* 0x0007f00001107983 */ /* 0x001ea20000300800 */
[----:B-1----:R-:W2:Y:S02]  /*37c20*/  LDL.LU R17, [R1+0x7f4] ;  /* 0x0007f40001117983 */ /* 0x002ea40000300800 */
[----:B---3--:R-:W3:Y:S02]  /*37c30*/  LDL.LU R18, [R1+0x7f8] ;  /* 0x0007f80001127983 */ /* 0x008ee40000300800 */
[----:B----4-:R-:W3:Y:S01]  /*37c40*/  LDL.LU R19, [R1+0x7fc] ;  /* 0x0007fc0001137983 */ /* 0x010ee20000300800 */
        /* <DEDUP_REMOVED lines=93> */
[C---:B---3--:R-:W-:Y:S11]  /*38220*/  HMMA.16816.F32 R16, R24.reuse, R14, R16 ;  /* 0x0000000e1810723c */ /* 0x048ff60000001810 */
[----:B------:R-:W-:Y:S11]  /*38230*/  @!UPT UIADD3 URZ, URZ, URZ, URZ ;  /* 0x0000003f3f3ff290 */ /* 0x000ff6000fffe03f */
[----:B------:R-:W-:Y:S01]  /*38240*/  @!UPT UIADD3 URZ, URZ, URZ, URZ ;  /* 0x0000003f3f3ff290 */ /* 0x000fe2000fffe03f */
[----:B------:R0:W-:Y:S01]  /*38250*/  STL.64 [R1+0x1a0], R16 ;  /* 0x0001a01001007387 */ /* 0x0001e20000100a00 */
[----:B------:R1:W-:Y:S03]  /*38260*/  STL.64 [R1+0x1a8], R18 ;  /* 0x0001a81201007387 */ /* 0x0003e60000100a00 */
[----:B0-----:R-:W3:Y:S01]  /*38270*/  LDL.LU R16, [R1+0x7c0] ;  /* 0x0007c00001107983 */ /* 0x001ee20000300800 */
[----:B------:R-:W3:Y:S02]  /*38280*/  LDL.LU R17, [R1+0x7c4] ;  /* 0x0007c40001117983 */ /* 0x000ee40000300800 */
[----:B-1----:R-:W3:Y:S02]  /*38290*/  LDL.LU R18, [R1+0x7c8] ;  /* 0x0007c80001127983 */ /* 0x002ee40000300800 */
[----:B------:R-:W3:Y:S01]  /*382a0*/  LDL.LU R19, [R1+0x7cc] ;  /* 0x0007cc0001137983 */ /* 0x000ee20000300800 */
[----:B------:R0:W-:Y:S01]  /*382b0*/  STL.64 [R1+0x1870], R14 ;  /* 0x0018700e01007387 */ /* 0x0001e20000100a00 */
        /* <DEDUP_REMOVED lines=8> */
[----:B------:R1:W-:Y:S03]  /*38340*/  STL.64 [R1+0x198], R14 ;  /* 0x0001980e01007387 */ /* 0x0003e60000100a00 */
[----:B0-----:R-:W4:Y:S01]  /*38350*/  LDL.LU R12, [R1+0x790] ;  /* 0x00079000010c7983 */ /* 0x001f220000300800 */
[----:B------:R-:W4:Y:S02]  /*38360*/  LDL.LU R13, [R1+0x794] ;  /* 0x00079400010d7983 */ /* 0x000f240000300800 */
[----:B-1----:R-:W2:Y:S02]  /*38370*/  LDL.LU R14, [R1+0x798] ;  /* 0x00079800010e7983 */ /* 0x002ea40000300800 */
[----:B------:R-:W2:Y:S02]  /*38380*/  LDL.LU R15, [R1+0x79c] ;  /* 0x00079c00010f7983 */ /* 0x000ea40000300800 */
[----:B--2---:R-:W-:Y:S01]  /*38390*/  STL.64 [R1+0x1880], R14 ;  /* 0x0018800e01007387 */ /* 0x004fe20000100a00 */
[----:B----4-:R0:W-:Y:S03]  /*383a0*/  STL.64 [R1+0x1878], R12 ;  /* 0x0018780c01007387 */ /* 0x0101e60000100a00 */
[----:B0-----:R-:W2:Y:S01]  /*383b0*/  LDL.LU R12, [R1+0x7a0] ;  /* 0x0007a000010c7983 */ /* 0x001ea20000300800 */
[----:B------:R-:W2:Y:S02]  /*383c0*/  LDL.LU R13, [R1+0x7a4] ;  /* 0x0007a400010d7983 */ /* 0x000ea40000300800 */
[----:B------:R-:W4:Y:S02]  /*383d0*/  LDL.LU R14, [R1+0x7a8] ;  /* 0x0007a800010e7983 */ /* 0x000f240000300800 */
[----:B------:R-:W4:Y:S02]  /*383e0*/  LDL.LU R15, [R1+0x7ac] ;  /* 0x0007ac00010f7983 */ /* 0x000f240000300800 */
[----:B----4-:R0:W-:Y:S01]  /*383f0*/  STL.64 [R1+0x1890], R14 ;  /* 0x0018900e01007387 */ /* 0x0101e20000100a00 */
[----:B--2---:R-:W-:Y:S03]  /*38400*/  STL.64 [R1+0x1888], R12 ;  /* 0x0018880c01007387 */ /* 0x004fe60000100a00 */
[----:B0-----:R-:W2:Y:S01]  /*38410*/  LDL.LU.64 R14, [R1+0xb8] ;  /* 0x0000b800010e7983 */ /* 0x001ea20000300a00 */
[----:B------:R0:W-:Y:S02]  /*38420*/  STL.64 [R1+0x1828], R10 ;  /* 0x0018280a01007387 */ /* 0x0001e40000100a00 */
[----:B------:R-:W-:Y:S01]  /*38430*/  STL [R1+0x1820], R8 ;  /* 0x0018200801007387 */ /* 0x000fe20000100800 */
[----:B0-----:R-:W4:Y:S01]  /*38440*/  LDL.LU.64 R10, [R1+0x78] ;  /* 0x00007800010a7983 */ /* 0x001f220000300a00 */
[----:B------:R-:W-:Y:S03]  /*38450*/  HMMA.16816.F32 R24, R24, R6, R20 ;  /* 0x000000061818723c */ /* 0x000fe60000001814 */
[----:B----4-:R0:W-:Y:S04]  /*38460*/  STL.64 [R1+0x1868], R10 ;  /* 0x0018680a01007387 */ /* 0x0101e80000100a00 */
[----:B0-----:R-:W4:Y:S04]  /*38470*/  LDL.LU.64 R10, [R1+0x98] ;  /* 0x00009800010a7983 */ /* 0x001f280000300a00 */
[----:B----4-:R0:W-:Y:S01]  /*38480*/  STL.64 [R1+0x1898], R10 ;  /* 0x0018980a01007387 */ /* 0x0101e20000100a00 */
[----:B------:R-:W4:Y:S02]  /*38490*/  LDL.LU R8, [R1+0x7b0] ;  /* 0x0007b00001087983 */ /* 0x000f240000300800 */
[----:B------:R-:W4:Y:S01]  /*384a0*/  LDL.LU R9, [R1+0x7b4] ;  /* 0x0007b40001097983 */ /* 0x000f220000300800 */
[----:B0-----:R-:W4:Y:S01]  /*384b0*/  LDL.LU R10, [R1+0x7b8] ;  /* 0x0007b800010a7983 */ /* 0x001f220000300800 */
[----:B------:R-:W4:Y:S02]  /*384c0*/  LDL.LU R11, [R1+0x7bc] ;  /* 0x0007bc00010b7983 */ /* 0x000f240000300800 */
[----:B------:R-:W4:Y:S02]  /*384d0*/  LDL.LU.64 R22, [R1+0x18a8] ;  /* 0x0018a80001167983 */ /* 0x000f240000300a00 */
[----:B------:R-:W4:Y:S03]  /*384e0*/  LDL.LU.64 R20, [R1+0x18a0] ;  /* 0x0018a00001147983 */ /* 0x000f260000300a00 */
[----:B------:R-:W-:Y:S01]  /*384f0*/  STL [R1+0x154c], R24 ;  /* 0x00154c1801007387 */ /* 0x000fe20000100800 */
[----:B------:R-:W-:Y:S02]  /*38500*/  STL [R1+0x1548], R25 ;  /* 0x0015481901007387 */ /* 0x000fe40000100800 */
[----:B------:R-:W-:Y:S02]  /*38510*/  STL [R1+0x1544], R26 ;  /* 0x0015441a01007387 */ /* 0x000fe40000100800 */
[----:B------:R0:W-:Y:S02]  /*38520*/  STL [R1+0x1540], R27 ;  /* 0x0015401b01007387 */ /* 0x0001e40000100800 */
[----:B0-----:R-:W3:Y:S01]  /*38530*/  LDL.LU.64 R26, [R1+0xc8] ;  /* 0x0000c800011a7983 */ /* 0x001ee20000300a00 */
[----:B--2---:R-:W-:-:S02]  /*38540*/  IMAD.MOV.U32 R5, RZ, RZ, R14 ;  /* 0x000000ffff057224 */ /* 0x004fc400078e000e */
[----:B------:R-:W-:Y:S01]  /*38550*/  IMAD.MOV.U32 R4, RZ, RZ, R15 ;  /* 0x000000ffff047224 */ /* 0x000fe200078e000f */
[C---:B----4-:R-:W-:Y:S08]  /*38560*/  HMMA.16816.F32 R8, R20.reuse, R14, R8 ;  /* 0x0000000e1408723c */ /* 0x050ff00000001808 */
[C---:B---3--:R-:W-:Y:S11]  /*38570*/  HMMA.16816.F32 R16, R20.reuse, R26, R16 ;  /* 0x0000001a1410723c */ /* 0x048ff60000001810 */
[----:B------:R-:W-:Y:S11]  /*38580*/  @!UPT UIADD3 URZ, URZ, URZ, URZ ;  /* 0x0000003f3f3ff290 */ /* 0x000ff6000fffe03f */
[----:B------:R-:W-:Y:S01]  /*38590*/  @!UPT UIADD3 URZ, URZ, URZ, URZ ;  /* 0x0000003f3f3ff290 */ /* 0x000fe2000fffe03f */
[----:B------:R-:W-:Y:S01]  /*385a0*/  STL.64 [R1+0x530], R16 ;  /* 0x0005301001007387 */ /* 0x000fe20000100a00 */
[----:B------:R0:W-:Y:S02]  /*385b0*/  STL.64 [R1+0x538], R18 ;  /* 0x0005381201007387 */ /* 0x0001e40000100a00 */
[----:B------:R1:W-:Y:S02]  /*385c0*/  STL [R1+0x1784], R27 ;  /* 0x0017841b01007387 */ /* 0x0003e40000100800 */
[----:B0-----:R-:W-:Y:S02]  /*385d0*/  IMAD.MOV.U32 R19, RZ, RZ, R26 ;  /* 0x000000ffff137224 */ /* 0x001fe400078e001a */
[----:B-1----:R-:W2:Y:S03]  /*385e0*/  LDL.LU.64 R26, [R1+0xa8] ;  /* 0x0000a800011a7983 */ /* 0x002ea60000300a00 */
[----:B------:R0:W-:Y:S02]  /*385f0*/  STL [R1+0x1780], R19 ;  /* 0x0017801301007387 */ /* 0x0001e40000100800 */
[----:B------:R-:W3:Y:S02]  /*38600*/  LDL.LU R16, [R1+0x780] ;  /* 0x0007800001107983 */ /* 0x000ee40000300800 */
[----:B------:R-:W3:Y:S01]  /*38610*/  LDL.LU R17, [R1+0x784] ;  /* 0x0007840001117983 */ /* 0x000ee20000300800 */
[----:B------:R-:W3:Y:S04]  /*38620*/  LDL.LU R18, [R1+0x788] ;  /* 0x0007880001127983 */ /* 0x000ee80000300800 */
[----:B0-----:R-:W3:Y:S01]  /*38630*/  LDL.LU R19, [R1+0x78c] ;  /* 0x00078c0001137983 */ /* 0x001ee20000300800 */
[----:B------:R-:W-:Y:S02]  /*38640*/  STL.64 [R1+0x520], R8 ;  /* 0x0005200801007387 */ /* 0x000fe40000100a00 */
[----:B------:R0:W-:Y:S02]  /*38650*/  STL.64 [R1+0x528], R10 ;  /* 0x0005280a01007387 */ /* 0x0001e40000100a00 */
[----:B0-----:R-:W4:Y:S01]  /*38660*/  LDL.LU.64 R10, [R1+0x1898] ;  /* 0x00189800010a7983 */ /* 0x001f220000300a00 */
[----:B------:R-:W2:Y:S02]  /*38670*/  LDL.LU.64 R14, [R1+0x1890] ;  /* 0x00189000010e7983 */ /* 0x000ea40000300a00 */
[----:B------:R-:W2:Y:S02]  /*38680*/  LDL.LU.64 R12, [R1+0x1888] ;  /* 0x00188800010c7983 */ /* 0x000ea40000300a00 */
[----:B------:R0:W-:Y:S01]  /*38690*/  STL [R1+0x178c], R4 ;  /* 0x00178c0401007387 */ /* 0x0001e20000100800 */
[----:B------:R1:W-:Y:S01]  /*386a0*/  STL [R1+0x1788], R5 ;  /* 0x0017880501007387 */ /* 0x0003e20000100800 */
[----:B------:R1:W-:Y:S03]  /*386b0*/  STL.64 [R1+0x1860], R6 ;  /* 0x0018600601007387 */ /* 0x0003e60000100a00 */
[----:B0-----:R-:W3:Y:S01]  /*386c0*/  LDL.LU R4, [R1+0x770] ;  /* 0x0007700001047983 */ /* 0x001ee20000300800 */
[----:B-1----:R-:W3:Y:S03]  /*386d0*/  LDL.LU R5, [R1+0x774] ;  /* 0x0007740001057983 */ /* 0x002ee60000300800 */
[----:B------:R-:W3:Y:S01]  /*386e0*/  LDL.LU R6, [R1+0x778] ;  /* 0x0007780001067983 */ /* 0x000ee20000300800 */
[----:B------:R-:W3:Y:S01]  /*386f0*/  LDL.LU R7, [R1+0x77c] ;  /* 0x00077c0001077983 */ /* 0x000ee20000300800 */
[----:B--2---:R-:W-:Y:S11]  /*38700*/  HMMA.16816.F32 R12, R20, R26, R12 ;  /* 0x0000001a140c723c */ /* 0x004ff6000000180c */
[----:B------:R-:W-:Y:S11]  /*38710*/  @!UPT UIADD3 URZ, URZ, URZ, URZ ;  /* 0x0000003f3f3ff290 */ /* 0x000ff6000fffe03f */
[----:B------:R-:W-:Y:S01]  /*38720*/  @!UPT UIADD3 URZ, URZ, URZ, URZ ;  /* 0x0000003f3f3ff290 */ /* 0x000fe2000fffe03f */
[----:B------:R-:W-:Y:S01]  /*38730*/  STL.64 [R1+0x510], R12 ;  /* 0x0005100c01007387 */ /* 0x000fe20000100a00 */
[----:B------:R0:W-:Y:S03]  /*38740*/  STL.64 [R1+0x518], R14 ;  /* 0x0005180e01007387 */ /* 0x0001e60000100a00 */
[----:B0-----:R-:W4:Y:S01]  /*38750*/  LDL.LU.64 R14, [R1+0x1880] ;  /* 0x00188000010e7983 */ /* 0x001f220000300a00 */
[----:B------:R-:W4:Y:S02]  /*38760*/  LDL.LU.64 R12, [R1+0x1878] ;  /* 0x00187800010c7983 */ /* 0x000f240000300a00 */
[----:B------:R-:W-:Y:S02]  /*38770*/  IMAD.MOV.U32 R28, RZ, RZ, R26 ;  /* 0x000000ffff1c7224 */ /* 0x000fe400078e001a */
[----:B------:R-:W-:-:S05]  /*38780*/  IMAD.MOV.U32 R26, RZ, RZ, R27 ;  /* 0x000000ffff1a7224 */ /* 0x000fca00078e001b */
[----:B------:R0:W-:Y:S04]  /*38790*/  STL [R1+0x1794], R26 ;  /* 0x0017941a01007387 */ /* 0x0001e80000100800 */
[----:B0-----:R-:W2:Y:S01]  /*387a0*/  LDL.LU.64 R26, [R1+0x88] ;  /* 0x00008800011a7983 */ /* 0x001ea20000300a00 */
[----:B------:R-:W-:Y:S01]  /*387b0*/  STL [R1+0x1790], R28 ;  /* 0x0017901c01007387 */ /* 0x000fe20000100800 */
[C---:B----4-:R-:W-:Y:S11]  /*387c0*/  HMMA.16816.F32 R12, R20.reuse, R10, R12 ;  /* 0x0000000a140c723c */ /* 0x050ff6000000180c */
[----:B------:R-:W-:Y:S11]  /*387d0*/  @!UPT UIADD3 URZ, URZ, URZ, URZ ;  /* 0x0000003f3f3ff290 */ /* 0x000ff6000fffe03f */
[----:B------:R-:W-:Y:S01]  /*387e0*/  @!UPT UIADD3 URZ, URZ, URZ, URZ ;  /* 0x0000003f3f3ff290 */ /* 0x000fe2000fffe03f */
[----:B------:R-:W-:Y:S01]  /*387f0*/  STL.64 [R1+0x500], R12 ;  /* 0x0005000c01007387 */ /* 0x000fe20000100a00 */
[----:B------:R0:W-:Y:S03]  /*38800*/  STL.64 [R1+0x508], R14 ;  /* 0x0005080e01007387 */ /* 0x0001e60000100a00 */
[----:B0-----:R-:W4:Y:S01]  /*38810*/  LDL.LU.64 R14, [R1+0x1870] ;  /* 0x00187000010e7983 */ /* 0x001f220000300a00 */
[----:B------:R-:W-:Y:S02]  /*38820*/  IMAD.MOV.U32 R13, RZ, RZ, R10 ;  /* 0x000000ffff0d7224 */ /* 0x000fe400078e000a */
[----:B------:R-:W-:Y:S02]  /*38830*/  IMAD.MOV.U32 R12, RZ, RZ, R11 ;  /* 0x000000ffff0c7224 */ /* 0x000fe400078e000b */
[----:B------:R-:W3:Y:S03]  /*38840*/  LDL.LU.64 R10, [R1+0x1868] ;  /* 0x00186800010a7983 */ /* 0x000ee60000300a00 */
[----:B------:R-:W-:Y:S02]  /*38850*/  STL [R1+0x179c], R12 ;  /* 0x00179c0c01007387 */ /* 0x000fe40000100800 */
[----:B------:R-:W-:Y:S01]  /*38860*/  STL [R1+0x1798], R13 ;  /* 0x0017980d01007387 */ /* 0x000fe20000100800 */
[----:B----4-:R2:W-:Y:S01]  /*38870*/  STL.64 [R1+0x1840], R14 ;  /* 0x0018400e01007387 */ /* 0x0105e20000100a00 */
[C---:B---3--:R-:W-:Y:S08]  /*38880*/  HMMA.16816.F32 R4, R20.reuse, R10, R4 ;  /* 0x0000000a1404723c */ /* 0x048ff00000001804 */
[----:B--2---:R-:W-:Y:S07]  /*38890*/  HMMA.16816.F32 R12, R20, R26, R16 ;  /* 0x0000001a140c723c */ /* 0x004fee0000001810 */
[----:B------:R-:W-:-:S02]  /*388a0*/  IMAD.MOV.U32 R18, RZ, RZ, R27 ;  /* 0x000000ffff127224 */ /* 0x000fc400078e001b */
[----:B------:R-:W-:Y:S02]  /*388b0*/  IMAD.MOV.U32 R19, RZ, RZ, R10 ;  /* 0x000000ffff137224 */ /* 0x000fe400078e000a */
[----:B------:R-:W-:Y:S02]  /*388c0*/  IMAD.MOV.U32 R17, RZ, RZ, R26 ;  /* 0x000000ffff117224 */ /* 0x000fe400078e001a */
[----:B------:R-:W-:-:S10]  /*388d0*/  IMAD.MOV.U32 R16, RZ, RZ, R11 ;  /* 0x000000ffff107224 */ /* 0x000fd400078e000b */
[----:B------:R-:W-:Y:S01]  /*388e0*/  STL.64 [R1+0x4f0], R12 ;  /* 0x0004f00c01007387 */ /* 0x000fe20000100a00 */
[----:B------:R-:W-:Y:S02]  /*388f0*/  STL.64 [R1+0x4f8], R14 ;  /* 0x0004f80e01007387 */ /* 0x000fe40000100a00 */
[----:B------:R-:W-:Y:S02]  /*38900*/  STL.64 [R1+0x4e0], R4 ;  /* 0x0004e00401007387 */ /* 0x000fe40000100a00 */
[----:B------:R-:W-:Y:S01]  /*38910*/  STL.64 [R1+0x4e8], R6 ;  /* 0x0004e80601007387 */ /* 0x000fe20000100a00 */
[----:B------:R-:W-:Y:S01]  /*38920*/  STL.64 [R1+0x17a8], R18 ;  /* 0x0017a81201007387 */ /* 0x000fe20000100a00 */
        /* <DEDUP_REMOVED lines=15> */
[----:B------:R-:W4:Y:S04]  /*38a20*/  LDL.LU.64 R26, [R1+0x68] ;  /* 0x00006800011a7983 */ /* 0x000f280000300a00 */
        /* <DEDUP_REMOVED lines=8> */
[----:B------:R-:W2:Y:S02]  /*38ab0*/  LDL.LU R14, [R1+0x748] ;  /* 0x00074800010e7983 */ /* 0x000ea40000300800 */
[----:B------:R-:W2:Y:S02]  /*38ac0*/  LDL.LU R15, [R1+0x74c] ;  /* 0x00074c00010f7983 */ /* 0x000ea40000300800 */
[----:B--2---:R0:W-:Y:S01]  /*38ad0*/  STL.64 [R1+0x1850], R14 ;  /* 0x0018500e01007387 */ /* 0x0041e20000100a00 */
[----:B------:R-:W-:Y:S03]  /*38ae0*/  STL.64 [R1+0x1848], R12 ;  /* 0x0018480c01007387 */ /* 0x000fe60000100a00 */
[----:B0-----:R-:W2:Y:S01]  /*38af0*/  LDL.LU.64 R14, [R1+0x58] ;  /* 0x00005800010e7983 */ /* 0x001ea20000300a00 */
[----:B------:R-:W2:Y:S03]  /*38b00*/  LDL.LU.64 R10, [R1+0x38] ;  /* 0x00003800010a7983 */ /* 0x000ea60000300a00 */
[----:B--2---:R0:W-:Y:S04]  /*38b10*/  STL.64 [R1+0x1838], R10 ;  /* 0x0018380a01007387 */ /* 0x0041e80000100a00 */
[----:B0-----:R-:W2:Y:S04]  /*38b20*/  LDL.LU.64 R10, [R1+0x48] ;  /* 0x00004800010a7983 */ /* 0x001ea80000300a00 */
[----:B--2---:R0:W-:Y:S01]  /*38b30*/  STL.64 [R1+0x1858], R10 ;  /* 0x0018580a01007387 */ /* 0x0041e20000100a00 */
[----:B------:R-:W2:Y:S02]  /*38b40*/  LDL.LU R8, [R1+0x750] ;  /* 0x0007500001087983 */ /* 0x000ea40000300800 */
[----:B------:R-:W2:Y:S01]  /*38b50*/  LDL.LU R9, [R1+0x754] ;  /* 0x0007540001097983 */ /* 0x000ea20000300800 */
[----:B0-----:R-:W2:Y:S01]  /*38b60*/  LDL.LU R10, [R1+0x758] ;  /* 0x00075800010a7983 */ /* 0x001ea20000300800 */
[----:B------:R-:W2:Y:S02]  /*38b70*/  LDL.LU R11, [R1+0x75c] ;  /* 0x00075c00010b7983 */ /* 0x000ea40000300800 */
[----:B---3--:R0:W-:Y:S02]  /*38b80*/  STL.64 [R1+0x17d8], R18 ;  /* 0x0017d81201007387 */ /* 0x0081e40000100a00 */
[----:B------:R-:W-:Y:S01]  /*38b90*/  STL.64 [R1+0x17d0], R16 ;  /* 0x0017d01001007387 */ /* 0x000fe20000100a00 */
[----:B0-----:R-:W3:Y:S04]  /*38ba0*/  LDL.LU.64 R18, [R1+0x8] ;  /* 0x0000080001127983 */ /* 0x001ee80000300a00 */
[----:B---3--:R0:W-:Y:S04]  /*38bb0*/  STL.64 [R1+0x17f0], R18 ;  /* 0x0017f01201007387 */ /* 0x0081e80000100a00 */
[----:B0-----:R-:W3:Y:S01]  /*38bc0*/  LDL.LU.64 R18, [R1+0x18] ;  /* 0x0000180001127983 */ /* 0x001ee20000300a00 */
[C---:B----4-:R-:W-:Y:S03]  /*38bd0*/  HMMA.16816.F32 R4, R20.reuse, R26, R4 ;  /* 0x0000001a1404723c */ /* 0x050fe60000001804 */
[----:B---3--:R0:W-:Y:S04]  /*38be0*/  STL.64 [R1+0x1808], R18 ;  /* 0x0018081201007387 */ /* 0x0081e80000100a00 */
[----:B0-----:R-:W3:Y:S01]  /*38bf0*/  LDL.LU.64 R18, [R1+0x28] ;  /* 0x0000280001127983 */ /* 0x001ee20000300a00 */
[----:B--2---:R-:W-:Y:S03]  /*38c00*/  HMMA.16816.F32 R8, R20, R14, R8 ;  /* 0x0000000e1408723c */ /* 0x004fe60000001808 */
[----:B---3--:R0:W-:Y:S01]  /*38c10*/  STL.64 [R1+0x1830], R18 ;  /* 0x0018301201007387 */ /* 0x0081e20000100a00 */
[----:B------:R-:W2:Y:S02]  /*38c20*/  LDL.LU R16, [R1+0x730] ;  /* 0x0007300001107983 */ /* 0x000ea40000300800 */
[----:B------:R-:W2:Y:S01]  /*38c30*/  LDL.LU R17, [R1+0x734] ;  /* 0x0007340001117983 */ /* 0x000ea20000300800 */
[----:B0-----:R-:W2:Y:S01]  /*38c40*/  LDL.LU R18, [R1+0x738] ;  /* 0x0007380001127983 */ /* 0x001ea20000300800 */
[----:B------:R-:W2:Y:S07]  /*38c50*/  LDL.LU R19, [R1+0x73c] ;  /* 0x00073c0001137983 */ /* 0x000eae0000300800 */
[----:B------:R-:W-:Y:S02]  /*38c60*/  STL.64 [R1+0x440], R4 ;  /* 0x0004400401007387 */ /* 0x000fe40000100a00 */
[----:B------:R0:W-:Y:S02]  /*38c70*/  STL.64 [R1+0x448], R6 ;  /* 0x0004480601007387 */ /* 0x0001e40000100a00 */
[----:B0-----:R-:W3:Y:S04]  /*38c80*/  LDL.LU.64 R6, [R1+0x1860] ;  /* 0x0018600001067983 */ /* 0x001ee80000300a00 */
[----:B------:R-:W-:Y:S02]  /*38c90*/  STL.64 [R1+0x330], R8 ;  /* 0x0003300801007387 */ /* 0x000fe40000100a00 */
[----:B------:R-:W-:-:S02]  /*38ca0*/  IMAD.MOV.U32 R5, RZ, RZ, R26 ;  /* 0x000000ffff057224 */ /* 0x000fc400078e001a */
[----:B------:R0:W-:Y:S02]  /*38cb0*/  STL.64 [R1+0x338], R10 ;  /* 0x0003380a01007387 */ /* 0x0001e40000100a00 */
[----:B------:R-:W-:Y:S02]  /*38cc0*/  IMAD.MOV.U32 R4, RZ, RZ, R15 ;  /* 0x000000ffff047224 */ /* 0x000fe400078e000f */
[----:B------:R-:W-:Y:S01]  /*38cd0*/  IMAD.MOV.U32 R28, RZ, RZ, R14 ;  /* 0x000000ffff1c7224 */ /* 0x000fe200078e000e */
[----:B0-----:R-:W4:Y:S01]  /*38ce0*/  LDL.LU.64 R10, [R1+0x1858] ;  /* 0x00185800010a7983 */ /* 0x001f220000300a00 */
[----:B------:R-:W4:Y:S02]  /*38cf0*/  LDL.LU.64 R14, [R1+0x1850] ;  /* 0x00185000010e7983 */ /* 0x000f240000300a00 */
[----:B------:R-:W4:Y:S01]  /*38d00*/  LDL.LU.64 R12, [R1+0x1848] ;  /* 0x00184800010c7983 */ /* 0x000f220000300a00 */
[----:B---3--:R-:W-:Y:S01]  /*38d10*/  STL.64 [R1+0x17e8], R6 ;  /* 0x0017e80601007387 */ /* 0x008fe20000100a00 */
[----:B------:R0:W-:Y:S03]  /*38d20*/  STL.64 [R1+0x17e0], R4 ;  /* 0x0017e00401007387 */ /* 0x0001e60000100a00 */
[----:B0-----:R-:W3:Y:S01]  /*38d30*/  LDL.LU R4, [R1+0x700] ;  /* 0x0007000001047983 */ /* 0x001ee20000300800 */
[----:B------:R-:W3:Y:S02]  /*38d40*/  LDL.LU R5, [R1+0x704] ;  /* 0x0007040001057983 */ /* 0x000ee40000300800 */
[----:B------:R-:W2:Y:S02]  /*38d50*/  LDL.LU R6, [R1+0x708] ;  /* 0x0007080001067983 */ /* 0x000ea40000300800 */
[----:B------:R-:W2:Y:S01]  /*38d60*/  LDL.LU R7, [R1+0x70c] ;  /* 0x00070c0001077983 */ /* 0x000ea20000300800 */
[C---:B----4-:R-:W-:Y:S01]  /*38d70*/  HMMA.16816.F32 R12, R20.reuse, R10, R12 ;  /* 0x0000000a140c723c */ /* 0x050fe2000000180c */
[----:B--2---:R-:W-:Y:S01]  /*38d80*/  STL.64 [R1+0x1800], R6 ;  /* 0x0018000601007387 */ /* 0x004fe20000100a00 */
[----:B---3--:R0:W-:Y:S03]  /*38d90*/  STL.64 [R1+0x17f8], R4 ;  /* 0x0017f80401007387 */ /* 0x0081e60000100a00 */
[----:B0-----:R-:W2:Y:S01]  /*38da0*/  LDL.LU R4, [R1+0x710] ;  /* 0x0007100001047983 */ /* 0x001ea20000300800 */
[----:B------:R-:W2:Y:S02]  /*38db0*/  LDL.LU R5, [R1+0x714] ;  /* 0x0007140001057983 */ /* 0x000ea40000300800 */
[----:B------:R-:W3:Y:S02]  /*38dc0*/  LDL.LU R6, [R1+0x718] ;  /* 0x0007180001067983 */ /* 0x000ee40000300800 */
[----:B------:R-:W3:Y:S02]  /*38dd0*/  LDL.LU R7, [R1+0x71c] ;  /* 0x00071c0001077983 */ /* 0x000ee40000300800 */
[----:B------:R-:W-:Y:S01]  /*38de0*/  IMAD.MOV.U32 R26, RZ, RZ, R11 ;  /* 0x000000ffff1a7224 */ /* 0x000fe200078e000b */
[----:B---3--:R-:W-:Y:S01]  /*38df0*/  STL.64 [R1+0x1818], R6 ;  /* 0x0018180601007387 */ /* 0x008fe20000100a00 */
[----:B--2---:R0:W-:Y:S03]  /*38e00*/  STL.64 [R1+0x1810], R4 ;  /* 0x0018100401007387 */ /* 0x0041e60000100a00 */
[----:B0-----:R-:W2:Y:S01]  /*38e10*/  LDL.LU R4, [R1+0x720] ;  /* 0x0007200001047983 */ /* 0x001ea20000300800 */
[----:B------:R-:W2:Y:S02]  /*38e20*/  LDL.LU R5, [R1+0x724] ;  /* 0x0007240001057983 */ /* 0x000ea40000300800 */
[----:B------:R-:W2:Y:S02]  /*38e30*/  LDL.LU R6, [R1+0x728] ;  /* 0x0007280001067983 */ /* 0x000ea40000300800 */
[----:B------:R-:W2:Y:S01]  /*38e40*/  LDL.LU R7, [R1+0x72c] ;  /* 0x00072c0001077983 */ /* 0x000ea20000300800 */
[----:B------:R0:W-:Y:S01]  /*38e50*/  STL.64 [R1+0x320], R12 ;  /* 0x0003200c01007387 */ /* 0x0001e20000100a00 */
[----:B------:R1:W-:Y:S02]  /*38e60*/  STL.64 [R1+0x328], R14 ;  /* 0x0003280e01007387 */ /* 0x0003e40000100a00 */
[----:B0-----:R-:W-:Y:S01]  /*38e70*/  IMAD.MOV.U32 R13, RZ, RZ, R10 ;  /* 0x000000ffff0d7224 */ /* 0x001fe200078e000a */
[----:B-1----:R-:W3:Y:S01]  /*38e80*/  LDL.LU.64 R14, [R1+0x1840] ;  /* 0x00184000010e7983 */ /* 0x002ee20000300a00 */
[----:B------:R-:W4:Y:S02]  /*38e90*/  LDL.LU.64 R10, [R1+0x1838] ;  /* 0x00183800010a7983 */ /* 0x000f240000300a00 */
[C---:B----4-:R-:W-:Y:S11]  /*38ea0*/  HMMA.16816.F32 R16, R20.reuse, R10, R16 ;  /* 0x0000000a1410723c */ /* 0x050ff60000001810 */
[----:B------:R-:W-:Y:S11]  /*38eb0*/  @!UPT UIADD3 URZ, URZ, URZ, URZ ;  /* 0x0000003f3f3ff290 */ /* 0x000ff6000fffe03f */
[----:B------:R-:W-:Y:S01]  /*38ec0*/  @!UPT UIADD3 URZ, URZ, URZ, URZ ;  /* 0x0000003f3f3ff290 */ /* 0x000fe2000fffe03f */
[----:B------:R-:W-:Y:S01]  /*38ed0*/  STL.64 [R1+0x310], R16 ;  /* 0x0003101001007387 */ /* 0x000fe20000100a00 */
[----:B------:R0:W-:Y:S03]  /*38ee0*/  STL.64 [R1+0x318], R18 ;  /* 0x0003181201007387 */ /* 0x0001e60000100a00 */
[----:B0-----:R-:W2:Y:S01]  /*38ef0*/  LDL.LU.64 R18, [R1+0x1830] ;  /* 0x0018300001127983 */ /* 0x001ea20000300a00 */
[----:B------:R-:W-:Y:S02]  /*38f00*/  IMAD.MOV.U32 R12, RZ, RZ, R10 ;  /* 0x000000ffff0c7224 */ /* 0x000fe400078e000a */
[----:B------:R-:W-:Y:S02]  /*38f10*/  IMAD.MOV.U32 R9, RZ, RZ, R11 ;  /* 0x000000ffff097224 */ /* 0x000fe400078e000b */
[----:B------:R-:W4:Y:S01]  /*38f20*/  LDL.LU.64 R10, [R1+0x1828] ;  /* 0x00182800010a7983 */ /* 0x000f220000300a00 */
        /* <DEDUP_REMOVED lines=27> */
[----:B------:R-:W3:Y:S02]  /*390e0*/  LDL.LU.64 R18, [R1+0x17d8] ;  /* 0x0017d80001127983 */ /* 0x000ee40000300a00 */
[----:B------:R-:W3:Y:S02]  /*390f0*/  LDL.LU.64 R16, [R1+0x17d0] ;  /* 0x0017d00001107983 */ /* 0x000ee40000300a00 */
[C---:B---3--:R-:W-:Y:S11]  /*39100*/  HMMA.16816.F32 R16, R20.reuse, R14, R16 ;  /* 0x0000000e1410723c */ /* 0x048ff60000001810 */
[----:B------:R-:W-:Y:S11]  /*39110*/  @!UPT UIADD3 URZ, URZ, URZ, URZ ;  /* 0x0000003f3f3ff290 */ /* 0x000ff6000fffe03f */
[----:B------:R-:W-:Y:S01]  /*39120*/  @!UPT UIADD3 URZ, URZ, URZ, URZ ;  /* 0x0000003f3f3ff290 */ /* 0x000fe2000fffe03f */
[----:B------:R-:W-:Y:S01]  /*39130*/  STL.64 [R1+0x2d0], R16 ;  /* 0x0002d01001007387 */ /* 0x000fe20000100a00 */
[----:B------:R0:W-:Y:S03]  /*39140*/  STL.64 [R1+0x2d8], R18 ;  /* 0x0002d81201007387 */ /* 0x0001e60000100a00 */
[----:B0-----:R-:W4:Y:S01]  /*39150*/  LDL.LU.64 R18, [R1+0x17c8] ;  /* 0x0017c80001127983 */ /* 0x001f220000300a00 */
[----:B------:R-:W4:Y:S02]  /*39160*/  LDL.LU.64 R16, [R1+0x17c0] ;  /* 0x0017c00001107983 */ /* 0x000f240000300a00 */
[----:B------:R-:W-:Y:S01]  /*39170*/  STL.64 [R1+0x1690], R14 ;  /* 0x0016900e01007387 */ /* 0x000fe20000100a00 */
[----:B----4-:R-:W-:Y:S11]  /*39180*/  HMMA.16816.F32 R16, R20, R10, R16 ;  /* 0x0000000a1410723c */ /* 0x010ff60000001810 */
[----:B------:R-:W-:Y:S11]  /*39190*/  @!UPT UIADD3 URZ, URZ, URZ, URZ ;  /* 0x0000003f3f3ff290 */ /* 0x000ff6000fffe03f */
[----:B------:R-:W-:Y:S01]  /*391a0*/  @!UPT UIADD3 URZ, URZ, URZ, URZ ;  /* 0x0000003f3f3ff290 */ /* 0x000fe2000fffe03f */
[----:B------:R-:W-:Y:S01]  /*391b0*/  STL.64 [R1+0x2c0], R16 ;  /* 0x0002c01001007387 */ /* 0x000fe20000100a00 */
[----:B------:R0:W-:Y:S03]  /*391c0*/  STL.64 [R1+0x2c8], R18 ;  /* 0x0002c81201007387 */ /* 0x0001e60000100a00 */
[----:B0-----:R-:W2:Y:S01]  /*391d0*/  LDL.LU.64 R18, [R1+0x17b8] ;  /* 0x0017b80001127983 */ /* 0x001ea20000300a00 */
[----:B------:R-:W2:Y:S02]  /*391e0*/  LDL.LU.64 R16, [R1+0x17b0] ;  /* 0x0017b00001107983 */ /* 0x000ea40000300a00 */
[----:B------:R-:W-:Y:S02]  /*391f0*/  STL.64 [R1+0x16a0], R10 ;  /* 0x0016a00a01007387 */ /* 0x000fe40000100a00 */
[----:B------:R0:W-:Y:S02]  /*39200*/  STL [R1+0x1698], R8 ;  /* 0x0016980801007387 */ /* 0x0001e40000100800 */
[----:B------:R-:W-:-:S02]  /*39210*/  IMAD.MOV.U32 R14, RZ, RZ, R12 ;  /* 0x000000ffff0e7224 */ /* 0x000fc400078e000c */
[----:B------:R-:W-:Y:S01]  /*39220*/  IMAD.MOV.U32 R15, RZ, RZ, R9 ;  /* 0x000000ffff0f7224 */ /* 0x000fe200078e0009 */
[----:B--2---:R-:W-:Y:S01]  /*39230*/  HMMA.16816.F32 R20, R20, R6, R16 ;  /* 0x000000061414723c */ /* 0x004fe20000001810 */
[----:B------:R-:W2:Y:S01]  /*39240*/  LDL.LU.64 R18, [R1+0x17a8] ;  /* 0x0017a80001127983 */ /* 0x000ea20000300a00 */
[----:B------:R-:W3:Y:S02]  /*39250*/  LDL.LU.64 R16, [R1+0x17a0] ;  /* 0x0017a00001107983 */ /* 0x000ee40000300a00 */
[----:B------:R-:W4:Y:S11]  /*39260*/  LDL.LU R12, [R1+0x179c] ;  /* 0x00179c00010c7983 */ /* 0x000f360000300800 */
[----:B------:R-:W-:Y:S08]  /*39270*/  @!UPT UIADD3 URZ, URZ, URZ, URZ ;  /* 0x0000003f3f3ff290 */ /* 0x000ff0000fffe03f */
[----:B------:R-:W-:Y:S01]  /*39280*/  STL.64 [R1+0x280], R20 ;  /* 0x0002801401007387 */ /* 0x000fe20000100a00 */
[----:B------:R-:W-:Y:S02]  /*39290*/  STL.64 [R1+0x288], R22 ;  /* 0x0002881601007387 */ /* 0x000fe40000100a00 */
[----:B------:R1:W-:Y:S02]  /*392a0*/  STL.64 [R1+0x16a8], R14 ;  /* 0x0016a80e01007387 */ /* 0x0003e40000100a00 */
[----:B0-----:R-:W2:Y:S01]  /*392b0*/  LDL.LU R8, [R1+0x610] ;  /* 0x0006100001087983 */ /* 0x001ea20000300800 */
[----:B------:R-:W2:Y:S01]  /*392c0*/  LDL.LU R9, [R1+0x614] ;  /* 0x0006140001097983 */ /* 0x000ea20000300800 */
[----:B------:R-:W2:Y:S02]  /*392d0*/  LDL.LU R10, [R1+0x618] ;  /* 0x00061800010a7983 */ /* 0x000ea40000300800 */
        /* <DEDUP_REMOVED lines=29> */
[----:B---3--:R-:W-:Y:S01]  /*394b0*/  IMAD.MOV.U32 R15, RZ, RZ, R16 ;  /* 0x000000ffff0f7224 */ /* 0x008fe200078e0010 */
        /* <DEDUP_REMOVED lines=12> */
[----:B------:R-:W3:Y:S02]  /*39580*/  LDL.LU R18, [R1+0x1774] ;  /* 0x0017740001127983 */ /* 0x000ee40000300800 */
[----:B------:R-:W-:Y:S01]  /*39590*/  IMAD.MOV.U32 R22, RZ, RZ, R13 ;  /* 0x000000ffff167224 */ /* 0x000fe200078e000d */
[----:B------:R-:W-:Y:S01]  /*395a0*/  STL.64 [R1+0x1720], R14 ;  /* 0x0017200e01007387 */ /* 0x000fe20000100a00 */
[----:B----4-:R-:W-:-:S03]  /*395b0*/  IMAD.MOV.U32 R23, RZ, RZ, R12 ;  /* 0x000000ffff177224 */ /* 0x010fc600078e000c */
[----:B--2---:R-:W-:Y:S01]  /*395c0*/  STL.64 [R1+0x1700], R10 ;  /* 0x0017000a01007387 */ /* 0x004fe20000100a00 */
[----:B------:R0:W-:Y:S03]  /*395d0*/  STL.64 [R1+0x16f8], R8 ;  /* 0x0016f80801007387 */ /* 0x0001e60000100a00 */
[----:B0-----:R-:W2:Y:S01]  /*395e0*/  LDL.LU R8, [R1+0x650] ;  /* 0x0006500001087983 */ /* 0x001ea20000300800 */
[----:B------:R-:W2:Y:S02]  /*395f0*/  LDL.LU R9, [R1+0x654] ;  /* 0x0006540001097983 */ /* 0x000ea40000300800 */
[----:B------:R-:W4:Y:S02]  /*39600*/  LDL.LU R10, [R1+0x658] ;  /* 0x00065800010a7983 */ /* 0x000f240000300800 */
[----:B------:R-:W4:Y:S01]  /*39610*/  LDL.LU R11, [R1+0x65c] ;  /* 0x00065c00010b7983 */ /* 0x000f220000300800 */
[----:B------:R-:W-:Y:S01]  /*39620*/  STL.64 [R1+0x1728], R22 ;  /* 0x0017281601007387 */ /* 0x000fe20000100a00 */
[----:B------:R-:W2:Y:S02]  /*39630*/  LDL.LU R12, [R1+0x670] ;  /* 0x00067000010c7983 */ /* 0x000ea40000300800 */
[----:B------:R-:W2:Y:S02]  /*39640*/  LDL.LU R13, [R1+0x674] ;  /* 0x00067400010d7983 */ /* 0x000ea40000300800 */
[----:B------:R-:W2:Y:S01]  /*39650*/  LDL.LU R14, [R1+0x678] ;  /* 0x00067800010e7983 */ /* 0x000ea20000300800 */
[----:B------:R-:W2:Y:S04]  /*39660*/  LDL.LU R15, [R1+0x67c] ;  /* 0x00067c00010f7983 */ /* 0x000ea80000300800 */
[----:B--2---:R-:W-:Y:S01]  /*39670*/  STL.64 [R1+0x1748], R14 ;  /* 0x0017480e01007387 */ /* 0x004fe20000100a00 */
[----:B------:R0:W-:Y:S03]  /*39680*/  STL.64 [R1+0x1740], R12 ;  /* 0x0017400c01007387 */ /* 0x0001e60000100a00 */
[----:B0-----:R-:W2:Y:S01]  /*39690*/  LDL.LU R12, [R1+0x690] ;  /* 0x00069000010c7983 */ /* 0x001ea20000300800 */
[----:B------:R-:W2:Y:S02]  /*396a0*/  LDL.LU R13, [R1+0x694] ;  /* 0x00069400010d7983 */ /* 0x000ea40000300800 */
[----:B------:R-:W2:Y:S02]  /*396b0*/  LDL.LU R14, [R1+0x698] ;  /* 0x00069800010e7983 */ /* 0x000ea40000300800 */
[----:B------:R-:W2:Y:S02]  /*396c0*/  LDL.LU R15, [R1+0x69c] ;  /* 0x00069c00010f7983 */ /* 0x000ea40000300800 */
[----:B--2---:R3:W-:Y:S01]  /*396d0*/  STL.64 [R1+0x1758], R14 ;  /* 0x0017580e01007387 */ /* 0x0047e20000100a00 */
[----:B------:R-:W-:Y:S02]  /*396e0*/  STL.64 [R1+0x1750], R12 ;  /* 0x0017500c01007387 */ /* 0x000fe40000100a00 */
[----:B---3--:R-:W-:-:S02]  /*396f0*/  IMAD.MOV.U32 R14, RZ, RZ, R19 ;  /* 0x000000ffff0e7224 */ /* 0x008fc400078e0013 */
[----:B------:R-:W2:Y:S01]  /*39700*/  LDL.LU R19, [R1+0x1770] ;  /* 0x0017700001137983 */ /* 0x000ea20000300800 */
[----:B------:R-:W3:Y:S02]  /*39710*/  LDL.LU R20, [R1+0x680] ;  /* 0x0006800001147983 */ /* 0x000ee40000300800 */
[----:B------:R-:W3:Y:S02]  /*39720*/  LDL.LU R21, [R1+0x684] ;  /* 0x0006840001157983 */ /* 0x000ee40000300800 */
[----:B------:R-:W2:Y:S01]  /*39730*/  LDL.LU R22, [R1+0x688] ;  /* 0x0006880001167983 */ /* 0x000ea20000300800 */
[----:B------:R-:W2:Y:S01]  /*39740*/  LDL.LU R23, [R1+0x68c] ;  /* 0x00068c0001177983 */ /* 0x000ea20000300800 */
[----:B------:R-:W-:-:S03]  /*39750*/  IMAD.MOV.U32 R15, RZ, RZ, R27 ;  /* 0x000000ffff0f7224 */ /* 0x000fc600078e001b */
        /* <DEDUP_REMOVED lines=10> */
[----:B------:R-:W3:Y:S02]  /*39800*/  LDL.LU R10, [R1+0x668] ;  /* 0x00066800010a7983 */ /* 0x000ee40000300800 */
[----:B------:R-:W3:Y:S01]  /*39810*/  LDL.LU R11, [R1+0x66c] ;  /* 0x00066c00010b7983 */ /* 0x000ee20000300800 */
[----:B------:R-:W-:Y:S01]  /*39820*/  STL.64 [R1+0x1618], R6 ;  /* 0x0016180601007387 */ /* 0x000fe20000100a00 */
[----:B------:R-:W4:Y:S01]  /*39830*/  LDL.LU R27, [R1+0xcf8] ;  /* 0x000cf800011b7983 */ /* 0x000f220000300800 */
        /* <DEDUP_REMOVED lines=10> */
[----:B--2---:R-:W-:Y:S01]  /*398e0*/  HMMA.16816.F32 R4, R16, R6, R12 ;  /* 0x000000061004723c */ /* 0x004fe2000000180c */
[----:B------:R-:W2:Y:S01]  /*398f0*/  LDL.LU.64 R14, [R1+0x1748] ;  /* 0x00174800010e7983 */ /* 0x000ea20000300a00 */
        /* <DEDUP_REMOVED lines=16> */
[----:B0-----:R-:W-:-:S02]  /*39a00*/  IMAD.MOV.U32 R6, RZ, RZ, R3 ;  /* 0x000000ffff067224 */ /* 0x001fc400078e0003 */
[----:B------:R-:W-:Y:S01]  /*39a10*/  IMAD.MOV.U32 R7, RZ, RZ, R0 ;  /* 0x000000ffff077224 */ /* 0x000fe200078e0000 */
[----:B------:R-:W2:Y:S01]  /*39a20*/  LDL.LU R3, [R1+0x173c] ;  /* 0x00173c0001037983 */ /* 0x000ea20000300800 */
[----:B------:R-:W2:Y:S03]  /*39a30*/  LDL.LU R0, [R1+0x1738] ;  /* 0x0017380001007983 */ /* 0x000ea60000300800 */
[----:B------:R0:W-:Y:S02]  /*39a40*/  STL.64 [R1+0x1658], R6 ;  /* 0x0016580601007387 */ /* 0x0001e40000100a00 */
[----:B0-----:R-:W-:Y:S02]  /*39a50*/  IMAD.MOV.U32 R6, RZ, RZ, R29 ;  /* 0x000000ffff067224 */ /* 0x001fe400078e001d */
[----:B------:R-:W-:Y:S01]  /*39a60*/  IMAD.MOV.U32 R7, RZ, RZ, R2 ;  /* 0x000000ffff077224 */ /* 0x000fe200078e0002 */
[----:B------:R-:W2:Y:S01]  /*39a70*/  LDL.LU R29, [R1+0x1734] ;  /* 0x00173400011d7983 */ /* 0x000ea20000300800 */
[----:B------:R-:W2:Y:S03]  /*39a80*/  LDL.LU R2, [R1+0x1730] ;  /* 0x0017300001027983 */ /* 0x000ea60000300800 */
[----:B------:R0:W-:Y:S02]  /*39a90*/  STL.64 [R1+0x1670], R6 ;  /* 0x0016700601007387 */ /* 0x0001e40000100a00 */
[----:B0-----:R-:W-:-:S02]  /*39aa0*/  IMAD.MOV.U32 R6, RZ, RZ, R28 ;  /* 0x000000ffff067224 */ /* 0x001fc400078e001c */
[----:B------:R-:W-:-:S07]  /*39ab0*/  IMAD.MOV.U32 R7, RZ, RZ, R26 ;  /* 0x000000ffff077224 */ /* 0x000fce00078e001a */
[C---:B------:R-:W-:Y:S01]  /*39ac0*/  HMMA.16816.F32 R4, R16.reuse, R6, R20 ;  /* 0x000000061004723c */ /* 0x040fe20000001814 */
[----:B------:R-:W2:Y:S11]  /*39ad0*/  LDL.LU.64 R22, [R1+0x1728] ;  /* 0x0017280001167983 */ /* 0x000eb60000300a00 */
[----:B------:R-:W-:Y:S11]  /*39ae0*/  @!UPT UIADD3 URZ, URZ, URZ, URZ ;  /* 0x0000003f3f3ff290 */ /* 0x000ff6000fffe03f */
[----:B------:R-:W-:Y:S01]  /*39af0*/  STL.64 [R1+0x9a0], R4 ;  /* 0x0009a00401007387 */ /* 0x000fe20000100a00 */
[----:B------:R-:W-:Y:S01]  /*39b00*/  STL.64 [R1+0x9a8], R6 ;  /* 0x0009a80601007387 */ /* 0x000fe20000100a00 */
[C---:B--2---:R-:W-:Y:S02]  /*39b10*/  HMMA.16816.F32 R20, R16.reuse, R22, R12 ;  /* 0x000000161014723c */ /* 0x044fe4000000180c */
[----:B------:R-:W3:Y:S11]  /*39b20*/  LDL.LU.64 R14, [R1+0x1720] ;  /* 0x00172000010e7983 */ /* 0x000ef60000300a00 */
[----:B------:R-:W-:Y:S10]  /*39b30*/  @!UPT UIADD3 URZ, URZ, URZ, URZ ;  /* 0x0000003f3f3ff290 */ /* 0x000ff4000fffe03f */
[----:B------:R-:W-:Y:S01]  /*39b40*/  STL.64 [R1+0x990], R20 ;  /* 0x0009901401007387 */ /* 0x000fe20000100a00 */
[----:B------:R0:W-:Y:S03]  /*39b50*/  STL.64 [R1+0x998], R22 ;  /* 0x0009981601007387 */ /* 0x0001e60000100a00 */
[----:B0-----:R-:W2:Y:S01]  /*39b60*/  LDL.LU.64 R22, [R1+0xcd0] ;  /* 0x000cd00001167983 */ /* 0x001ea20000300a00 */
[C---:B---3--:R-:W-:Y:S03]  /*39b70*/  HMMA.16816.F32 R12, R16.reuse, R14, R8 ;  /* 0x0000000e100c723c */ /* 0x048fe60000001808 */
[----:B------:R-:W3:Y:S01]  /*39b80*/  LDL.LU.64 R10, [R1+0x1718] ;  /* 0x00171800010a7983 */ /* 0x000ee20000300a00 */
[----:B------:R-:W3:Y:S11]  /*39b90*/  LDL.LU.64 R8, [R1+0x1710] ;  /* 0x0017100001087983 */ /* 0x000ef60000300a00 */
[----:B------:R-:W-:Y:S08]  /*39ba0*/  @!UPT UIADD3 URZ, URZ, URZ, URZ ;  /* 0x0000003f3f3ff290 */ /* 0x000ff0000fffe03f */
        /* <DEDUP_REMOVED lines=31> */
[----:B------:R-:W-:Y:S02]  /*39da0*/  IMAD.MOV.U32 R6, RZ, RZ, R25 ;  /* 0x000000ffff067224 */ /* 0x000fe400078e0019 */
[----:B------:R-:W-:Y:S01]  /*39db0*/  IMAD.MOV.U32 R7, RZ, RZ, R24 ;  /* 0x000000ffff077224 */ /* 0x000fe200078e0018 */
[----:B---3--:R-:W-:Y:S01]  /*39dc0*/  HMMA.16816.F32 R12, R16, R14, R8 ;  /* 0x0000000e100c723c */ /* 0x008fe20000001808 */
[----:B------:R-:W3:Y:S01]  /*39dd0*/  LDL.LU.64 R10, [R1+0x16a0] ;  /* 0x0016a000010a7983 */ /* 0x000ee20000300a00 */
[----:B------:R-:W2:Y:S11]  /*39de0*/  LDL.LU R8, [R1+0x1698] ;  /* 0x0016980001087983 */ /* 0x000eb60000300800 */
[----:B------:R-:W-:Y:S10]  /*39df0*/  @!UPT UIADD3 URZ, URZ, URZ, URZ ;  /* 0x0000003f3f3ff290 */ /* 0x000ff4000fffe03f */
[----:B------:R-:W-:Y:S01]  /*39e00*/  STL.64 [R1+0x930], R12 ;  /* 0x0009300c01007387 */ /* 0x000fe20000100a00 */
[----:B------:R0:W-:Y:S03]  /*39e10*/  STL.64 [R1+0x938], R14 ;  /* 0x0009380e01007387 */ /* 0x0001e60000100a00 */
[----:B0-----:R-:W2:Y:S01]  /*39e20*/  LDL.LU.64 R14, [R1+0x1690] ;  /* 0x00169000010e7983 */ /* 0x001ea20000300a00 */
[----:B------:R-:W4:Y:S02]  /*39e30*/  LDL.LU R26, [R1+0x10ec] ;  /* 0x0010ec00011a7983 */ /* 0x000f240000300800 */
[----:B------:R-:W2:Y:S02]  /*39e40*/  LDL.LU R25, [R1+0x10e4] ;  /* 0x0010e40001197983 */ /* 0x000ea40000300800 */
[----:B------:R-:W2:Y:S01]  /*39e50*/  LDL.LU R24, [R1+0x10dc] ;  /* 0x0010dc0001187983 */ /* 0x000ea20000300800 */
[----:B----4-:R-:W-:Y:S01]  /*39e60*/  STL.64 [R1+0x1650], R26 ;  /* 0x0016501a01007387 */ /* 0x010fe20000100a00 */
[----:B--2---:R0:W-:Y:S03]  /*39e70*/  STL.64 [R1+0x1648], R24 ;  /* 0x0016481801007387 */ /* 0x0041e60000100a00 */
[----:B0-----:R-:W2:Y:S01]  /*39e80*/  LDL.LU R24, [R1+0x5e0] ;  /* 0x0005e00001187983 */ /* 0x001ea20000300800 */
[----:B------:R-:W2:Y:S02]  /*39e90*/  LDL.LU R25, [R1+0x5e4] ;  /* 0x0005e40001197983 */ /* 0x000ea40000300800 */
[----:B------:R-:W-:-:S02]  /*39ea0*/  IMAD.MOV.U32 R26, RZ, RZ, R2 ;  /* 0x000000ffff1a7224 */ /* 0x000fc400078e0002 */
[----:B------:R-:W-:Y:S01]  /*39eb0*/  IMAD.MOV.U32 R27, RZ, RZ, R29 ;  /* 0x000000ffff1b7224 */ /* 0x000fe200078e001d */
[----:B------:R-:W4:Y:S01]  /*39ec0*/  LDL.LU R2, [R1+0x168c] ;  /* 0x00168c0001027983 */ /* 0x000f220000300800 */
[----:B------:R-:W3:Y:S03]  /*39ed0*/  LDL.LU R29, [R1+0x1688] ;  /* 0x00168800011d7983 */ /* 0x000ee60000300800 */
        /* <DEDUP_REMOVED lines=10> */
[----:B---3--:R-:W-:-:S02]  /*39f80*/  IMAD.MOV.U32 R26, RZ, RZ, R29 ;  /* 0x000000ffff1a7224 */ /* 0x008fc400078e001d */
[----:B----4-:R-:W-:Y:S01]  /*39f90*/  IMAD.MOV.U32 R27, RZ, RZ, R2 ;  /* 0x000000ffff1b7224 */ /* 0x010fe200078e0002 */
[----:B------:R-:W3:Y:S01]  /*39fa0*/  LDL.LU R13, [R1+0x10d4] ;  /* 0x0010d400010d7983 */ /* 0x000ee20000300800 */
[----:B------:R-:W3:Y:S02]  /*39fb0*/  LDL.LU R12, [R1+0x10cc] ;  /* 0x0010cc00010c7983 */ /* 0x000ee40000300800 */
[----:B------:R-:W4:Y:S02]  /*39fc0*/  LDL.LU R28, [R1+0x10c4] ;  /* 0x0010c400011c7983 */ /* 0x000f240000300800 */
[----:B------:R-:W3:Y:S01]  /*39fd0*/  LDL.LU R9, [R1+0x10e8] ;  /* 0x0010e80001097983 */ /* 0x000ee20000300800 */
[----:B------:R-:W3:Y:S01]  /*39fe0*/  LDL.LU R29, [R1+0x10bc] ;  /* 0x0010bc00011d7983 */ /* 0x000ee20000300800 */
        /* <DEDUP_REMOVED lines=30> */
[----:B---3--:R0:W-:Y:S02]  /*3a1d0*/  STL.64 [R1+0x1610], R12 ;  /* 0x0016100c01007387 */ /* 0x0081e40000100a00 */
[----:B0-----:R-:W3:Y:S01]  /*3a1e0*/  LDL.LU R12, [R1+0x380] ;  /* 0x00038000010c7983 */ /* 0x001ee20000300800 */
[----:B------:R-:W-:-:S02]  /*3a1f0*/  IMAD.MOV.U32 R13, RZ, RZ, R0 ;  /* 0x000000ffff0d7224 */ /* 0x000fc400078e0000 */
[----:B------:R-:W3:Y:S02]  /*3a200*/  LDL.LU R0, [R1+0x1620] ;  /* 0x0016200001007983 */ /* 0x000ee40000300800 */
[----:B------:R-:W3:Y:S01]  /*3a210*/  LDL R20, [R1+0x14f8] ;  /* 0x0014f80001147983 */ /* 0x000ee20000100800 */
[----:B--2---:R-:W-:Y:S11]  /*3a220*/  HMMA.16816.F32 R4, R16, R10, R4 ;  /* 0x0000000a1004723c */ /* 0x004ff60000001804 */
[----:B------:R-:W-:Y:S11]  /*3a230*/  @!UPT UIADD3 URZ, URZ, URZ, URZ ;  /* 0x0000003f3f3ff290 */ /* 0x000ff6000fffe03f */
[----:B------:R-:W-:Y:S01]  /*3a240*/  @!UPT UIADD3 URZ, URZ, URZ, URZ ;  /* 0x0000003f3f3ff290 */ /* 0x000fe2000fffe03f */
[----:B------:R-:W-:Y:S01]  /*3a250*/  STL.64 [R1+0x8e0], R4 ;  /* 0x0008e00401007387 */ /* 0x000fe20000100a00 */
[----:B------:R0:W-:Y:S03]  /*3a260*/  STL.64 [R1+0x8e8], R6 ;  /* 0x0008e80601007387 */ /* 0x0001e60000100a00 */
[----:B0-----:R-:W2:Y:S01]  /*3a270*/  LDL.LU.64 R6, [R1+0x1618] ;  /* 0x0016180001067983 */ /* 0x001ea20000300a00 */
[----:B------:R-:W2:Y:S02]  /*3a280*/  LDL.LU.64 R10, [R1+0xcd8] ;  /* 0x000cd800010a7983 */ /* 0x000ea40000300a00 */
[----:B------:R-:W-:-:S04]  /*3a290*/  IMAD.MOV.U32 R21, RZ, RZ, c[0x0][0x188] ;  /* 0x00006200ff157624 */ /* 0x000fc800078e00ff */
[----:B------:R-:W-:-:S04]  /*3a2a0*/  IMAD.SHL.U32 R21, R21, 0x40, RZ ;  /* 0x0000004015157824 */ /* 0x000fc800078e00ff */
[----:B------:R-:W-:Y:S02]  /*3a2b0*/  IMAD.SHL.U32 R21, R21, 0x2, RZ ;  /* 0x0000000215157824 */ /* 0x000fe400078e00ff */
[----:B------:R-:W-:Y:S02]  /*3a2c0*/  IMAD.MOV.U32 R14, RZ, RZ, R8 ;  /* 0x000000ffff0e7224 */ /* 0x000fe400078e0008 */
[----:B------:R-:W-:Y:S01]  /*3a2d0*/  IMAD.MOV.U32 R15, RZ, RZ, R3 ;  /* 0x000000ffff0f7224 */ /* 0x000fe200078e0003 */
[----:B------:R-:W-:Y:S02]  /*3a2e0*/  IADD3 R8, P1, R22, R21, RZ ;  /* 0x0000001516087210 */ /* 0x000fe40007f3e0ff */
[----:B------:R-:W-:-:S03]  /*3a2f0*/  IADD3 R27, R27, 0x1, RZ ;  /* 0x000000011b1b7810 */ /* 0x000fc60007ffe0ff */
[----:B---3--:R-:W-:Y:S01]  /*3a300*/  IMAD.X R4, R23, 0x1, R0, P1 ;  /* 0x0000000117047824 */ /* 0x008fe200008e0600 */
[----:B--2---:R-:W-:-:S05]  /*3a310*/  IADD3 R5, P0, R10, R21, RZ ;  /* 0x000000150a057210 */ /* 0x004fca0007f1e0ff */
[----:B------:R-:W-:Y:S01]  /*3a320*/  IMAD.X R3, R11, 0x1, R0, P0 ;  /* 0x000000010b037824 */ /* 0x000fe200000e0600 */
[----:B------:R-:W-:Y:S01]  /*3a330*/  STL [R1+0x1550], R5 ;  /* 0x0015500501007387 */ /* 0x000fe20000100800 */
[----:B------:R-:W-:Y:S01]  /*3a340*/  STL [R1+0x1554], R8 ;  /* 0x0015540801007387 */ /* 0x000fe20000100800 */
[----:B------:R-:W-:Y:S02]  /*3a350*/  HMMA.16816.F32 R16, R16, R6, R12 ;  /* 0x000000061010723c */ /* 0x000fe4000000180c */
[----:B------:R-:W-:Y:S01]  /*3a360*/  STL [R1+0x1558], R3 ;  /* 0x0015580301007387 */ /* 0x000fe20000100800 */
[----:B------:R-:W-:Y:S02]  /*3a370*/  STL [R1+0xcf8], R27 ;  /* 0x000cf81b01007387 */ /* 0x000fe40000100800 */
[----:B------:R-:W-:Y:S02]  /*3a380*/  STL [R1+0x155c], R4 ;  /* 0x00155c0401007387 */ /* 0x000fe40000100800 */
[----:B------:R-:W2:Y:S01]  /*3a390*/  LDL.LU.64 R12, [R1+0x1610] ;  /* 0x00161000010c7983 */ /* 0x000ea20000300a00 */
[----:B------:R-:W-:-:S02]  /*3a3a0*/  IADD3 R26, P3, R26, R21, RZ ;  /* 0x000000151a1a7210 */ /* 0x000fc40007f7e0ff */
[-C--:B------:R-:W-:Y:S02]  /*3a3b0*/  IADD3 R25, P4, R25, R21.reuse, RZ ;  /* 0x0000001519197210 */ /* 0x080fe40007f9e0ff */
[-C--:B------:R-:W-:Y:S02]  /*3a3c0*/  IADD3 R24, P5, R24, R21.reuse, RZ ;  /* 0x0000001518187210 */ /* 0x080fe40007fbe0ff */
[-C--:B----4-:R-:W-:Y:S01]  /*3a3d0*/  IADD3 R28, P2, R28, R21.reuse, RZ ;  /* 0x000000151c1c7210 */ /* 0x090fe20007f5e0ff */
[----:B------:R-:W-:Y:S01]  /*3a3e0*/  IMAD.X R9, R9, 0x1, R0, P3 ;  /* 0x0000000109097824 */ /* 0x000fe200018e0600 */
[----:B------:R-:W-:-:S08]  /*3a3f0*/  IADD3 R29, P3, R29, R21, RZ ;  /* 0x000000151d1d7210 */ /* 0x000fd00007f7e0ff */
[----:B------:R-:W-:Y:S02]  /*3a400*/  IMAD.MOV.U32 R6, RZ, RZ, R19 ;  /* 0x000000ffff067224 */ /* 0x000fe400078e0013 */
[----:B------:R-:W-:Y:S01]  /*3a410*/  IMAD.MOV.U32 R7, RZ, RZ, R18 ;  /* 0x000000ffff077224 */ /* 0x000fe200078e0012 */
[----:B------:R-:W-:Y:S01]  /*3a420*/  STL.64 [R1+0x8d0], R16 ;  /* 0x0008d01001007387 */ /* 0x000fe20000100a00 */
[----:B------:R-:W-:Y:S02]  /*3a430*/  STL.64 [R1+0x8d8], R18 ;  /* 0x0008d81201007387 */ /* 0x000fe40000100a00 */
[----:B------:R-:W-:Y:S01]  /*3a440*/  STL [R1+0x1564], R6 ;  /* 0x0015640601007387 */ /* 0x000fe20000100800 */
[----:B------:R-:W-:Y:S01]  /*3a450*/  STL [R1+0x1560], R7 ;  /* 0x0015600701007387 */ /* 0x000fe20000100800 */
[----:B------:R-:W-:Y:S02]  /*3a460*/  STL [R1+0x10ec], R26 ;  /* 0x0010ec1a01007387 */ /* 0x000fe40000100800 */
[----:B------:R-:W-:Y:S02]  /*3a470*/  STL [R1+0x10e4], R25 ;  /* 0x0010e41901007387 */ /* 0x000fe40000100800 */
[----:B------:R-:W-:Y:S02]  /*3a480*/  STL [R1+0x10dc], R24 ;  /* 0x0010dc1801007387 */ /* 0x000fe40000100800 */
[----:B------:R-:W-:Y:S01]  /*3a490*/  IMAD.X R2, R2, 0x1, R0, P4 ;  /* 0x0000000102027824 */ /* 0x000fe200020e0600 */
[----:B--2---:R-:W-:-:S02]  /*3a4a0*/  IADD3 R13, P6, R13, R21, RZ ;  /* 0x000000150d0d7210 */ /* 0x004fc40007fde0ff */
[----:B------:R-:W-:-:S03]  /*3a4b0*/  IADD3 R12, P1, R12, R21, RZ ;  /* 0x000000150c0c7210 */ /* 0x000fc60007f3e0ff */
[----:B------:R-:W-:Y:S02]  /*3a4c0*/  STL [R1+0x10d4], R13 ;  /* 0x0010d40d01007387 */ /* 0x000fe40000100800 */
[----:B------:R-:W-:Y:S02]  /*3a4d0*/  STL [R1+0x10cc], R12 ;  /* 0x0010cc0c01007387 */ /* 0x000fe40000100800 */
[----:B------:R-:W-:Y:S02]  /*3a4e0*/  STL [R1+0x10c4], R28 ;  /* 0x0010c41c01007387 */ /* 0x000fe40000100800 */
[----:B------:R0:W-:Y:S01]  /*3a4f0*/  STL [R1+0x1608], R0 ;  /* 0x0016080001007387 */ /* 0x0001e20000100800 */
[----:B------:R-:W-:Y:S04]  /*3a500*/  STL [R1+0x10e8], R9 ;  /* 0x0010e80901007387 */ /* 0x000fe80000100800 */
[----:B0-----:R-:W2:Y:S01]  /*3a510*/  LDL.LU R0, [R1+0x10b4] ;  /* 0x0010b40001007983 */ /* 0x001ea20000300800 */
[----:B------:R-:W-:Y:S02]  /*3a520*/  STL [R1+0x10bc], R29 ;  /* 0x0010bc1d01007387 */ /* 0x000fe40000100800 */
[----:B------:R-:W3:Y:S02]  /*3a530*/  LDL.LU R7, [R1+0x10a4] ;  /* 0x0010a40001077983 */ /* 0x000ee40000300800 */
[----:B------:R-:W-:Y:S01]  /*3a540*/  STL [R1+0x10e0], R2 ;  /* 0x0010e00201007387 */ /* 0x000fe20000100800 */
[----:B---3--:R0:W-:Y:S04]  /*3a550*/  STL [R1+0x15fc], R7 ;  /* 0x0015fc0701007387 */ /* 0x0081e80000100800 */
[----:B0-----:R-:W3:Y:S04]  /*3a560*/  LDL.LU R7, [R1+0x10d0] ;  /* 0x0010d00001077983 */ /* 0x001ee80000300800 */
[----:B---3--:R0:W-:Y:S04]  /*3a570*/  STL [R1+0x1600], R7 ;  /* 0x0016000701007387 */ /* 0x0081e80000100800 */
[----:B0-----:R-:W3:Y:S01]  /*3a580*/  LDL.LU R7, [R1+0x10ac] ;  /* 0x0010ac0001077983 */ /* 0x001ee20000300800 */
[----:B------:R-:W-:-:S02]  /*3a590*/  ISETP.NE.U32.AND P0, PT, R27, R20, PT ;  /* 0x000000141b00720c */ /* 0x000fc40003f05070 */
[----:B--2---:R-:W-:Y:S01]  /*3a5a0*/  IADD3 R0, P4, R0, R21, RZ ;  /* 0x0000001500007210 */ /* 0x004fe20007f9e0ff */
[----:B---3--:R0:W-:Y:S04]  /*3a5b0*/  STL [R1+0x1604], R7 ;  /* 0x0016040701007387 */ /* 0x0081e80000100800 */
[----:B0-----:R-:W2:Y:S01]  /*3a5c0*/  LDL.LU R7, [R1+0x10d8] ;  /* 0x0010d80001077983 */ /* 0x001ea20000300800 */
[----:B------:R-:W3:Y:S02]  /*3a5d0*/  LDL.LU R6, [R1+0x10c8] ;  /* 0x0010c80001067983 */ /* 0x000ee40000300800 */
[----:B------:R-:W4:Y:S02]  /*3a5e0*/  LDL.LU R16, [R1+0x109c] ;  /* 0x00109c0001107983 */ /* 0x000f240000300800 */
        /* <DEDUP_REMOVED lines=24> */
[----:B------:R0:W-:Y:S02]  /*3a770*/  STL [R1+0x10b4], R0 ;  /* 0x0010b40001007387 */ /* 0x0001e40000100800 */
[----:B0-----:R-:W2:Y:S02]  /*3a780*/  LDL.LU R0, [R1+0x1608] ;  /* 0x0016080001007983 */ /* 0x001ea40000300800 */
[----:B--2---:R-:W-:-:S05]  /*3a790*/  IMAD.X R7, R7, 0x1, R0, P5 ;  /* 0x0000000107077824 */ /* 0x004fca00028e0600 */
[----:B------:R0:W-:Y:S04]  /*3a7a0*/  STL [R1+0x10d8], R7 ;  /* 0x0010d80701007387 */ /* 0x0001e80000100800 */
[----:B0-----:R-:W2:Y:S02]  /*3a7b0*/  LDL.LU R7, [R1+0x1604] ;  /* 0x0016040001077983 */ /* 0x001ea40000300800 */
[----:B--2---:R-:W-:-:S05]  /*3a7c0*/  IADD3 R7, P5, R7, R21, RZ ;  /* 0x0000001507077210 */ /* 0x004fca0007fbe0ff */
[----:B------:R0:W-:Y:S04]  /*3a7d0*/  STL [R1+0x10ac], R7 ;  /* 0x0010ac0701007387 */ /* 0x0001e80000100800 */
[----:B0-----:R-:W2:Y:S02]  /*3a7e0*/  LDL.LU R7, [R1+0x1600] ;  /* 0x0016000001077983 */ /* 0x001ea40000300800 */
[----:B--2---:R-:W-:-:S05]  /*3a7f0*/  IMAD.X R7, R7, 0x1, R0, P6 ;  /* 0x0000000107077824 */ /* 0x004fca00030e0600 */
[----:B------:R0:W-:Y:S04]  /*3a800*/  STL [R1+0x10d0], R7 ;  /* 0x0010d00701007387 */ /* 0x0001e80000100800 */
[----:B0-----:R-:W2:Y:S01]  /*3a810*/  LDL.LU R7, [R1+0x15fc] ;  /* 0x0015fc0001077983 */ /* 0x001ea20000300800 */
[--C-:B---3--:R-:W-:Y:S01]  /*3a820*/  IMAD.X R6, R6, 0x1, R0.reuse, P1 ;  /* 0x0000000106067824 */ /* 0x108fe200008e0600 */
[-C--:B----4-:R-:W-:Y:S01]  /*3a830*/  IADD3 R16, P1, R16, R21.reuse, RZ ;  /* 0x0000001510107210 */ /* 0x090fe20007f3e0ff */
[--C-:B------:R-:W-:Y:S01]  /*3a840*/  IMAD.X R17, R17, 0x1, R0.reuse, P2 ;  /* 0x0000000111117824 */ /* 0x100fe200010e0600 */
[-C--:B------:R-:W-:Y:S01]  /*3a850*/  IADD3 R18, P2, R18, R21.reuse, RZ ;  /* 0x0000001512127210 */ /* 0x080fe20007f5e0ff */
        /* <DEDUP_REMOVED lines=16> */
[----:B------:R-:W-:Y:S01]  /*3a960*/  IMAD.X R29, R29, 0x1, R0, P1 ;  /* 0x000000011d1d7824 */ /* 0x000fe200008e0600 */
[----:B------:R-:W-:-:S02]  /*3a970*/  IADD3 R2, P1, R2, R21, RZ ;  /* 0x0000001502027210 */ /* 0x000fc40007f3e0ff */
[----:B--2---:R-:W-:-:S05]  /*3a980*/  IADD3 R7, P6, R7, R21, RZ ;  /* 0x0000001507077210 */ /* 0x004fca0007fde0ff */
[----:B------:R-:W-:Y:S01]  /*3a990*/  STL [R1+0x10a4], R7 ;  /* 0x0010a40701007387 */ /* 0x000fe20000100800 */
[----:B------:R-:W-:Y:S02]  /*3a9a0*/  STL [R1+0x10c8], R6 ;  /* 0x0010c80601007387 */ /* 0x000fe40000100800 */
[----:B------:R-:W-:Y:S02]  /*3a9b0*/  STL [R1+0x109c], R16 ;  /* 0x00109c1001007387 */ /* 0x000fe40000100800 */
[----:B------:R-:W-:Y:S01]  /*3a9c0*/  STL [R1+0x10c0], R17 ;  /* 0x0010c01101007387 */ /* 0x000fe20000100800 */
[----:B------:R-:W-:Y:S01]  /*3a9d0*/  STL [R1+0x1094], R18 ;  /* 0x0010941201007387 */ /* 0x000fe20000100800 */
[----:B------:R-:W-:Y:S02]  /*3a9e0*/  STL [R1+0x10b8], R19 ;  /* 0x0010b81301007387 */ /* 0x000fe40000100800 */
[----:B------:R-:W-:Y:S02]  /*3a9f0*/  STL [R1+0x108c], R4 ;  /* 0x00108c0401007387 */ /* 0x000fe40000100800 */
[--C-:B------:R-:W-:Y:S01]  /*3aa00*/  IMAD.X R11, R11, 0x1, R0.reuse, P6 ;  /* 0x000000010b0b7824 */ /* 0x100fe200030e0600 */
[----:B------:R-:W-:Y:S01]  /*3aa10*/  STL [R1+0x10b0], R3 ;  /* 0x0010b00301007387 */ /* 0x000fe20000100800 */
[----:B------:R-:W-:Y:S01]  /*3aa20*/  IADD3 R14, P6, R14, R21, RZ ;  /* 0x000000150e0e7210 */ /* 0x000fe20007fde0ff */
[----:B------:R-:W-:Y:S02]  /*3aa30*/  STL [R1+0x1084], R8 ;  /* 0x0010840801007387 */ /* 0x000fe40000100800 */
[----:B------:R-:W-:Y:S01]  /*3aa40*/  STL [R1+0x10a8], R5 ;  /* 0x0010a80501007387 */ /* 0x000fe20000100800 */
[----:B------:R-:W-:Y:S01]  /*3aa50*/  STL [R1+0x107c], R10 ;  /* 0x00107c0a01007387 */ /* 0x000fe20000100800 */
[----:B------:R-:W-:Y:S02]  /*3aa60*/  STL [R1+0x10a0], R11 ;  /* 0x0010a00b01007387 */ /* 0x000fe40000100800 */
[----:B------:R-:W-:Y:S02]  /*3aa70*/  STL [R1+0x1074], R14 ;  /* 0x0010740e01007387 */ /* 0x000fe40000100800 */
[----:B------:R-:W-:Y:S01]  /*3aa80*/  STL [R1+0x1098], R15 ;  /* 0x0010980f01007387 */ /* 0x000fe20000100800 */
[----:B------:R-:W-:Y:S01]  /*3aa90*/  STL [R1+0x106c], R20 ;  /* 0x00106c1401007387 */ /* 0x000fe20000100800 */
[----:B------:R-:W-:Y:S02]  /*3aaa0*/  STL [R1+0x1090], R22 ;  /* 0x0010901601007387 */ /* 0x000fe40000100800 */
[----:B------:R-:W-:Y:S02]  /*3aab0*/  STL [R1+0x1064], R23 ;  /* 0x0010641701007387 */ /* 0x000fe40000100800 */
[----:B------:R-:W-:Y:S01]  /*3aac0*/  STL [R1+0x1088], R27 ;  /* 0x0010881b01007387 */ /* 0x000fe20000100800 */
[----:B------:R-:W-:Y:S01]  /*3aad0*/  STL [R1+0x105c], R26 ;  /* 0x00105c1a01007387 */ /* 0x000fe20000100800 */
[----:B------:R-:W-:-:S02]  /*3aae0*/  IMAD.X R28, R28, 0x1, R0, P6 ;  /* 0x000000011c1c7824 */ /* 0x000fc400030e0600 */
[----:B------:R-:W-:Y:S02]  /*3aaf0*/  STL [R1+0x1080], R25 ;  /* 0x0010801901007387 */ /* 0x000fe40000100800 */
[----:B------:R-:W-:Y:S01]  /*3ab00*/  STL [R1+0x1054], R24 ;  /* 0x0010541801007387 */ /* 0x000fe20000100800 */
[----:B------:R-:W-:Y:S01]  /*3ab10*/  IADD3 R9, P6, R9, R21, RZ ;  /* 0x0000001509097210 */ /* 0x000fe20007fde0ff */
[----:B------:R-:W-:Y:S01]  /*3ab20*/  STL [R1+0x1078], R13 ;  /* 0x0010780d01007387 */ /* 0x000fe20000100800 */
        /* <DEDUP_REMOVED lines=12> */
[----:B--2---:R-:W-:-:S03]  /*3abf0*/  IMAD.X R21, R21, 0x1, R0, P2 ;  /* 0x0000000115157824 */ /* 0x004fc600010e0600 */
        /* <DEDUP_REMOVED lines=30> */
[----:B--2---:R-:W-:-:S05]  /*3ade0*/  IADD3 R7, P2, R7, R21, RZ ;  /* 0x0000001507077210 */ /* 0x004fca0007f5e0ff */
[----:B------:R0:W-:Y:S04]  /*3adf0*/  STL [R1+0x1034], R7 ;  /* 0x0010340701007387 */ /* 0x0001e80000100800 */
[----:B0-----:R-:W2:Y:S02]  /*3ae00*/  LDL.LU R7, [R1+0x15f4] ;  /* 0x0015f40001077983 */ /* 0x001ea40000300800 */
[----:B--2---:R-:W-:-:S05]  /*3ae10*/  IMAD.X R7, R7, 0x1, R0, P3 ;  /* 0x0000000107077824 */ /* 0x004fca00018e0600 */
[----:B------:R0:W-:Y:S04]  /*3ae20*/  STL [R1+0x1058], R7 ;  /* 0x0010580701007387 */ /* 0x0001e80000100800 */
[----:B0-----:R-:W2:Y:S02]  /*3ae30*/  LDL.LU R7, [R1+0x15f0] ;  /* 0x0015f00001077983 */ /* 0x001ea40000300800 */
[----:B--2---:R-:W-:-:S05]  /*3ae40*/  IADD3 R7, P3, R7, R21, RZ ;  /* 0x0000001507077210 */ /* 0x004fca0007f7e0ff */
[----:B------:R0:W-:Y:S04]  /*3ae50*/  STL [R1+0x102c], R7 ;  /* 0x00102c0701007387 */ /* 0x0001e80000100800 */
[----:B0-----:R-:W2:Y:S01]  /*3ae60*/  LDL.LU R7, [R1+0x15ec] ;  /* 0x0015ec0001077983 */ /* 0x001ea20000300800 */
[--C-:B----4-:R-:W-:Y:S01]  /*3ae70*/  IMAD.X R16, R16, 0x1, R0.reuse, P5 ;  /* 0x0000000110107824 */ /* 0x110fe200028e0600 */
        /* <DEDUP_REMOVED lines=18> */
[----:B------:R-:W-:Y:S01]  /*3afa0*/  IADD3 R28, P3, R28, R21, RZ ;  /* 0x000000151c1c7210 */ /* 0x000fe20007f7e0ff */
[----:B------:R-:W-:-:S02]  /*3afb0*/  IMAD.X R2, R2, 0x1, R0, P5 ;  /* 0x0000000102027824 */ /* 0x000fc400028e0600 */
[----:B--2---:R-:W-:Y:S01]  /*3afc0*/  IMAD.X R7, R7, 0x1, R0, P4 ;  /* 0x0000000107077824 */ /* 0x004fe200020e0600 */
[----:B---3--:R-:W-:-:S04]  /*3afd0*/  IADD3 R6, P4, R6, R21, RZ ;  /* 0x0000001506067210 */ /* 0x008fc80007f9e0ff */
[----:B------:R-:W-:Y:S01]  /*3afe0*/  STL [R1+0x1050], R7 ;  /* 0x0010500701007387 */ /* 0x000fe20000100800 */
[----:B------:R-:W-:Y:S02]  /*3aff0*/  STL [R1+0x1024], R6 ;  /* 0x0010240601007387 */ /* 0x000fe40000100800 */
[----:B------:R-:W-:Y:S02]  /*3b000*/  STL [R1+0x1048], R16 ;  /* 0x0010481001007387 */ /* 0x000fe40000100800 */
[----:B------:R-:W-:Y:S01]  /*3b010*/  STL [R1+0x101c], R17 ;  /* 0x00101c1101007387 */ /* 0x000fe20000100800 */
[----:B------:R-:W-:Y:S01]  /*3b020*/  STL [R1+0x1040], R18 ;  /* 0x0010401201007387 */ /* 0x000fe20000100800 */
[----:B------:R-:W-:Y:S02]  /*3b030*/  STL [R1+0x1014], R19 ;  /* 0x0010141301007387 */ /* 0x000fe40000100800 */
        /* <DEDUP_REMOVED lines=17> */
[----:B------:R-:W-:-:S02]  /*3b150*/  IMAD.X R9, R9, 0x1, R0, P4 ;  /* 0x0000000109097824 */ /* 0x000fc400020e0600 */
[----:B------:R-:W-:Y:S01]  /*3b160*/  STL [R1+0xfd4], R13 ;  /* 0x000fd40d01007387 */ /* 0x000fe20000100800 */
[-C--:B------:R-:W-:Y:S01]  /*3b170*/  IADD3 R29, P4, R29, R21.reuse, RZ ;  /* 0x000000151d1d7210 */ /* 0x080fe20007f9e0ff */
[----:B------:R-:W-:Y:S01]  /*3b180*/  STL [R1+0xff8], R12 ;  /* 0x000ff80c01007387 */ /* 0x000fe20000100800 */
[----:B------:R-:W-:Y:S02]  /*3b190*/  STL [R1+0xfcc], R28 ;  /* 0x000fcc1c01007387 */ /* 0x000fe40000100800 */
[----:B------:R0:W-:Y:S02]  /*3b1a0*/  STL [R1+0x15e8], R0 ;  /* 0x0015e80001007387 */ /* 0x0001e40000100800 */
[----:B------:R-:W-:Y:S01]  /*3b1b0*/  STL [R1+0xff0], R9 ;  /* 0x000ff00901007387 */ /* 0x000fe20000100800 */
        /* <DEDUP_REMOVED lines=8> */
[----:B--2---:R-:W-:-:S03]  /*3b240*/  IADD3 R0, P5, R0, R21, RZ ;  /* 0x0000001500007210 */ /* 0x004fc60007fbe0ff */
        /* <DEDUP_REMOVED lines=556> */
[--C-:B------:R-:W-:Y:S01]  /*3d510*/  IMAD.X R23, R23, 0x1, R0.reuse, P3 ;  /* 0x0000000117177824 */ /* 0x100fe200018e0600 */
[----:B------:R-:W-:Y:S01]  /*3d520*/  IADD3 R27, P3, R27, UR8, RZ ;  /* 0x000000081b1b7c10 */ /* 0x000fe2000ff7e0ff */
[--C-:B------:R-:W-:Y:S01]  /*3d530*/  IMAD.X R26, R26, 0x1, R0.reuse, P4 ;  /* 0x000000011a1a7824 */ /* 0x100fe200020e0600 */
[----:B------:R-:W-:Y:S01]  /*3d540*/  IADD3 R25, P4, R25, UR8, RZ ;  /* 0x0000000819197c10 */ /* 0x000fe2000ff9e0ff */
[--C-:B------:R-:W-:Y:S01]  /*3d550*/  IMAD.X R24, R24, 0x1, R0.reuse, P5 ;  /* 0x0000000118187824 */ /* 0x100fe200028e0600 */
[----:B------:R-:W-:Y:S01]  /*3d560*/  IADD3 R13, P5, R13, UR8, RZ ;  /* 0x000000080d0d7c10 */ /* 0x000fe2000ffbe0ff */
[--C-:B------:R-:W-:Y:S01]  /*3d570*/  IMAD.X R12, R12, 0x1, R0.reuse, P6 ;  /* 0x000000010c0c7824 */ /* 0x100fe200030e0600 */
[----:B------:R-:W-:Y:S01]  /*3d580*/  IADD3 R28, P6, R28, UR8, RZ ;  /* 0x000000081c1c7c10 */ /* 0x000fe2000ffde0ff */
        /* <DEDUP_REMOVED lines=28> */
[----:B------:R-:W-:Y:S01]  /*3d750*/  IADD3 R29, P1, R29, UR8, RZ ;  /* 0x000000081d1d7c10 */ /* 0x000fe2000ff3e0ff */
[----:B------:R-:W-:Y:S01]  /*3d760*/  STL [R1+0xd10], R12 ;  /* 0x000d100c01007387 */ /* 0x000fe20000100800 */
[----:B------:R-:W-:Y:S02]  /*3d770*/  STL [R1+0x14dc], R28 ;  /* 0x0014dc1c01007387 */ /* 0x000fe40000100800 */
[----:B------:R0:W-:Y:S02]  /*3d780*/  STL [R1+0xd00], R2 ;  /* 0x000d000201007387 */ /* 0x0001e40000100800 */
[----:B------:R-:W-:Y:S01]  /*3d790*/  STL [R1+0xd08], R9 ;  /* 0x000d080901007387 */ /* 0x000fe20000100800 */
[----:B0-----:R-:W2:Y:S01]  /*3d7a0*/  LDL.LU R2, [R1+0x14d4] ;  /* 0x0014d40001027983 */ /* 0x001ea20000300800 */
[----:B------:R-:W-:Y:S02]  /*3d7b0*/  STL [R1+0x14d8], R29 ;  /* 0x0014d81d01007387 */ /* 0x000fe40000100800 */
[----:B------:R-:W3:Y:S02]  /*3d7c0*/  LDL.LU R7, [R1+0xcfc] ;  /* 0x000cfc0001077983 */ /* 0x000ee40000300800 */
[----:B---3--:R0:W-:Y:S04]  /*3d7d0*/  STL [R1+0x1588], R7 ;  /* 0x0015880701007387 */ /* 0x0081e80000100800 */
[----:B0-----:R-:W3:Y:S01]  /*3d7e0*/  LDL.LU R7, [R1+0x14e4] ;  /* 0x0014e40001077983 */ /* 0x001ee20000300800 */
[----:B------:R-:W4:Y:S02]  /*3d7f0*/  LDL.LU R6, [R1+0x14cc] ;  /* 0x0014cc0001067983 */ /* 0x000f240000300800 */
[----:B------:R-:W4:Y:S02]  /*3d800*/  LDL.LU R16, [R1+0x1104] ;  /* 0x0011040001107983 */ /* 0x000f240000300800 */
        /* <DEDUP_REMOVED lines=22> */
[----:B--2---:R-:W-:Y:S01]  /*3d970*/  IADD3 R2, P2, R2, UR8, RZ ;  /* 0x0000000802027c10 */ /* 0x004fe2000ff5e0ff */
[----:B------:R-:W2:Y:S02]  /*3d980*/  LDL.LU R29, [R1+0x1470] ;  /* 0x00147000011d7983 */ /* 0x000ea40000300800 */
[----:B------:R0:W-:Y:S02]  /*3d990*/  STL [R1+0x1568], R0 ;  /* 0x0015680001007387 */ /* 0x0001e40000100800 */
[----:B0-----:R-:W2:Y:S01]  /*3d9a0*/  LDL.LU R0, [R1+0x14d0] ;  /* 0x0014d00001007983 */ /* 0x001ea20000300800 */
[----:B------:R-:W2:Y:S02]  /*3d9b0*/  LDL.LU R9, [R1+0x1494] ;  /* 0x0014940001097983 */ /* 0x000ea40000300800 */
[----:B------:R0:W-:Y:S02]  /*3d9c0*/  STL [R1+0x14d4], R2 ;  /* 0x0014d40201007387 */ /* 0x0001e40000100800 */
[----:B0-----:R-:W2:Y:S01]  /*3d9d0*/  LDL.LU R2, [R1+0x1468] ;  /* 0x0014680001027983 */ /* 0x001ea20000300800 */
[----:B---3--:R-:W-:-:S05]  /*3d9e0*/  IADD3.X R7, R7, UR5, RZ, P3, !PT ;  /* 0x0000000507077c10 */ /* 0x008fca0009ffe4ff */
[----:B------:R0:W-:Y:S04]  /*3d9f0*/  STL [R1+0x14e4], R7 ;  /* 0x0014e40701007387 */ /* 0x0001e80000100800 */
[----:B0-----:R-:W3:Y:S01]  /*3da00*/  LDL.LU R7, [R1+0x1588] ;  /* 0x0015880001077983 */ /* 0x001ee20000300800 */
[----:B----4-:R-:W-:Y:S01]  /*3da10*/  IADD3.X R16, R16, UR5, RZ, P5, !PT ;  /* 0x0000000510107c10 */ /* 0x010fe2000affe4ff */
[----:B------:R-:W-:Y:S01]  /*3da20*/  IADD3 R17, P5, R17, UR8, RZ ;  /* 0x0000000811117c10 */ /* 0x000fe2000ffbe0ff */
[----:B------:R-:W-:Y:S01]  /*3da30*/  IADD3.X R18, R18, UR5, RZ, P6, !PT ;  /* 0x0000000512127c10 */ /* 0x000fe2000b7fe4ff */
[----:B------:R-:W-:Y:S01]  /*3da40*/  IADD3 R19, P6, R19, UR8, RZ ;  /* 0x0000000813137c10 */ /* 0x000fe2000ffde0ff */
[----:B------:R-:W-:Y:S01]  /*3da50*/  IADD3.X R4, R4, UR5, RZ, P1, !PT ;  /* 0x0000000504047c10 */ /* 0x000fe20008ffe4ff */
[----:B------:R-:W-:Y:S01]  /*3da60*/  IADD3 R3, P1, R3, UR8, RZ ;  /* 0x0000000803037c10 */ /* 0x000fe2000ff3e0ff */
[----:B------:R-:W-:Y:S01]  /*3da70*/  IADD3.X R8, R8, UR5, RZ, P2, !PT ;  /* 0x0000000508087c10 */ /* 0x000fe200097fe4ff */
[----:B------:R-:W-:Y:S01]  /*3da80*/  IADD3 R5, P2, R5, UR8, RZ ;  /* 0x0000000805057c10 */ /* 0x000fe2000ff5e0ff */
[----:B--2---:R-:W-:-:S05]  /*3da90*/  IADD3 R0, P3, R0, UR8, RZ ;  /* 0x0000000800007c10 */ /* 0x004fca000ff7e0ff */
[----:B------:R-:W-:Y:S01]  /*3daa0*/  STL [R1+0x14d0], R0 ;  /* 0x0014d00001007387 */ /* 0x000fe20000100800 */
[----:B------:R-:W-:Y:S01]  /*3dab0*/  IADD3.X R10, R10, UR5, RZ, P3, !PT ;  /* 0x000000050a0a7c10 */ /* 0x000fe20009ffe4ff */
[----:B------:R-:W-:Y:S01]  /*3dac0*/  IADD3 R11, P3, R11, UR8, RZ ;  /* 0x000000080b0b7c10 */ /* 0x000fe2000ff7e0ff */
        /* <DEDUP_REMOVED lines=10> */
[----:B---3--:R-:W-:Y:S01]  /*3db70*/  IADD3.X R7, R7, UR5, RZ, P4, !PT ;  /* 0x0000000507077c10 */ /* 0x008fe2000a7fe4ff */
[----:B------:R-:W-:-:S04]  /*3db80*/  IADD3 R6, P4, R6, UR8, RZ ;  /* 0x0000000806067c10 */ /* 0x000fc8000ff9e0ff */
        /* <DEDUP_REMOVED lines=8> */
[----:B------:R-:W-:Y:S01]  /*3dc10*/  IADD3.X R14, R14, UR5, RZ, P4, !PT ;  /* 0x000000050e0e7c10 */ /* 0x000fe2000a7fe4ff */
[----:B------:R-:W-:Y:S01]  /*3dc20*/  STL [R1+0x10f8], R8 ;  /* 0x0010f80801007387 */ /* 0x000fe20000100800 */
[----:B------:R-:W-:Y:S01]  /*3dc30*/  IADD3 R15, P4, R15, UR8, RZ ;  /* 0x000000080f0f7c10 */ /* 0x000fe2000ff9e0ff */
        /* <DEDUP_REMOVED lines=16> */
[----:B------:R0:W-:Y:S02]  /*3dd40*/  STL [R1+0x1470], R29 ;  /* 0x0014701d01007387 */ /* 0x0001e40000100800 */
[----:B------:R-:W-:Y:S01]  /*3dd50*/  STL [R1+0x1478], R12 ;  /* 0x0014780c01007387 */ /* 0x000fe20000100800 */
[----:B0-----:R-:W2:Y:S01]  /*3dd60*/  LDL.LU R29, [R1+0x148c] ;  /* 0x00148c00011d7983 */ /* 0x001ea20000300800 */
[----:B------:R-:W-:Y:S02]  /*3dd70*/  STL [R1+0x149c], R28 ;  /* 0x00149c1c01007387 */ /* 0x000fe40000100800 */
[----:B------:R-:W3:Y:S01]  /*3dd80*/  LDL.LU R0, [R1+0x1484] ;  /* 0x0014840001007983 */ /* 0x000ee20000300800 */
[----:B------:R-:W-:Y:S01]  /*3dd90*/  IADD3.X R9, R9, UR5, RZ, P5, !PT ;  /* 0x0000000509097c10 */ /* 0x000fe2000affe4ff */
[----:B------:R-:W-:Y:S01]  /*3dda0*/  IADD3 R2, P5, R2, UR8, RZ ;  /* 0x0000000802027c10 */ /* 0x000fe2000ffbe0ff */
[----:B---3--:R0:W-:Y:S03]  /*3ddb0*/  STL [R1+0x1584], R0 ;  /* 0x0015840001007387 */ /* 0x0081e60000100800 */
[----:B------:R-:W-:Y:S01]  /*3ddc0*/  STL [R1+0x1494], R9 ;  /* 0x0014940901007387 */ /* 0x000fe20000100800 */
[----:B0-----:R-:W3:Y:S01]  /*3ddd0*/  LDL.LU R0, [R1+0x1460] ;  /* 0x0014600001007983 */ /* 0x001ee20000300800 */
[----:B------:R0:W-:Y:S02]  /*3dde0*/  STL [R1+0x1468], R2 ;  /* 0x0014680201007387 */ /* 0x0001e40000100800 */
        /* <DEDUP_REMOVED lines=23> */
[----:B--2---:R-:W-:Y:S01]  /*3df60*/  IADD3.X R29, R29, UR5, RZ, P6, !PT ;  /* 0x000000051d1d7c10 */ /* 0x004fe2000b7fe4ff */
[----:B------:R-:W2:Y:S02]  /*3df70*/  LDL.LU R12, [R1+0x1424] ;  /* 0x00142400010c7983 */ /* 0x000ea40000300800 */
[----:B0-----:R-:W2:Y:S01]  /*3df80*/  LDL.LU R2, [R1+0x13f8] ;  /* 0x0013f80001027983 */ /* 0x001ea20000300800 */
[----:B------:R-:W2:Y:S01]  /*3df90*/  LDL.LU R28, [R1+0x141c] ;  /* 0x00141c00011c7983 */ /* 0x000ea20000300800 */
[----:B------:R-:W2:Y:S02]  /*3dfa0*/  LDL.LU R9, [R1+0x13f0] ;  /* 0x0013f00001097983 */ /* 0x000ea40000300800 */
[----:B------:R0:W-:Y:S02]  /*3dfb0*/  STL [R1+0x148c], R29 ;  /* 0x00148c1d01007387 */ /* 0x0001e40000100800 */
[----:B0-----:R-:W2:Y:S01]  /*3dfc0*/  LDL.LU R29, [R1+0x1414] ;  /* 0x00141400011d7983 */ /* 0x001ea20000300800 */
[----:B---3--:R-:W-:-:S05]  /*3dfd0*/  IADD3 R0, P6, R0, UR8, RZ ;  /* 0x0000000800007c10 */ /* 0x008fca000ffde0ff */
        /* <DEDUP_REMOVED lines=44> */
[----:B--2---:R-:W-:Y:S01]  /*3e2a0*/  IADD3.X R12, R12, UR5, RZ, P1, !PT ;  /* 0x000000050c0c7c10 */ /* 0x004fe20008ffe4ff */
        /* <DEDUP_REMOVED lines=12> */
[----:B------:R-:W-:-:S04]  /*3e370*/  IADD3 R9, P2, R9, UR8, RZ ;  /* 0x0000000809097c10 */ /* 0x000fc8000ff5e0ff */
[----:B------:R-:W-:Y:S01]  /*3e380*/  STL [R1+0x141c], R28 ;  /* 0x00141c1c01007387 */ /* 0x000fe20000100800 */
[----:B------:R-:W-:-:S03]  /*3e390*/  IADD3.X R29, R29, UR5, RZ, P3, !PT ;  /* 0x000000051d1d7c10 */ /* 0x000fc60009ffe4ff */
[----:B---3--:R0:W-:Y:S01]  /*3e3a0*/  STL [R1+0x1580], R0 ;  /* 0x0015800001007387 */ /* 0x0081e20000100800 */
[----:B------:R-:W-:Y:S03]  /*3e3b0*/  STL [R1+0x13f0], R9 ;  /* 0x0013f00901007387 */ /* 0x000fe60000100800 */
        /* <DEDUP_REMOVED lines=26> */
[----:B0-----:R-:W2:Y:S02]  /*3e560*/  LDL.LU R29, [R1+0x1380] ;  /* 0x00138000011d7983 */ /* 0x001ea40000300800 */
[----:B------:R-:W2:Y:S01]  /*3e570*/  LDL.LU R12, [R1+0x13a4] ;  /* 0x0013a400010c7983 */ /* 0x000ea20000300800 */
[----:B------:R-:W2:Y:S01]  /*3e580*/  LDL.LU R28, [R1+0x1378] ;  /* 0x00137800011c7983 */ /* 0x000ea20000300800 */
        /* <DEDUP_REMOVED lines=26> */
[----:B--2---:R-:W-:-:S02]  /*3e730*/  IADD3.X R12, R12, UR5, RZ, P5, !PT ;  /* 0x000000050c0c7c10 */ /* 0x004fc4000affe4ff */
[----:B---3--:R-:W-:-:S05]  /*3e740*/  IADD3 R0, P4, R0, UR8, RZ ;  /* 0x0000000800007c10 */ /* 0x008fca000ff9e0ff */
        /* <DEDUP_REMOVED lines=30> */
[----:B------:R-:W-:Y:S02]  /*3e930*/  STL [R1+0x13a4], R12 ;  /* 0x0013a40c01007387 */ /* 0x000fe40000100800 */
[----:B------:R-:W3:Y:S01]  /*3e940*/  LDL.LU R0, [R1+0x138c] ;  /* 0x00138c0001007983 */ /* 0x000ee20000300800 */
[----:B------:R-:W-:-:S02]  /*3e950*/  IADD3 R28, P5, R28, UR8, RZ ;  /* 0x000000081c1c7c10 */ /* 0x000fc4000ffbe0ff */
[----:B------:R-:W-:-:S03]  /*3e960*/  IADD3.X R9, R9, UR5, RZ, P6, !PT ;  /* 0x0000000509097c10 */ /* 0x000fc6000b7fe4ff */
[----:B------:R-:W-:Y:S01]  /*3e970*/  STL [R1+0x1378], R28 ;  /* 0x0013781c01007387 */ /* 0x000fe20000100800 */
[----:B------:R-:W-:-:S03]  /*3e980*/  IADD3 R2, P6, R2, UR8, RZ ;  /* 0x0000000802027c10 */ /* 0x000fc6000ffde0ff */
        /* <DEDUP_REMOVED lines=26> */
[----:B--2---:R-:W-:Y:S01]  /*3eb30*/  IADD3.X R29, R29, UR5, RZ, P1, !PT ;  /* 0x000000051d1d7c10 */ /* 0x004fe20008ffe4ff */
[----:B0-----:R-:W2:Y:S01]  /*3eb40*/  LDL.LU R2, [R1+0x1308] ;  /* 0x0013080001027983 */ /* 0x001ea20000300800 */
[----:B------:R-:W2:Y:S02]  /*3eb50*/  LDL.LU R13, [R1+0x132c] ;  /* 0x00132c00010d7983 */ /* 0x000ea40000300800 */
[----:B------:R-:W2:Y:S02]  /*3eb60*/  LDL.LU R12, [R1+0x1300] ;  /* 0x00130000010c7983 */ /* 0x000ea40000300800 */
[----:B------:R-:W2:Y:S01]  /*3eb70*/  LDL.LU R28, [R1+0x1324] ;  /* 0x00132400011c7983 */ /* 0x000ea20000300800 */
[----:B------:R0:W-:Y:S01]  /*3eb80*/  STL [R1+0x1394], R29 ;  /* 0x0013941d01007387 */ /* 0x0001e20000100800 */
[----:B------:R-:W2:Y:S03]  /*3eb90*/  LDL.LU R9, [R1+0x12f8] ;  /* 0x0012f80001097983 */ /* 0x000ea60000300800 */
        /* <DEDUP_REMOVED lines=20> */
[----:B------:R-:W-:-:S02]  /*3ece0*/  IADD3.X R26, R26, UR5, RZ, P6, !PT ;  /* 0x000000051a1a7c10 */ /* 0x000fc4000b7fe4ff */
[----:B------:R-:W-:Y:S01]  /*3ecf0*/  IADD3.X R24, R24, UR5, RZ, P1, !PT ;  /* 0x0000000518187c10 */ /* 0x000fe20008ffe4ff */
[----:B--2---:R-:W-:Y:S01]  /*3ed00*/  IADD3 R2, P1, R2, UR8, RZ ;  /* 0x0000000802027c10 */ /* 0x004fe2000ff3e0ff */
[----:B------:R-:W-:Y:S02]  /*3ed10*/  IADD3 R25, P6, R25, UR8, RZ ;  /* 0x0000000819197c10 */ /* 0x000fe4000ffde0ff */
        /* <DEDUP_REMOVED lines=24> */
[----:B------:R-:W-:Y:S01]  /*3eea0*/  STL [R1+0x133c], R26 ;  /* 0x00133c1a01007387 */ /* 0x000fe20000100800 */
[----:B------:R-:W-:Y:S01]  /*3eeb0*/  IADD3.X R13, R13, UR5, RZ, P2, !PT ;  /* 0x000000050d0d7c10 */ /* 0x000fe200097fe4ff */
[----:B------:R0:W-:Y:S01]  /*3eec0*/  STL [R1+0x1308], R2 ;  /* 0x0013080201007387 */ /* 0x0001e20000100800 */
[----:B------:R-:W-:Y:S01]  /*3eed0*/  IADD3 R12, P2, R12, UR8, RZ ;  /* 0x000000080c0c7c10 */ /* 0x000fe2000ff5e0ff */
[----:B------:R-:W-:Y:S04]  /*3eee0*/  STL [R1+0x1310], R25 ;  /* 0x0013101901007387 */ /* 0x000fe80000100800 */
[----:B0-----:R-:W2:Y:S01]  /*3eef0*/  LDL.LU R2, [R1+0x12f0] ;  /* 0x0012f00001027983 */ /* 0x001ea20000300800 */
[----:B------:R-:W-:Y:S02]  /*3ef00*/  STL [R1+0x1334], R24 ;  /* 0x0013341801007387 */ /* 0x000fe40000100800 */
[----:B------:R-:W-:Y:S02]  /*3ef10*/  STL [R1+0x132c], R13 ;  /* 0x00132c0d01007387 */ /* 0x000fe40000100800 */
[----:B------:R-:W-:Y:S01]  /*3ef20*/  STL [R1+0x1300], R12 ;  /* 0x0013000c01007387 */ /* 0x000fe20000100800 */
        /* <DEDUP_REMOVED lines=29> */
[----:B------:R-:W4:Y:S01]  /*3f100*/  LDL.LU R25, [R1+0x12bc] ;  /* 0x0012bc0001197983 */ /* 0x000f220000300800 */
[----:B--2---:R-:W-:Y:S01]  /*3f110*/  IADD3 R2, P4, R2, UR8, RZ ;  /* 0x0000000802027c10 */ /* 0x004fe2000ff9e0ff */
[----:B0-----:R-:W2:Y:S01]  /*3f120*/  LDL.LU R29, [R1+0x1290] ;  /* 0x00129000011d7983 */ /* 0x001ea20000300800 */
[----:B------:R-:W2:Y:S02]  /*3f130*/  LDL.LU R24, [R1+0x12b4] ;  /* 0x0012b40001187983 */ /* 0x000ea40000300800 */
[----:B------:R-:W2:Y:S02]  /*3f140*/  LDL.LU R13, [R1+0x1288] ;  /* 0x00128800010d7983 */ /* 0x000ea40000300800 */
[----:B------:R-:W2:Y:S01]  /*3f150*/  LDL.LU R12, [R1+0x12ac] ;  /* 0x0012ac00010c7983 */ /* 0x000ea20000300800 */
[----:B------:R0:W-:Y:S01]  /*3f160*/  STL [R1+0x12f0], R2 ;  /* 0x0012f00201007387 */ /* 0x0001e20000100800 */
[----:B------:R-:W2:Y:S02]  /*3f170*/  LDL.LU R28, [R1+0x1280] ;  /* 0x00128000011c7983 */ /* 0x000ea40000300800 */
[----:B------:R-:W2:Y:S01]  /*3f180*/  LDL.LU R9, [R1+0x12a4] ;  /* 0x0012a40001097983 */ /* 0x000ea20000300800 */
        /* <DEDUP_REMOVED lines=24> */
[----:B------:R-:W-:Y:S02]  /*3f310*/  IADD3.X R12, R12, UR5, RZ, P6, !PT ;  /* 0x000000050c0c7c10 */ /* 0x000fe4000b7fe4ff */
        /* <DEDUP_REMOVED lines=31> */
[----:B------:R-:W-:Y:S01]  /*3f510*/  STL [R1+0x12ac], R12 ;  /* 0x0012ac0c01007387 */ /* 0x000fe20000100800 */
        /* <DEDUP_REMOVED lines=28> */
[----:B------:R-:W4:Y:S01]  /*3f6e0*/  LDL.LU R26, [R1+0x1244] ;  /* 0x00124400011a7983 */ /* 0x000f220000300800 */
[----:B--2---:R-:W-:Y:S01]  /*3f6f0*/  IADD3.X R29, R29, UR5, RZ, P2, !PT ;  /* 0x000000051d1d7c10 */ /* 0x004fe200097fe4ff */
[----:B0-----:R-:W2:Y:S01]  /*3f700*/  LDL.LU R2, [R1+0x1218] ;  /* 0x0012180001027983 */ /* 0x001ea20000300800 */
[----:B------:R-:W2:Y:S01]  /*3f710*/  LDL.LU R25, [R1+0x123c] ;  /* 0x00123c0001197983 */ /* 0x000ea20000300800 */
[----:B------:R-:W2:Y:S02]  /*3f720*/  LDL.LU R24, [R1+0x1210] ;  /* 0x0012100001187983 */ /* 0x000ea40000300800 */
[----:B------:R-:W2:Y:S02]  /*3f730*/  LDL.LU R13, [R1+0x1234] ;  /* 0x00123400010d7983 */ /* 0x000ea40000300800 */
[----:B------:R0:W-:Y:S01]  /*3f740*/  STL [R1+0x129c], R29 ;  /* 0x00129c1d01007387 */ /* 0x0001e20000100800 */
[----:B------:R-:W2:Y:S01]  /*3f750*/  LDL.LU R12, [R1+0x1208] ;  /* 0x00120800010c7983 */ /* 0x000ea20000300800 */
[----:B------:R-:W2:Y:S02]  /*3f760*/  LDL.LU R28, [R1+0x122c] ;  /* 0x00122c00011c7983 */ /* 0x000ea40000300800 */
[----:B------:R-:W2:Y:S01]  /*3f770*/  LDL.LU R9, [R1+0x1200] ;  /* 0x0012000001097983 */ /* 0x000ea20000300800 */
        /* <DEDUP_REMOVED lines=47> */
[----:B------:R0:W-:Y:S01]  /*3fa70*/  STL [R1+0x1218], R2 ;  /* 0x0012180201007387 */ /* 0x0001e20000100800 */
[----:B------:R-:W-:Y:S01]  /*3fa80*/  STL [R1+0x1220], R27 ;  /* 0x0012201b01007387 */ /* 0x000fe20000100800 */
[----:B------:R-:W-:Y:S01]  /*3fa90*/  IADD3.X R13, R13, UR5, RZ, P3, !PT ;  /* 0x000000050d0d7c10 */ /* 0x000fe20009ffe4ff */
[----:B------:R-:W-:Y:S01]  /*3faa0*/  IADD3 R12, P3, R12, UR8, RZ ;  /* 0x000000080c0c7c10 */ /* 0x000fe2000ff7e0ff */
[----:B0-----:R-:W2:Y:S01]  /*3fab0*/  LDL.LU R2, [R1+0x11f8] ;  /* 0x0011f80001027983 */ /* 0x001ea20000300800 */
[----:B------:R-:W-:Y:S02]  /*3fac0*/  STL [R1+0x1244], R26 ;  /* 0x0012441a01007387 */ /* 0x000fe40000100800 */
[----:B------:R-:W-:Y:S02]  /*3fad0*/  STL [R1+0x123c], R25 ;  /* 0x00123c1901007387 */ /* 0x000fe40000100800 */
[----:B------:R-:W-:Y:S01]  /*3fae0*/  STL [R1+0x1210], R24 ;  /* 0x0012101801007387 */ /* 0x000fe20000100800 */
[----:B------:R-:W-:Y:S01]  /*3faf0*/  STL [R1+0x1234], R13 ;  /* 0x0012340d01007387 */ /* 0x000fe20000100800 */
[----:B------:R-:W-:Y:S02]  /*3fb00*/  STL [R1+0x1208], R12 ;  /* 0x0012080c01007387 */ /* 0x000fe40000100800 */
[----:B------:R-:W3:Y:S01]  /*3fb10*/  LDL.LU R0, [R1+0x11f0] ;  /* 0x0011f00001007983 */ /* 0x000ee20000300800 */
[----:B------:R-:W-:Y:S01]  /*3fb20*/  IADD3.X R28, R28, UR5, RZ, P4, !PT ;  /* 0x000000051c1c7c10 */ /* 0x000fe2000a7fe4ff */
[----:B------:R-:W-:-:S04]  /*3fb30*/  IADD3 R9, P4, R9, UR8, RZ ;  /* 0x0000000809097c10 */ /* 0x000fc8000ff9e0ff */
[----:B------:R-:W-:Y:S01]  /*3fb40*/  STL [R1+0x122c], R28 ;  /* 0x00122c1c01007387 */ /* 0x000fe20000100800 */
[----:B------:R-:W-:-:S03]  /*3fb50*/  IADD3.X R29, R29, UR5, RZ, P5, !PT ;  /* 0x000000051d1d7c10 */ /* 0x000fc6000affe4ff */
[----:B---3--:R0:W-:Y:S01]  /*3fb60*/  STL [R1+0x1570], R0 ;  /* 0x0015700001007387 */ /* 0x0081e20000100800 */
[----:B------:R1:W-:Y:S03]  /*3fb70*/  STL [R1+0x1200], R9 ;  /* 0x0012000901007387 */ /* 0x0003e60000100800 */
        /* <DEDUP_REMOVED lines=23> */
[----:B------:R-:W2:Y:S01]  /*3fcf0*/  LDL.LU R25, [R1+0x11c4] ;  /* 0x0011c40001197983 */ /* 0x000ea20000300800 */
[----:B------:R-:W2:Y:S01]  /*3fd00*/  LDL.LU R24, [R1+0x1198] ;  /* 0x0011980001187983 */ /* 0x000ea20000300800 */
[----:B------:R-:W2:Y:S02]  /*3fd10*/  LDL.LU R13, [R1+0x11bc] ;  /* 0x0011bc00010d7983 */ /* 0x000ea40000300800 */
[----:B------:R0:W-:Y:S02]  /*3fd20*/  STL [R1+0x11f8], R2 ;  /* 0x0011f80201007387 */ /* 0x0001e40000100800 */
[----:B------:R-:W2:Y:S01]  /*3fd30*/  LDL.LU R12, [R1+0x1190] ;  /* 0x00119000010c7983 */ /* 0x000ea20000300800 */
[----:B------:R-:W2:Y:S01]  /*3fd40*/  LDL.LU R28, [R1+0x11b4] ;  /* 0x0011b400011c7983 */ /* 0x000ea20000300800 */
[----:B-1----:R-:W2:Y:S02]  /*3fd50*/  LDL.LU R9, [R1+0x1188] ;  /* 0x0011880001097983 */ /* 0x002ea40000300800 */
[----:B0-----:R-:W2:Y:S01]  /*3fd60*/  LDL.LU R29, [R1+0x11ac] ;  /* 0x0011ac00011d7983 */ /* 0x001ea20000300800 */
[----:B------:R-:W2:Y:S01]  /*3fd70*/  LDL.LU R2, [R1+0x1180] ;  /* 0x0011800001027983 */ /* 0x000ea20000300800 */
        /* <DEDUP_REMOVED lines=20> */
[----:B--2---:R-:W-:Y:S01]  /*3fec0*/  IADD3 R26, P4, R26, UR8, RZ ;  /* 0x000000081a1a7c10 */ /* 0x004fe2000ff9e0ff */
[----:B------:R-:W-:Y:S01]  /*3fed0*/  IADD3.X R25, R25, UR5, RZ, P5, !PT ;  /* 0x0000000519197c10 */ /* 0x000fe2000affe4ff */
[----:B------:R-:W-:Y:S01]  /*3fee0*/  IADD3 R24, P5, R24, UR8, RZ ;  /* 0x0000000818187c10 */ /* 0x000fe2000ffbe0ff */
[----:B------:R-:W-:-:S02]  /*3fef0*/  IADD3.X R28, R28, UR5, RZ, P1, !PT ;  /* 0x000000051c1c7c10 */ /* 0x000fc40008ffe4ff */
        /* <DEDUP_REMOVED lines=22> */
[----:B------:R-:W-:Y:S01]  /*40060*/  IADD3.X R13, R13, UR5, RZ, P6, !PT ;  /* 0x000000050d0d7c10 */ /* 0x000fe2000b7fe4ff */
[----:B------:R-:W-:-:S02]  /*40070*/  IADD3 R12, P6, R12, UR8, RZ ;  /* 0x000000080c0c7c10 */ /* 0x000fc4000ffde0ff */
[----:B0-----:R-:W2:Y:S01]  /*40080*/  LDL.LU R23, [R1+0x11a4] ;  /* 0x0011a40001177983 */ /* 0x001ea20000300800 */
[----:B------:R-:W-:Y:S02]  /*40090*/  STL [R1+0x11cc], R27 ;  /* 0x0011cc1b01007387 */ /* 0x000fe40000100800 */
[----:B------:R-:W-:Y:S02]  /*400a0*/  STL [R1+0x11a0], R26 ;  /* 0x0011a01a01007387 */ /* 0x000fe40000100800 */
[----:B------:R-:W-:Y:S01]  /*400b0*/  STL [R1+0x11c4], R25 ;  /* 0x0011c41901007387 */ /* 0x000fe20000100800 */
[----:B------:R-:W-:Y:S01]  /*400c0*/  STL [R1+0x1198], R24 ;  /* 0x0011981801007387 */ /* 0x000fe20000100800 */
[----:B------:R-:W-:Y:S02]  /*400d0*/  STL [R1+0x11bc], R13 ;  /* 0x0011bc0d01007387 */ /* 0x000fe40000100800 */
[----:B------:R-:W-:Y:S02]  /*400e0*/  STL [R1+0x1190], R12 ;  /* 0x0011900c01007387 */ /* 0x000fe40000100800 */
[----:B------:R-:W-:Y:S01]  /*400f0*/  STL [R1+0x11b4], R28 ;  /* 0x0011b41c01007387 */ /* 0x000fe20000100800 */
[----:B------:R-:W3:Y:S01]  /*40100*/  LDL.LU R0, [R1+0x119c] ;  /* 0x00119c0001007983 */ /* 0x000ee20000300800 */
[----:B------:R-:W-:-:S02]  /*40110*/  IADD3 R9, P1, R9, UR8, RZ ;  /* 0x0000000809097c10 */ /* 0x000fc4000ff3e0ff */
[----:B------:R-:W-:-:S03]  /*40120*/  IADD3.X R29, R29, UR5, RZ, P2, !PT ;  /* 0x000000051d1d7c10 */ /* 0x000fc600097fe4ff */
[----:B------:R-:W-:Y:S01]  /*40130*/  STL [R1+0x1188], R9 ;  /* 0x0011880901007387 */ /* 0x000fe20000100800 */
[----:B------:R-:W-:-:S03]  /*40140*/  IADD3 R2, P2, R2, UR8, RZ ;  /* 0x0000000802027c10 */ /* 0x000fc6000ff5e0ff */
        /* <DEDUP_REMOVED lines=18> */
[----:B-1----:R-:W4:Y:S01]  /*40270*/  LDL.LU R29, [R1+0x1138] ;  /* 0x00113800011d7983 */ /* 0x002f220000300800 */
[----:B0-----:R-:W4:Y:S02]  /*40280*/  LDL.LU R2, [R1+0x115c] ;  /* 0x00115c0001027983 */ /* 0x001f240000300800 */
[----:B------:R-:W4:Y:S02]  /*40290*/  LDL.LU R16, [R1+0x1130] ;  /* 0x0011300001107983 */ /* 0x000f240000300800 */
[----:B------:R-:W4:Y:S01]  /*402a0*/  LDL.LU R17, [R1+0x1154] ;  /* 0x0011540001117983 */ /* 0x000f220000300800 */
[----:B--2---:R-:W-:Y:S01]  /*402b0*/  IADD3.X R23, R23, UR5, RZ, P3, !PT ;  /* 0x0000000517177c10 */ /* 0x004fe20009ffe4ff */
[----:B------:R-:W2:Y:S01]  /*402c0*/  LDL.LU R18, [R1+0x1128] ;  /* 0x0011280001127983 */ /* 0x000ea20000300800 */
[----:B------:R-:W2:Y:S02]  /*402d0*/  LDL.LU R19, [R1+0x1120] ;  /* 0x0011200001137983 */ /* 0x000ea40000300800 */
[----:B------:R-:W2:Y:S02]  /*402e0*/  LDL.LU R10, [R1+0x1144] ;  /* 0x00114400010a7983 */ /* 0x000ea40000300800 */
[----:B------:R-:W2:Y:S01]  /*402f0*/  LDL.LU R11, [R1+0x1118] ;  /* 0x00111800010b7983 */ /* 0x000ea20000300800 */
[----:B------:R0:W-:Y:S01]  /*40300*/  STL [R1+0x11a4], R23 ;  /* 0x0011a41701007387 */ /* 0x0001e20000100800 */
[----:B------:R-:W2:Y:S02]  /*40310*/  LDL.LU R14, [R1+0x113c] ;  /* 0x00113c00010e7983 */ /* 0x000ea40000300800 */
[----:B------:R-:W2:Y:S02]  /*40320*/  LDL.LU R15, [R1+0x1110] ;  /* 0x00111000010f7983 */ /* 0x000ea40000300800 */
[----:B------:R-:W2:Y:S01]  /*40330*/  LDL.LU R20, [R1+0x1134] ;  /* 0x0011340001147983 */ /* 0x000ea20000300800 */
[----:B------:R-:W2:Y:S01]  /*40340*/  LDL.LU R21, [R1+0x112c] ;  /* 0x00112c0001157983 */ /* 0x000ea20000300800 */
        /* <DEDUP_REMOVED lines=18> */
[----:B---3--:R-:W-:Y:S01]  /*40470*/  IADD3.X R0, R0, UR5, RZ, P4, !PT ;  /* 0x0000000500007c10 */ /* 0x008fe2000a7fe4ff */
[----:B------:R-:W-:-:S04]  /*40480*/  IADD3 R6, P4, R6, UR8, RZ ;  /* 0x0000000806067c10 */ /* 0x000fc8000ff9e0ff */
[----:B------:R0:W-:Y:S04]  /*40490*/  STL [R1+0x119c], R0 ;  /* 0x00119c0001007387 */ /* 0x0001e80000100800 */
[----:B0-----:R0:W5:Y:S01]  /*404a0*/  LDL.LU R0, [R1+0x1568] ;  /* 0x0015680001007983 */ /* 0x0011620000300800 */
[----:B------:R1:W-:Y:S03]  /*404b0*/  STL [R1+0x1170], R6 ;  /* 0x0011700601007387 */ /* 0x0003e60000100800 */
[----:B-1----:R0:W5:Y:S01]  /*404c0*/  LDL.LU R6, [R1+0x1564] ;  /* 0x0015640001067983 */ /* 0x0021620000300800 */
[----:B------:R1:W-:Y:S03]  /*404d0*/  STL [R1+0x1194], R7 ;  /* 0x0011940701007387 */ /* 0x0003e60000100800 */
[----:B-1----:R0:W5:Y:S01]  /*404e0*/  LDL.LU R7, [R1+0x1560] ;  /* 0x0015600001077983 */ /* 0x0021620000300800 */
[----:B------:R1:W-:Y:S03]  /*404f0*/  STL [R1+0x1168], R4 ;  /* 0x0011680401007387 */ /* 0x0003e60000100800 */
[----:B-1----:R-:W3:Y:S01]  /*40500*/  LDL.LU R4, [R1+0x155c] ;  /* 0x00155c0001047983 */ /* 0x002ee20000300800 */
[----:B------:R1:W-:Y:S03]  /*40510*/  STL [R1+0x118c], R3 ;  /* 0x00118c0301007387 */ /* 0x0003e60000100800 */
[----:B-1----:R-:W4:Y:S01]  /*40520*/  LDL.LU R3, [R1+0x1558] ;  /* 0x0015580001037983 */ /* 0x002f220000300800 */
[----:B------:R1:W-:Y:S01]  /*40530*/  STL [R1+0x1160], R8 ;  /* 0x0011600801007387 */ /* 0x0003e20000100800 */
[----:B------:R-:W-:-:S02]  /*40540*/  IADD3.X R12, R12, UR5, RZ, P4, !PT ;  /* 0x000000050c0c7c10 */ /* 0x000fc4000a7fe4ff */
[----:B-1----:R-:W2:Y:S01]  /*40550*/  LDL.LU R8, [R1+0x1554] ;  /* 0x0015540001087983 */ /* 0x002ea20000300800 */
[----:B------:R1:W-:Y:S01]  /*40560*/  STL [R1+0x1184], R5 ;  /* 0x0011840501007387 */ /* 0x0003e20000100800 */
[----:B------:R-:W-:Y:S02]  /*40570*/  IADD3 R28, P4, R28, UR8, RZ ;  /* 0x000000081c1c7c10 */ /* 0x000fe4000ff9e0ff */
[----:B-1----:R-:W2:Y:S01]  /*40580*/  LDL.LU R5, [R1+0x1550] ;  /* 0x0015500001057983 */ /* 0x002ea20000300800 */
[----:B------:R1:W-:Y:S03]  /*40590*/  STL [R1+0x1158], R24 ;  /* 0x0011581801007387 */ /* 0x0003e60000100800 */
[----:B-1----:R0:W5:Y:S01]  /*405a0*/  LDL.LU R24, [R1+0x154c] ;  /* 0x00154c0001187983 */ /* 0x0021620000300800 */
        /* <DEDUP_REMOVED lines=15> */
[----:B-1----:R-:W2:Y:S01]  /*406a0*/  LDL.LU R29, [R1+0x152c] ;  /* 0x00152c00011d7983 */ /* 0x002ea20000300800 */
[----:B------:R1:W-:Y:S03]  /*406b0*/  STL [R1+0x115c], R2 ;  /* 0x00115c0201007387 */ /* 0x0003e60000100800 */
[----:B-1----:R-:W2:Y:S01]  /*406c0*/  LDL.LU R2, [R1+0x1528] ;  /* 0x0015280001027983 */ /* 0x002ea20000300800 */
[----:B------:R-:W-:-:S02]  /*406d0*/  IADD3 R16, P6, R16, UR8, RZ ;  /* 0x0000000810107c10 */ /* 0x000fc4000ffde0ff */
[----:B------:R-:W-:-:S03]  /*406e0*/  IADD3.X R17, R17, UR5, RZ, P1, !PT ;  /* 0x0000000511117c10 */ /* 0x000fc60008ffe4ff */
[----:B------:R-:W-:Y:S01]  /*406f0*/  STL [R1+0x1130], R16 ;  /* 0x0011301001007387 */ /* 0x000fe20000100800 */
[----:B--2---:R-:W-:-:S05]  /*40700*/  IADD3.X R2, R2, UR5, RZ, P2, !PT ;  /* 0x0000000502027c10 */ /* 0x004fca00097fe4ff */
[----:B------:R1:W-:Y:S01]  /*40710*/  STL [R1+0x114c], R2 ;  /* 0x00114c0201007387 */ /* 0x0003e20000100800 */
[----:B------:R-:W-:Y:S03]  /*40720*/  STL [R1+0x1154], R17 ;  /* 0x0011541101007387 */ /* 0x000fe60000100800 */
[----:B-1----:R-:W2:Y:S01]  /*40730*/  LDL.LU R2, [R1+0x1524] ;  /* 0x0015240001027983 */ /* 0x002ea20000300800 */
[----:B------:R-:W-:Y:S02]  /*40740*/  IADD3 R18, P1, R18, UR8, RZ ;  /* 0x0000000812127c10 */ /* 0x000fe4000ff3e0ff */
[----:B------:R-:W-:Y:S02]  /*40750*/  IADD3 R19, P2, R19, UR8, RZ ;  /* 0x0000000813137c10 */ /* 0x000fe4000ff5e0ff */
[----:B------:R-:W-:Y:S01]  /*40760*/  IADD3.X R10, R10, UR5, RZ, P3, !PT ;  /* 0x000000050a0a7c10 */ /* 0x000fe20009ffe4ff */
[----:B------:R-:W-:Y:S01]  /*40770*/  IADD3 R11, P3, R11, UR8, RZ ;  /* 0x000000080b0b7c10 */ /* 0x000fe2000ff7e0ff */
[----:B------:R-:W-:Y:S01]  /*40780*/  IADD3.X R14, R14, UR5, RZ, P4, !PT ;  /* 0x000000050e0e7c10 */ /* 0x000fe2000a7fe4ff */
[----:B------:R-:W-:Y:S01]  /*40790*/  STL [R1+0x1128], R18 ;  /* 0x0011281201007387 */ /* 0x000fe20000100800 */
[----:B------:R-:W-:Y:S01]  /*407a0*/  IADD3 R15, P4, R15, UR8, RZ ;  /* 0x000000080f0f7c10 */ /* 0x000fe2000ff9e0ff */
[----:B------:R-:W-:Y:S01]  /*407b0*/  STL [R1+0x1120], R19 ;  /* 0x0011201301007387 */ /* 0x000fe20000100800 */
[----:B------:R-:W-:Y:S01]  /*407c0*/  IADD3.X R20, R20, UR5, RZ, P5, !PT ;  /* 0x0000000514147c10 */ /* 0x000fe2000affe4ff */
[----:B------:R1:W-:Y:S01]  /*407d0*/  STL [R1+0x1144], R10 ;  /* 0x0011440a01007387 */ /* 0x0003e20000100800 */
[----:B------:R-:W-:Y:S01]  /*407e0*/  IADD3.X R21, R21, UR5, RZ, P6, !PT ;  /* 0x0000000515157c10 */ /* 0x000fe2000b7fe4ff */
[----:B------:R4:W-:Y:S02]  /*407f0*/  STL [R1+0x1118], R11 ;  /* 0x0011180b01007387 */ /* 0x0009e40000100800 */
[----:B------:R-:W-:Y:S01]  /*40800*/  STL [R1+0x113c], R14 ;  /* 0x00113c0e01007387 */ /* 0x000fe20000100800 */
[----:B------:R-:W-:Y:S01]  /*40810*/  IADD3.X R22, R22, UR5, RZ, P1, !PT ;  /* 0x0000000516167c10 */ /* 0x000fe20008ffe4ff */
[----:B------:R-:W-:Y:S01]  /*40820*/  STL [R1+0x1110], R15 ;  /* 0x0011100f01007387 */ /* 0x000fe20000100800 */
[----:B------:R-:W-:Y:S01]  /*40830*/  IADD3.X R23, R23, UR5, RZ, P2, !PT ;  /* 0x0000000517177c10 */ /* 0x000fe200097fe4ff */
[----:B------:R-:W-:Y:S02]  /*40840*/  STL [R1+0x1134], R20 ;  /* 0x0011341401007387 */ /* 0x000fe40000100800 */
[----:B------:R-:W-:Y:S01]  /*40850*/  STL [R1+0x112c], R21 ;  /* 0x00112c1501007387 */ /* 0x000fe20000100800 */
[----:B------:R-:W-:Y:S01]  /*40860*/  IADD3.X R29, R29, UR5, RZ, P4, !PT ;  /* 0x000000051d1d7c10 */ /* 0x000fe2000a7fe4ff */
[----:B-1----:R-:W-:-:S02]  /*40870*/  IMAD.MOV.U32 R10, RZ, RZ, R5 ;  /* 0x000000ffff0a7224 */ /* 0x002fc400078e0005 */
[----:B---3--:R-:W-:Y:S02]  /*40880*/  IMAD.MOV.U32 R5, RZ, RZ, R4 ;  /* 0x000000ffff057224 */ /* 0x008fe400078e0004 */
[----:B------:R-:W-:Y:S02]  /*40890*/  IMAD.MOV.U32 R4, RZ, RZ, R8 ;  /* 0x000000ffff047224 */ /* 0x000fe400078e0008 */
[----:B----4-:R-:W-:Y:S01]  /*408a0*/  IMAD.MOV.U32 R11, RZ, RZ, R3 ;  /* 0x000000ffff0b7224 */ /* 0x010fe200078e0003 */
[----:B--2---:R-:W-:-:S05]  /*408b0*/  IADD3.X R2, R2, UR5, RZ, P3, !PT ;  /* 0x0000000502027c10 */ /* 0x004fca0009ffe4ff */
[----:B------:R1:W-:Y:S01]  /*408c0*/  STL [R1+0x1114], R2 ;  /* 0x0011140201007387 */ /* 0x0003e20000100800 */
[----:B------:R-:W-:Y:S03]  /*408d0*/  STL [R1+0x1124], R22 ;  /* 0x0011241601007387 */ /* 0x000fe60000100800 */
[----:B-1----:R0:W5:Y:S01]  /*408e0*/  LDL.LU R2, [R1+0x1520] ;  /* 0x0015200001027983 */ /* 0x0021620000300800 */
[----:B------:R-:W-:Y:S02]  /*408f0*/  STL [R1+0x111c], R23 ;  /* 0x00111c1701007387 */ /* 0x000fe40000100800 */
[----:B------:R1:W-:Y:S02]  /*40900*/  STL [R1+0x110c], R29 ;  /* 0x00110c1d01007387 */ /* 0x0003e40000100800 */
[----:B------:R0:W-:Y:S01]  /*40910*/  STL.64 [R1+0xcd0], R4 ;  /* 0x000cd00401007387 */ /* 0x0001e20000100a00 */
[----:B-1----:R-:W1:Y:S04]  /*40920*/  S2R R29, SR_TID.X ;  /* 0x00000000001d7919 */ /* 0x002e680000002100 */
[----:B------:R0:W-:Y:S01]  /*40930*/  STL.64 [R1+0xcd8], R10 ;  /* 0x000cd80a01007387 */ /* 0x0001e20000100a00 */
[----:B-1----:R-:W-:-:S05]  /*40940*/  LOP3.LUT R29, R29, 0x7f, RZ, 0xc0, !PT ;  /* 0x0000007f1d1d7812 */ /* 0x002fca00078ec0ff */
[----:B------:R-:W-:Y:S01]  /*40950*/  IMAD.SHL.U32 R29, R29, 0x2, RZ ;  /* 0x000000021d1d7824 */ /* 0x000fe200078e00ff */
[----:B0-----:R-:W-:Y:S01]  /*40960*/  @!P0 CALL.REL.NOINC `(.L_x_2) ;  /* 0x0000001000008944 */ /* 0x001fe20003c00000 */
[----:B------:R-:W-:Y:S05]  /*40970*/  BRA `(.L_x_3) ;  /* 0xfffd0fd000007947 */ /* 0x000fea000383ffff */
.L_x_2:
[----:B-----5:R0:W-:Y:S04]  /*40980*/  STL [R1+0x18e8], R27 ;  /* 0x0018e81b01007387 */ /* 0x0201e80000100800 */
[----:B0-----:R-:W2:Y:S04]  /*40990*/  LDL.LU R27, [R1+0x2c8] ;  /* 0x0002c800011b7983 */ /* 0x001ea80000300800 */
[----:B--2---:R0:W-:Y:S04]  /*409a0*/  STL [R1+0x18f0], R27 ;  /* 0x0018f01b01007387 */ /* 0x0041e80000100800 */
        /* <DEDUP_REMOVED lines=32> */
[----:B------:R1:W-:Y:S01]  /*40bb0*/  STL [R1+0x18e4], R26 ;  /* 0x0018e41a01007387 */ /* 0x0003e20000100800 */
[----:B0-----:R-:W-:-:S03]  /*40bc0*/  IMAD.MOV.U32 R27, RZ, RZ, R7 ;  /* 0x000000ffff1b7224 */ /* 0x001fc600078e0007 */
[----:B-1----:R-:W2:Y:S04]  /*40bd0*/  LDL.LU R26, [R1+0x2dc] ;  /* 0x0002dc00011a7983 */ /* 0x002ea80000300800 */
        /* <DEDUP_REMOVED lines=35> */
[----:B------:R-:W2:Y:S04]  /*40e10*/  LDL.LU R2, [R1+0x2c4] ;  /* 0x0002c40001027983 */ /* 0x000ea80000300800 */
[----:B------:R-:W2:Y:S01]  /*40e20*/  LDL.LU R28, [R1+0x2c0] ;  /* 0x0002c000011c7983 */ /* 0x000ea20000300800 */
[----:B0-----:R-:W-:-:S03]  /*40e30*/  IMAD.MOV.U32 R26, RZ, RZ, R6 ;  /* 0x000000ffff1a7224 */ /* 0x001fc600078e0006 */
[----:B------:R-:W3:Y:S04]  /*40e40*/  LDL.LU R29, [R1+0x2d4] ;  /* 0x0002d400011d7983 */ /* 0x000ee80000300800 */
[----:B------:R-:W3:Y:S04]  /*40e50*/  LDL.LU R0, [R1+0x2d0] ;  /* 0x0002d00001007983 */ /* 0x000ee80000300800 */
[----:B------:R-:W4:Y:S04]  /*40e60*/  LDL.LU R8, [R1+0x2e4] ;  /* 0x0002e40001087983 */ /* 0x000f280000300800 */
[----:B------:R-:W4:Y:S04]  /*40e70*/  LDL.LU R4, [R1+0x2e0] ;  /* 0x0002e00001047983 */ /* 0x000f280000300800 */
[----:B------:R-:W2:Y:S04]  /*40e80*/  LDL.LU R5, [R1+0xa9c] ;  /* 0x000a9c0001057983 */ /* 0x000ea80000300800 */
        /* <DEDUP_REMOVED lines=15> */
[----:B------:R0:W-:Y:S01]  /*40f80*/  STL [R1+0x18d0], R25 ;  /* 0x0018d01901007387 */ /* 0x0001e20000100800 */
[----:B------:R-:W-:-:S03]  /*40f90*/  F2FP.PACK_AB R27, R26, R27 ;  /* 0x0000001b1a1b723e */ /* 0x000fc600000000ff */
        /* <DEDUP_REMOVED lines=9> */
[----:B------:R-:W2:Y:S04]  /*41030*/  LDL.LU R26, [R1+0x1974] ;  /* 0x00197400011a7983 */ /* 0x000ea80000300800 */
[----:B------:R0:W-:Y:S04]  /*41040*/  STL [R1+0x5ec], R27 ;  /* 0x0005ec1b01007387 */ /* 0x0001e80000100800 */
[----:B0-----:R-:W2:Y:S02]  /*41050*/  LDL.LU R27, [R1+0x1970] ;  /* 0x00197000011b7983 */ /* 0x001ea40000300800 */
[----:B--2---:R-:W-:-:S02]  /*41060*/  F2FP.PACK_AB R27, R26, R27 ;  /* 0x0000001b1a1b723e */ /* 0x004fc400000000ff */
        /* <DEDUP_REMOVED lines=65> */
[----:B------:R0:W-:Y:S01]  /*41480*/  STL [R1+0x5a8], R27 ;  /* 0x0005a81b01007387 */ /* 0x0001e20000100800 */
[----:B------:R-:W-:Y:S02]  /*41490*/  F2FP.PACK_AB R2, R2, R28 ;  /* 0x0000001c0202723e */ /* 0x000fe400000000ff */
[----:B---3--:R-:W-:Y:S01]  /*414a0*/  F2FP.PACK_AB R0, R29, R0 ;  /* 0x000000001d00723e */ /* 0x008fe200000000ff */
[----:B0-----:R-:W3:Y:S01]  /*414b0*/  LDL.LU R27, [R1+0x18e8] ;  /* 0x0018e800011b7983 */ /* 0x001ee20000300800 */
[----:B----4-:R-:W-:Y:S02]  /*414c0*/  F2FP.PACK_AB R4, R8, R4 ;  /* 0x000000040804723e */ /* 0x010fe400000000ff */
[----:B--2---:R-:W-:-:S02]  /*414d0*/  F2FP.PACK_AB R12, R26, R12 ;  /* 0x0000000c1a0c723e */ /* 0x004fc400000000ff */
[----:B------:R-:W3:Y:S04]  /*414e0*/  LDL.LU R26, [R1+0x18e4] ;  /* 0x0018e400011a7983 */ /* 0x000ee80000300800 */
[----:B------:R0:W-:Y:S02]  /*414f0*/  STL [R1+0x5a4], R12 ;  /* 0x0005a40c01007387 */ /* 0x0001e40000100800 */
[----:B0-----:R-:W-:Y:S02]  /*41500*/  F2FP.PACK_AB R12, R13, R9 ;  /* 0x000000090d0c723e */ /* 0x001fe400000000ff */
[----:B------:R-:W-:-:S03]  /*41510*/  F2FP.PACK_AB R9, R24, R25 ;  /* 0x000000191809723e */ /* 0x000fc600000000ff */
[----:B------:R-:W-:Y:S04]  /*41520*/  STL [R1+0x5a0], R12 ;  /* 0x0005a00c01007387 */ /* 0x000fe80000100800 */
[----:B------:R-:W-:Y:S04]  /*41530*/  STL [R1+0x4dc], R9 ;  /* 0x0004dc0901007387 */ /* 0x000fe80000100800 */
[----:B------:R0:W-:Y:S04]  /*41540*/  STL [R1+0x4d8], R2 ;  /* 0x0004d80201007387 */ /* 0x0001e80000100800 */
[----:B------:R1:W-:Y:S01]  /*41550*/  STL [R1+0x4d4], R0 ;  /* 0x0004d40001007387 */ /* 0x0003e20000100800 */
[----:B0-----:R-:W-:-:S02]  /*41560*/  F2FP.PACK_AB R2, R5, R3 ;  /* 0x000000030502723e */ /* 0x001fc400000000ff */
[----:B------:R-:W-:Y:S02]  /*41570*/  F2FP.PACK_AB R3, R18, R19 ;  /* 0x000000131203723e */ /* 0x000fe400000000ff */
[----:B-1----:R-:W-:Y:S01]  /*41580*/  F2FP.PACK_AB R0, R16, R17 ;  /* 0x000000111000723e */ /* 0x002fe200000000ff */
[----:B------:R-:W-:Y:S04]  /*41590*/  STL [R1+0x4d0], R4 ;  /* 0x0004d00401007387 */ /* 0x000fe80000100800 */
[----:B------:R0:W-:Y:S04]  /*415a0*/  STL [R1+0x4cc], R2 ;  /* 0x0004cc0201007387 */ /* 0x0001e80000100800 */
[----:B------:R1:W-:Y:S04]  /*415b0*/  STL [R1+0x4c8], R0 ;  /* 0x0004c80001007387 */ /* 0x0003e80000100800 */
[----:B------:R2:W-:Y:S01]  /*415c0*/  STL [R1+0x4c4], R3 ;  /* 0x0004c40301007387 */ /* 0x0005e20000100800 */
[----:B0-----:R-:W-:-:S02]  /*415d0*/  F2FP.PACK_AB R2, R6, R7 ;  /* 0x000000070602723e */ /* 0x001fc400000000ff */
[----:B-1----:R-:W-:-:S03]  /*415e0*/  F2FP.PACK_AB R0, R10, R11 ;  /* 0x0000000b0a00723e */ /* 0x002fc600000000ff */
[----:B------:R0:W-:Y:S01]  /*415f0*/  STL [R1+0x4c0], R2 ;  /* 0x0004c00201007387 */ /* 0x0001e20000100800 */
[----:B--2---:R-:W-:-:S03]  /*41600*/  F2FP.PACK_AB R3, R14, R15 ;  /* 0x0000000f0e03723e */ /* 0x004fc600000000ff */
[----:B------:R1:W-:Y:S04]  /*41610*/  STL [R1+0x43c], R0 ;  /* 0x00043c0001007387 */ /* 0x0003e80000100800 */
[----:B------:R-:W-:Y:S04]  /*41620*/  STL [R1+0x438], R3 ;  /* 0x0004380301007387 */ /* 0x000fe80000100800 */
[----:B------:R-:W2:Y:S01]  /*41630*/  LDL.LU R25, [R1+0x1bc] ;  /* 0x0001bc0001197983 */ /* 0x000ea20000300800 */
[----:B0-----:R-:W-:Y:S02]  /*41640*/  F2FP.PACK_AB R2, R20, R21 ;  /* 0x000000151402723e */ /* 0x001fe400000000ff */
[----:B-1----:R-:W-:-:S03]  /*41650*/  F2FP.PACK_AB R0, R22, R23 ;  /* 0x000000171600723e */ /* 0x002fc600000000ff */
[----:B------:R-:W-:Y:S04]  /*41660*/  STL [R1+0x434], R2 ;  /* 0x0004340201007387 */ /* 0x000fe80000100800 */
[----:B--2---:R0:W-:Y:S04]  /*41670*/  STL [R1+0x18d4], R25 ;  /* 0x0018d41901007387 */ /* 0x0041e80000100800 */
[----:B------:R-:W-:Y:S04]  /*41680*/  STL [R1+0x430], R0 ;  /* 0x0004300001007387 */ /* 0x000fe80000100800 */
[----:B0-----:R-:W2:Y:S04]  /*41690*/  LDL.LU R25, [R1+0x1a8] ;  /* 0x0001a80001197983 */ /* 0x001ea80000300800 */
[----:B--2---:R0:W-:Y:S04]  /*416a0*/  STL [R1+0x18dc], R25 ;  /* 0x0018dc1901007387 */ /* 0x0041e80000100800 */
[----:B0-----:R-:W2:Y:S04]  /*416b0*/  LDL.LU R25, [R1+0x198] ;  /* 0x0001980001197983 */ /* 0x001ea80000300800 */
[----:B------:R-:W4:Y:S04]  /*416c0*/  LDL.LU R24, [R1+0x1b8] ;  /* 0x0001b80001187983 */ /* 0x000f280000300800 */
[----:B----4-:R0:W-:Y:S04]  /*416d0*/  STL [R1+0x18d8], R24 ;  /* 0x0018d81801007387 */ /* 0x0101e80000100800 */
[----:B0-----:R-:W4:Y:S04]  /*416e0*/  LDL.LU R24, [R1+0x1ac] ;  /* 0x0001ac0001187983 */ /* 0x001f280000300800 */
[----:B----4-:R0:W-:Y:S04]  /*416f0*/  STL [R1+0x18e0], R24 ;  /* 0x0018e01801007387 */ /* 0x0101e80000100800 */
[----:B0-----:R-:W2:Y:S04]  /*41700*/  LDL.LU R24, [R1+0x19c] ;  /* 0x00019c0001187983 */ /* 0x001ea80000300800 */
[----:B------:R-:W4:Y:S04]  /*41710*/  LDL.LU R12, [R1+0x108] ;  /* 0x00010800010c7983 */ /* 0x000f280000300800 */
[----:B----4-:R0:W-:Y:S04]  /*41720*/  STL [R1+0x1868], R12 ;  /* 0x0018680c01007387 */ /* 0x0101e80000100800 */
[----:B0-----:R-:W4:Y:S04]  /*41730*/  LDL.LU R12, [R1+0xec] ;  /* 0x0000ec00010c7983 */ /* 0x001f280000300800 */
        /* <DEDUP_REMOVED lines=24> */
[----:B------:R-:W2:Y:S04]  /*418c0*/  LDL.LU R13, [R1+0xd4] ;  /* 0x0000d400010d7983 */ /* 0x000ea80000300800 */
        /* <DEDUP_REMOVED lines=21> */
[----:B0-----:R-:W2:Y:S01]  /*41a20*/  LDL.LU R13, [R1+0x1a4] ;  /* 0x0001a400010d7983 */ /* 0x001ea20000300800 */
[----:B---3--:R-:W-:-:S02]  /*41a30*/  F2FP.PACK_AB R27, R27, R26 ;  /* 0x0000001a1b1b723e */ /* 0x008fc400000000ff */
[----:B------:R-:W-:Y:S01]  /*41a40*/  F2FP.PACK_AB R25, R24, R25 ;  /* 0x000000191819723e */ /* 0x000fe200000000ff */
[----:B--2---:R0:W-:Y:S04]  /*41a50*/  STL [R1+0x18c8], R13 ;  /* 0x0018c80d01007387 */ /* 0x0041e80000100800 */
[----:B0-----:R-:W4:Y:S04]  /*41a60*/  LDL.LU R13, [R1+0x194] ;  /* 0x00019400010d7983 */ /* 0x001f280000300800 */
[----:B------:R-:W2:Y:S04]  /*41a70*/  LDL.LU R9, [R1+0xd0] ;  /* 0x0000d00001097983 */ /* 0x000ea80000300800 */
[----:B------:R-:W3:Y:S04]  /*41a80*/  LDL.LU R2, [R1+0xe4] ;  /* 0x0000e40001027983 */ /* 0x000ee80000300800 */
[----:B------:R-:W3:Y:S04]  /*41a90*/  LDL.LU R28, [R1+0xe0] ;  /* 0x0000e000011c7983 */ /* 0x000ee80000300800 */
        /* <DEDUP_REMOVED lines=33> */
[----:B0-----:R-:W2:Y:S01]  /*41cb0*/  LDL.LU R24, [R1+0x18cc] ;  /* 0x0018cc0001187983 */ /* 0x001ea20000300800 */
[----:B----4-:R-:W-:Y:S02]  /*41cc0*/  F2FP.PACK_AB R12, R13, R12 ;  /* 0x0000000c0d0c723e */ /* 0x010fe400000000ff */
[----:B--2---:R-:W-:-:S02]  /*41cd0*/  F2FP.PACK_AB R25, R25, R24 ;  /* 0x000000181919723e */ /* 0x004fc400000000ff */
[----:B------:R-:W2:Y:S04]  /*41ce0*/  LDL.LU R24, [R1+0xe8] ;  /* 0x0000e80001187983 */ /* 0x000ea80000300800 */
[----:B------:R0:W-:Y:S04]  /*41cf0*/  STL [R1+0x41c], R25 ;  /* 0x00041c1901007387 */ /* 0x0001e80000100800 */
[----:B0-----:R-:W4:Y:S04]  /*41d00*/  LDL.LU R25, [R1+0xfc] ;  /* 0x0000fc0001197983 */ /* 0x001f280000300800 */
        /* <DEDUP_REMOVED lines=48> */
[----:B------:R-:W2:Y:S01]  /*42010*/  LDL.LU R12, [R1+0x1868] ;  /* 0x00186800010c7983 */ /* 0x000ea20000300800 */
[----:B------:R-:W-:-:S03]  /*42020*/  F2FP.PACK_AB R9, R13, R9 ;  /* 0x000000090d09723e */ /* 0x000fc600000000ff */
[----:B------:R4:W-:Y:S01]  /*42030*/  STL [R1+0x3e8], R24 ;  /* 0x0003e81801007387 */ /* 0x0009e20000100800 */
[----:B---3--:R-:W-:Y:S02]  /*42040*/  F2FP.PACK_AB R2, R2, R28 ;  /* 0x0000001c0202723e */ /* 0x008fe400000000ff */
[----:B------:R-:W-:Y:S02]  /*42050*/  F2FP.PACK_AB R0, R29, R0 ;  /* 0x000000001d00723e */ /* 0x000fe400000000ff */
[----:B----4-:R-:W-:Y:S02]  /*42060*/  F2FP.PACK_AB R24, R25, R26 ;  /* 0x0000001a1918723e */ /* 0x010fe400000000ff */
[----:B------:R-:W-:-:S03]  /*42070*/  F2FP.PACK_AB R4, R8, R4 ;  /* 0x000000040804723e */ /* 0x000fc600000000ff */
[----:B------:R-:W-:Y:S01]  /*42080*/  STL [R1+0x3e4], R24 ;  /* 0x0003e41801007387 */ /* 0x000fe20000100800 */
[----:B--2---:R-:W-:-:S05]  /*42090*/  F2FP.PACK_AB R12, R27, R12 ;  /* 0x0000000c1b0c723e */ /* 0x004fca00000000ff */
        /* <DEDUP_REMOVED lines=56> */
[----:B------:R-:W3:Y:S04]  /*42420*/  LDL.LU R25, [R1+0x31c] ;  /* 0x00031c0001197983 */ /* 0x000ee80000300800 */
[----:B---3--:R0:W-:Y:S04]  /*42430*/  STL [R1+0x17dc], R25 ;  /* 0x0017dc1901007387 */ /* 0x0081e80000100800 */
[----:B0-----:R-:W3:Y:S04]  /*42440*/  LDL.LU R25, [R1+0x30c] ;  /* 0x00030c0001197983 */ /* 0x001ee80000300800 */
        /* <DEDUP_REMOVED lines=33> */
[----:B0-----:R-:W2:Y:S04]  /*42660*/  LDL.LU R25, [R1+0x91c] ;  /* 0x00091c0001197983 */ /* 0x001ea80000300800 */
[----:B------:R-:W3:Y:S04]  /*42670*/  LDL.LU R26, [R1+0x318] ;  /* 0x00031800011a7983 */ /* 0x000ee80000300800 */
[----:B------:R-:W4:Y:S04]  /*42680*/  LDL.LU R27, [R1+0x32c] ;  /* 0x00032c00011b7983 */ /* 0x000f280000300800 */
[----:B------:R-:W4:Y:S04]  /*42690*/  LDL.LU R12, [R1+0x328] ;  /* 0x00032800010c7983 */ /* 0x000f280000300800 */
        /* <DEDUP_REMOVED lines=24> */
[----:B--2---:R-:W-:-:S03]  /*42820*/  F2FP.PACK_AB R24, R25, R24 ;  /* 0x000000181918723e */ /* 0x004fc600000000ff */
        /* <DEDUP_REMOVED lines=69> */
[----:B----4-:R-:W-:-:S03]  /*42c80*/  F2FP.PACK_AB R12, R27, R12 ;  /* 0x0000000c1b0c723e */ /* 0x010fc600000000ff */
[----:B------:R2:W-:Y:S01]  /*42c90*/  STL [R1+0x368], R24 ;  /* 0x0003681801007387 */ /* 0x0005e20000100800 */
[----:B---3--:R-:W-:Y:S02]  /*42ca0*/  F2FP.PACK_AB R9, R13, R9 ;  /* 0x000000090d09723e */ /* 0x008fe400000000ff */
[----:B------:R-:W-:Y:S02]  /*42cb0*/  F2FP.PACK_AB R2, R2, R28 ;  /* 0x0000001c0202723e */ /* 0x000fe400000000ff */
[----:B------:R-:W-:Y:S02]  /*42cc0*/  F2FP.PACK_AB R0, R29, R0 ;  /* 0x000000001d00723e */ /* 0x000fe400000000ff */
[----:B------:R-:W-:Y:S02]  /*42cd0*/  F2FP.PACK_AB R4, R8, R4 ;  /* 0x000000040804723e */ /* 0x000fe400000000ff */
[----:B--2---:R-:W-:-:S05]  /*42ce0*/  F2FP.PACK_AB R24, R25, R26 ;  /* 0x0000001a1918723e */ /* 0x004fca00000000ff */
[----:B------:R-:W-:Y:S04]  /*42cf0*/  STL [R1+0x364], R24 ;  /* 0x0003641801007387 */ /* 0x000fe80000100800 */
        /* <DEDUP_REMOVED lines=650> */
[----:B------:R-:W3:Y:S03]  /*455a0*/  LDL.LU R25, [R1+0x52c] ;  /* 0x00052c0001197983 */ /* 0x000ee60000300800 */
        /* <DEDUP_REMOVED lines=35> */
[----:B0-----:R-:W2:Y:S01]  /*457e0*/  LDL.LU R25, [R1+0x99c] ;  /* 0x00099c0001197983 */ /* 0x001ea20000300800 */
[----:B------:R-:W3:Y:S02]  /*457f0*/  LDL.LU R26, [R1+0x528] ;  /* 0x00052800011a7983 */ /* 0x000ee40000300800 */
[----:B------:R-:W4:Y:S02]  /*45800*/  LDL.LU R27, [R1+0x53c] ;  /* 0x00053c00011b7983 */ /* 0x000f240000300800 */
[----:B------:R-:W4:Y:S01]  /*45810*/  LDL.LU R12, [R1+0x538] ;  /* 0x00053800010c7983 */ /* 0x000f220000300800 */
        /* <DEDUP_REMOVED lines=24> */
[----:B--2---:R-:W-:-:S02]  /*459a0*/  F2FP.PACK_AB R24, R25, R24 ;  /* 0x000000181918723e */ /* 0x004fc400000000ff */
[----:B------:R-:W2:Y:S03]  /*459b0*/  LDL.LU R25, [R1+0x1634] ;  /* 0x0016340001197983 */ /* 0x000ea60000300800 */
[----:B------:R0:W-:Y:S02]  /*459c0*/  STL [R1+0x9c], R24 ;  /* 0x00009c1801007387 */ /* 0x0001e40000100800 */
[----:B0-----:R-:W2:Y:S02]  /*459d0*/  LDL.LU R24, [R1+0x1630] ;  /* 0x0016300001187983 */ /* 0x001ea40000300800 */
[----:B--2---:R-:W-:Y:S02]  /*459e0*/  F2FP.PACK_AB R24, R25, R24 ;  /* 0x000000181918723e */ /* 0x004fe400000000ff */
[----:B------:R-:W2:Y:S03]  /*459f0*/  LDL.LU R25, [R1+0x162c] ;  /* 0x00162c0001197983 */ /* 0x000ea60000300800 */
[----:B------:R0:W-:Y:S02]  /*45a00*/  STL [R1+0x98], R24 ;  /* 0x0000981801007387 */ /* 0x0001e40000100800 */
[----:B0-----:R-:W2:Y:S02]  /*45a10*/  LDL.LU R24, [R1+0x1628] ;  /* 0x0016280001187983 */ /* 0x001ea40000300800 */
        /* <DEDUP_REMOVED lines=62> */
[----:B------:R2:W-:Y:S01]  /*45e00*/  STL [R1+0x58], R24 ;  /* 0x0000581801007387 */ /* 0x0005e20000100800 */
[----:B----4-:R-:W-:-:S02]  /*45e10*/  F2FP.PACK_AB R12, R27, R12 ;  /* 0x0000000c1b0c723e */ /* 0x010fc400000000ff */
[----:B---3--:R-:W-:Y:S02]  /*45e20*/  F2FP.PACK_AB R9, R13, R9 ;  /* 0x000000090d09723e */ /* 0x008fe400000000ff */
[----:B------:R-:W-:Y:S02]  /*45e30*/  F2FP.PACK_AB R2, R2, R28 ;  /* 0x0000001c0202723e */ /* 0x000fe400000000ff */
[----:B------:R-:W-:Y:S02]  /*45e40*/  F2FP.PACK_AB R0, R29, R0 ;  /* 0x000000001d00723e */ /* 0x000fe400000000ff */
[----:B------:R-:W-:Y:S02]  /*45e50*/  F2FP.PACK_AB R4, R8, R4 ;  /* 0x000000040804723e */ /* 0x000fe400000000ff */
[----:B--2---:R-:W-:-:S05]  /*45e60*/  F2FP.PACK_AB R24, R25, R26 ;  /* 0x0000001a1918723e */ /* 0x004fca00000000ff */
[----:B------:R-:W-:Y:S01]  /*45e70*/  STL [R1+0x54], R24 ;  /* 0x0000541801007387 */ /* 0x000fe20000100800 */
[----:B------:R-:W-:Y:S02]  /*45e80*/  STL [R1+0x50], R12 ;  /* 0x0000500c01007387 */ /* 0x000fe40000100800 */
[----:B------:R-:W-:Y:S02]  /*45e90*/  STL [R1+0x4c], R9 ;  /* 0x00004c0901007387 */ /* 0x000fe40000100800 */
[----:B------:R0:W-:Y:S01]  /*45ea0*/  STL [R1+0x48], R2 ;  /* 0x0000480201007387 */ /* 0x0001e20000100800 */
[----:B------:R1:W-:Y:S01]  /*45eb0*/  STL [R1+0x44], R0 ;  /* 0x0000440001007387 */ /* 0x0003e20000100800 */
[----:B------:R-:W-:Y:S01]  /*45ec0*/  STL [R1+0x40], R4 ;  /* 0x0000400401007387 */ /* 0x000fe20000100800 */
[----:B0-----:R-:W-:Y:S02]  /*45ed0*/  F2FP.PACK_AB R2, R5, R3 ;  /* 0x000000030502723e */ /* 0x001fe400000000ff */
[----:B-1----:R-:W-:Y:S01]  /*45ee0*/  F2FP.PACK_AB R0, R16, R17 ;  /* 0x000000111000723e */ /* 0x002fe200000000ff */
[----:B------:R-:W-:-:S02]  /*45ef0*/  F2FP.PACK_AB R3, R18, R19 ;  /* 0x000000131203723e */ /* 0x000fc400000000ff */
[----:B------:R0:W-:Y:S02]  /*45f00*/  STL [R1+0x3c], R2 ;  /* 0x00003c0201007387 */ /* 0x0001e40000100800 */
[----:B------:R1:W-:Y:S02]  /*45f10*/  STL [R1+0x38], R0 ;  /* 0x0000380001007387 */ /* 0x0003e40000100800 */
[----:B------:R2:W-:Y:S01]  /*45f20*/  STL [R1+0x34], R3 ;  /* 0x0000340301007387 */ /* 0x0005e20000100800 */
[----:B0-----:R-:W-:Y:S02]  /*45f30*/  F2FP.PACK_AB R2, R6, R7 ;  /* 0x000000070602723e */ /* 0x001fe400000000ff */
[----:B-1----:R-:W-:Y:S02]  /*45f40*/  F2FP.PACK_AB R0, R10, R11 ;  /* 0x0000000b0a00723e */ /* 0x002fe400000000ff */
[----:B--2---:R-:W-:Y:S01]  /*45f50*/  F2FP.PACK_AB R3, R14, R15 ;  /* 0x0000000f0e03723e */ /* 0x004fe200000000ff */
[----:B------:R0:W-:Y:S02]  /*45f60*/  STL [R1+0x30], R2 ;  /* 0x0000300201007387 */ /* 0x0001e40000100800 */
[----:B------:R1:W-:Y:S02]  /*45f70*/  STL [R1+0x2c], R0 ;  /* 0x00002c0001007387 */ /* 0x0003e40000100800 */
[----:B------:R-:W-:Y:S02]  /*45f80*/  STL [R1+0x28], R3 ;  /* 0x0000280301007387 */ /* 0x000fe40000100800 */
[----:B------:R-:W2:Y:S01]  /*45f90*/  LDL.LU R7, [R1+0xb58] ;  /* 0x000b580001077983 */ /* 0x000ea20000300800 */
[----:B0-----:R-:W-:-:S02]  /*45fa0*/  F2FP.PACK_AB R2, R20, R21 ;  /* 0x000000151402723e */ /* 0x001fc400000000ff */
[----:B-1----:R-:W-:-:S03]  /*45fb0*/  F2FP.PACK_AB R0, R22, R23 ;  /* 0x000000171600723e */ /* 0x002fc600000000ff */
[----:B------:R-:W-:Y:S04]  /*45fc0*/  STL [R1+0x24], R2 ;  /* 0x0000240201007387 */ /* 0x000fe80000100800 */
[----:B--2---:R0:W-:Y:S01]  /*45fd0*/  STL [R1+0x156c], R7 ;  /* 0x00156c0701007387 */ /* 0x0041e20000100800 */
[----:B------:R-:W-:Y:S03]  /*45fe0*/  STL [R1+0x20], R0 ;  /* 0x0000200001007387 */ /* 0x000fe60000100800 */
        /* <DEDUP_REMOVED lines=34> */
[----:B------:R-:W3:Y:S03]  /*46210*/  LDL.LU R5, [R1+0xb78] ;  /* 0x000b780001057983 */ /* 0x000ee60000300800 */
[----:B---3--:R0:W-:Y:S04]  /*46220*/  STL [R1+0x1564], R5 ;  /* 0x0015640501007387 */ /* 0x0081e80000100800 */
[----:B0-----:R-:W3:Y:S01]  /*46230*/  LDL.LU R5, [R1+0xb6c] ;  /* 0x000b6c0001057983 */ /* 0x001ee20000300800 */
[----:B------:R-:W4:Y:S03]  /*46240*/  LDL.LU R4, [R1+0xb88] ;  /* 0x000b880001047983 */ /* 0x000f260000300800 */
[----:B----4-:R0:W-:Y:S04]  /*46250*/  STL [R1+0x1560], R4 ;  /* 0x0015600401007387 */ /* 0x0101e80000100800 */
[----:B0-----:R-:W4:Y:S01]  /*46260*/  LDL.LU R4, [R1+0xb7c] ;  /* 0x000b7c0001047983 */ /* 0x001f220000300800 */
[----:B------:R-:W2:Y:S03]  /*46270*/  LDL.LU R11, [R1+0xb50] ;  /* 0x000b5000010b7983 */ /* 0x000ea60000300800 */
[----:B--2---:R0:W-:Y:S04]  /*46280*/  STL [R1+0x155c], R11 ;  /* 0x00155c0b01007387 */ /* 0x0041e80000100800 */
[----:B0-----:R-:W2:Y:S01]  /*46290*/  LDL.LU R11, [R1+0xb8c] ;  /* 0x000b8c00010b7983 */ /* 0x001ea20000300800 */
[----:B------:R-:W2:Y:S03]  /*462a0*/  LDL.LU R9, [R1+0xb64] ;  /* 0x000b640001097983 */ /* 0x000ea60000300800 */
[----:B--2---:R0:W-:Y:S04]  /*462b0*/  STL [R1+0x1558], R9 ;  /* 0x0015580901007387 */ /* 0x0041e80000100800 */
[----:B0-----:R-:W2:Y:S01]  /*462c0*/  LDL.LU R9, [R1+0xb54] ;  /* 0x000b540001097983 */ /* 0x001ea20000300800 */
[----:B------:R-:W2:Y:S02]  /*462d0*/  LDL.LU R10, [R1+0xb60] ;  /* 0x000b6000010a7983 */ /* 0x000ea40000300800 */
[----:B------:R-:W2:Y:S02]  /*462e0*/  LDL.LU R8, [R1+0xb80] ;  /* 0x000b800001087983 */ /* 0x000ea40000300800 */
[----:B--2---:R0:W-:Y:S04]  /*462f0*/  STL [R1+0x1550], R8 ;  /* 0x0015500801007387 */ /* 0x0041e80000100800 */
[----:B0-----:R-:W2:Y:S01]  /*46300*/  LDL.LU R8, [R1+0xb74] ;  /* 0x000b740001087983 */ /* 0x001ea20000300800 */
        /* <DEDUP_REMOVED lines=29> */
[----:B------:R-:W2:Y:S01]  /*464e0*/  LDL.LU R24, [R1+0xa8c] ;  /* 0x000a8c0001187983 */ /* 0x000ea20000300800 */
[----:B------:R-:W-:-:S02]  /*464f0*/  F2FP.PACK_AB R7, R6, R7 ;  /* 0x000000070607723e */ /* 0x000fc400000000ff */
[----:B--2---:R0:W-:Y:S04]  /*46500*/  STL [R1+0x1520], R24 ;  /* 0x0015201801007387 */ /* 0x0041e80000100800 */
        /* <DEDUP_REMOVED lines=39> */
[----:B------:R0:W-:Y:S02]  /*46780*/  STL [R1], R7 ;  /* 0x0000000701007387 */ /* 0x0001e40000100800 */
[----:B0-----:R-:W2:Y:S02]  /*46790*/  LDL.LU R7, [R1+0x156c] ;  /* 0x00156c0001077983 */ /* 0x001ea40000300800 */
[----:B--2---:R-:W-:Y:S02]  /*467a0*/  F2FP.PACK_AB R7, R6, R7 ;  /* 0x000000070607723e */ /* 0x004fe400000000ff */
[----:B------:R-:W3:Y:S02]  /*467b0*/  LDL.LU R6, [R1+0x1568] ;  /* 0x0015680001067983 */ /* 0x000ee40000300800 */
[----:B---3--:R-:W-:-:S02]  /*467c0*/  F2FP.PACK_AB R6, R5, R6 ;  /* 0x000000060506723e */ /* 0x008fc400000000ff */
[----:B------:R-:W4:Y:S02]  /*467d0*/  LDL.LU R5, [R1+0x1564] ;  /* 0x0015640001057983 */ /* 0x000f240000300800 */
[----:B----4-:R-:W-:Y:S02]  /*467e0*/  F2FP.PACK_AB R5, R4, R5 ;  /* 0x000000050405723e */ /* 0x010fe400000000ff */
[----:B------:R-:W2:Y:S02]  /*467f0*/  LDL.LU R4, [R1+0x1560] ;  /* 0x0015600001047983 */ /* 0x000ea40000300800 */
[----:B--2---:R-:W-:Y:S02]  /*46800*/  F2FP.PACK_AB R4, R11, R4 ;  /* 0x000000040b04723e */ /* 0x004fe400000000ff */
[----:B------:R-:W2:Y:S02]  /*46810*/  LDL.LU R11, [R1+0x155c] ;  /* 0x00155c00010b7983 */ /* 0x000ea40000300800 */
[----:B--2---:R-:W-:-:S02]  /*46820*/  F2FP.PACK_AB R11, R9, R11 ;  /* 0x0000000b090b723e */ /* 0x004fc400000000ff */
[----:B------:R-:W2:Y:S02]  /*46830*/  LDL.LU R9, [R1+0x1558] ;  /* 0x0015580001097983 */ /* 0x000ea40000300800 */
[----:B--2---:R-:W-:Y:S02]  /*46840*/  F2FP.PACK_AB R10, R9, R10 ;  /* 0x0000000a090a723e */ /* 0x004fe400000000ff */
        /* <DEDUP_REMOVED lines=26> */
[----:B------:R-:W2:Y:S01]  /*469f0*/  LDL.LU R24, [R1+0x1520] ;  /* 0x0015200001187983 */ /* 0x000ea20000300800 */
[----:B------:R-:W-:Y:S02]  /*46a00*/  F2FP.PACK_AB R27, R25, R27 ;  /* 0x0000001b191b723e */ /* 0x000fe400000000ff */
[----:B------:R-:W-:Y:S01]  /*46a10*/  F2FP.PACK_AB R26, R26, R2 ;  /* 0x000000021a1a723e */ /* 0x000fe200000000ff */
[----:B------:R-:W-:Y:S01]  /*46a20*/  F2FP.PACK_AB R25, R28, R29 ;  /* 0x0000001d1c19723e */ /* 0x000fe200000000ff */
[----:B--2---:R-:W-:Y:S01]  /*46a30*/  F2FP.PACK_AB R20, R24, R20 ;  /* 0x000000141814723e */ /* 0x004fe200000000ff */
[----:B------:R-:W-:-:S02]  /*46a40*/  F2FP.PACK_AB R24, R0, R3 ;  /* 0x000000030018723e */ /* 0x000fc400000000ff */
.L_x_1:
[----:B------:R-:W2:Y:S04]  /*46a50*/  LDL.LU R2, [R1+0x151c] ;  /* 0x00151c0001027983 */ /* 0x000ea80000300800 */
[----:B------:R-:W1:Y:S04]  /*46a60*/  S2R R3, SR_TID.X ;  /* 0x0000000000037919 */ /* 0x000e680000002100 */
[----:B0-----:R-:W0:Y:S01]  /*46a70*/  S2R R0, SR_TID.X ;  /* 0x0000000000007919 */ /* 0x001e220000002100 */
[----:B-1----:R-:W-:Y:S01]  /*46a80*/  IMAD.SHL.U32 R28, R3, 0x800, RZ ;  /* 0x00000800031c7824 */ /* 0x002fe200078e00ff */
[----:B0-----:R-:W-:-:S04]  /*46a90*/  LOP3.LUT R0, R0, 0x7f, RZ, 0xc0, !PT ;  /* 0x0000007f00007812 */ /* 0x001fc800078ec0ff */
[----:B------:R-:W-:-:S05]  /*46aa0*/  LOP3.LUT R28, R28, 0x3000, RZ, 0xc0, !PT ;  /* 0x000030001c1c7812 */ /* 0x000fca00078ec0ff */
[----:B------:R-:W-:Y:S02]  /*46ab0*/  IMAD R28, R0, 0x10, R28 ;  /* 0x00000010001c7824 */ /* 0x000fe400078e021c */
[----:B------:R-:W-:-:S05]  /*46ac0*/  IMAD.SHL.U32 R0, R3, 0x200, RZ ;  /* 0x0000020003007824 */ /* 0x000fca00078e00ff */
[----:B------:R-:W-:Y:S01]  /*46ad0*/  LOP3.LUT R0, R0, 0x3000, RZ, 0xc0, !PT ;  /* 0x0000300000007812 */ /* 0x000fe200078ec0ff */
[----:B------:R-:W-:Y:S04]  /*46ae0*/  STL [R1+0x157c], R29 ;  /* 0x00157c1d01007387 */ /* 0x000fe80000100800 */
[----:B------:R-:W-:Y:S04]  /*46af0*/  STL [R1+0x1580], R27 ;  /* 0x0015801b01007387 */ /* 0x000fe80000100800 */
[----:B------:R-:W-:Y:S01]  /*46b00*/  BAR.SYNC.DEFER_BLOCKING 0x0 ;  /* 0x0000000000007b1d */ /* 0x000fe20000010000 */
[----:B--2---:R-:W-:Y:S01]  /*46b10*/  LOP3.LUT R0, R0, 0x60, R2, 0xf8, !PT ;  /* 0x0000006000007812 */ /* 0x004fe200078ef802 */
[----:B------:R-:W-:-:S02]  /*46b20*/  IMAD.SHL.U32 R2, R3, 0x4, RZ ;  /* 0x0000000403027824 */ /* 0x000fc400078e00ff */
[----:B------:R-:W-:-:S03]  /*46b30*/  IMAD.SHL.U32 R3, R3, 0x40, RZ ;  /* 0x0000004003037824 */ /* 0x000fc600078e00ff */
[----:B------:R-:W-:Y:S02]  /*46b40*/  LOP3.LUT R0, R0, 0x170, R2, 0x78, !PT ;  /* 0x0000017000007812 */ /* 0x000fe400078e7802 */
[----:B------:R-:W-:-:S05]  /*46b50*/  LOP3.LUT R2, R3, 0x800, RZ, 0xc0, !PT ;  /* 0x0000080003027812 */ /* 0x000fca00078ec0ff */
[----:B------:R-:W-:-:S05]  /*46b60*/  IMAD.IADD R0, R2, 0x1, R0 ;  /* 0x0000000102007824 */ /* 0x000fca00078e0200 */
[----:B------:R0:W-:Y:S04]  /*46b70*/  STS.128 [R0+0x200], R16 ;  /* 0x0002001000007388 */ /* 0x0001e80000000c00 */
[----:B0-----:R-:W2:Y:S04]  /*46b80*/  LDL.LU R16, [R1+0x90] ;  /* 0x0000900001107983 */ /* 0x001ea80000300800 */
[----:B------:R-:W2:Y:S04]  /*46b90*/  LDL.LU R17, [R1+0x94] ;  /* 0x0000940001117983 */ /* 0x000ea80000300800 */
[----:B------:R-:W3:Y:S04]  /*46ba0*/  LDL.LU R18, [R1+0x98] ;  /* 0x0000980001127983 */ /* 0x000ee80000300800 */
[----:B------:R-:W3:Y:S04]  /*46bb0*/  LDL.LU R19, [R1+0x9c] ;  /* 0x00009c0001137983 */ /* 0x000ee80000300800 */
[----:B---3--:R-:W-:Y:S04]  /*46bc0*/  STL.64 [R1+0x1780], R18 ;  /* 0x0017801201007387 */ /* 0x008fe80000100a00 */
[----:B--2---:R0:W-:Y:S04]  /*46bd0*/  STL.64 [R1+0x1778], R16 ;  /* 0x0017781001007387 */ /* 0x0041e80000100a00 */
        /* <DEDUP_REMOVED lines=10> */
[----:B------:R0:W-:Y:S04]  /*46c80*/  STS.128 [R0+0x80], R20 ;  /* 0x0000801400007388 */ /* 0x0001e80000000c00 */
[----:B0-----:R-:W4:Y:S04]  /*46c90*/  LDL.LU R20, [R1+0x10] ;  /* 0x0000100001147983 */ /* 0x001f280000300800 */
[----:B------:R-:W4:Y:S04]  /*46ca0*/  LDL.LU R21, [R1+0x14] ;  /* 0x0000140001157983 */ /* 0x000f280000300800 */
[----:B------:R-:W4:Y:S04]  /*46cb0*/  LDL.LU R22, [R1+0x18] ;  /* 0x0000180001167983 */ /* 0x000f280000300800 */
[----:B------:R-:W4:Y:S04]  /*46cc0*/  LDL.LU R23, [R1+0x1c] ;  /* 0x00001c0001177983 */ /* 0x000f280000300800 */
        /* <DEDUP_REMOVED lines=20> */
[----:B0-----:R-:W2:Y:S04]  /*46e10*/  LDL.LU R16, [R1] ;  /* 0x0000000001107983 */ /* 0x001ea80000300800 */
[----:B------:R-:W2:Y:S04]  /*46e20*/  LDL.LU R17, [R1+0x4] ;  /* 0x0000040001117983 */ /* 0x000ea80000300800 */
[----:B------:R-:W2:Y:S04]  /*46e30*/  LDL.LU R18, [R1+0x8] ;  /* 0x0000080001127983 */ /* 0x000ea80000300800 */
[----:B------:R-:W2:Y:S04]  /*46e40*/  LDL.LU R19, [R1+0xc] ;  /* 0x00000c0001137983 */ /* 0x000ea80000300800 */
[----:B------:R-:W-:Y:S04]  /*46e50*/  STS.128 [R0], R24 ;  /* 0x0000001800007388 */ /* 0x000fe80000000c00 */
[----:B------:R0:W-:Y:S04]  /*46e60*/  STS.128 [R0+0x280], R12 ;  /* 0x0002800c00007388 */ /* 0x0001e80000000c00 */
[----:B------:R-:W-:Y:S04]  /*46e70*/  STS.128 [R0+0x400], R8 ;  /* 0x0004000800007388 */ /* 0x000fe80000000c00 */
[----:B------:R1:W-:Y:S04]  /*46e80*/  STS.128 [R0+0x480], R4 ;  /* 0x0004800400007388 */ /* 0x0003e80000000c00 */
[----:B----4-:R-:W-:Y:S04]  /*46e90*/  STS.128 [R0+0x680], R20 ;  /* 0x0006801400007388 */ /* 0x010fe80000000c00 */
[----:B0-----:R-:W3:Y:S04]  /*46ea0*/  LDL.LU R12, [R1+0x80] ;  /* 0x00008000010c7983 */ /* 0x001ee80000300800 */
[----:B------:R-:W3:Y:S04]  /*46eb0*/  LDL.LU R13, [R1+0x84] ;  /* 0x00008400010d7983 */ /* 0x000ee80000300800 */
[----:B------:R-:W3:Y:S04]  /*46ec0*/  LDL.LU R14, [R1+0x88] ;  /* 0x00008800010e7983 */ /* 0x000ee80000300800 */
[----:B------:R-:W3:Y:S04]  /*46ed0*/  LDL.LU R15, [R1+0x8c] ;  /* 0x00008c00010f7983 */ /* 0x000ee80000300800 */
[----:B-1----:R-:W4:Y:S04]  /*46ee0*/  LDL.LU R4, [R1+0x70] ;  /* 0x0000700001047983 */ /* 0x002f280000300800 */
[----:B------:R-:W4:Y:S04]  /*46ef0*/  LDL.LU R5, [R1+0x74] ;  /* 0x0000740001057983 */ /* 0x000f280000300800 */
[----:B------:R-:W4:Y:S04]  /*46f00*/  LDL.LU R6, [R1+0x78] ;  /* 0x0000780001067983 */ /* 0x000f280000300800 */
[----:B------:R-:W4:Y:S01]  /*46f10*/  LDL.LU R7, [R1+0x7c] ;  /* 0x00007c0001077983 */ /* 0x000f220000300800 */
[----:B------:R-:W-:-:S02]  /*46f20*/  LOP3.LUT R8, R28, 0x20, RZ, 0x3c, !PT ;  /* 0x000000201c087812 */ /* 0x000fc400078e3cff */
[----:B------:R-:W-:Y:S01]  /*46f30*/  LOP3.LUT R3, R28, 0x40, RZ, 0x3c, !PT ;  /* 0x000000401c037812 */ /* 0x000fe200078e3cff */
[----:B--2---:R-:W-:Y:S04]  /*46f40*/  STS.128 [R0+0x600], R16 ;  /* 0x0006001000007388 */ /* 0x004fe80000000c00 */
[----:B------:R-:W-:Y:S06]  /*46f50*/  BAR.SYNC.DEFER_BLOCKING 0x0 ;  /* 0x0000000000007b1d */ /* 0x000fec0000010000 */
[----:B------:R-:W0:Y:S04]  /*46f60*/  LDS.128 R16, [R28] ;  /* 0x000000001c107984 */ /* 0x000e280000000c00 */
[----:B0-----:R-:W-:Y:S01]  /*46f70*/  STL [R1+0x154], R17 ;  /* 0x0001541101007387 */ /* 0x001fe20000100800 */
[----:B------:R-:W-:-:S03]  /*46f80*/  IMAD.MOV.U32 R23, RZ, RZ, R16 ;  /* 0x000000ffff177224 */ /* 0x000fc600078e0010 */
[----:B------:R-:W-:Y:S04]  /*46f90*/  STL.64 [R1+0x158], R18 ;  /* 0x0001581201007387 */ /* 0x000fe80000100a00 */
[----:B------:R-:W0:Y:S04]  /*46fa0*/  LDS.128 R16, [R28+0x800] ;  /* 0x000800001c107984 */ /* 0x000e280000000c00 */
[----:B0-----:R-:W-:Y:S04]  /*46fb0*/  STL.64 [R1+0x200], R16 ;  /* 0x0002001001007387 */ /* 0x001fe80000100a00 */
[----:B------:R-:W-:Y:S04]  /*46fc0*/  STL.64 [R1+0x208], R18 ;  /* 0x0002081201007387 */ /* 0x000fe80000100a00 */
[----:B------:R-:W0:Y:S04]  /*46fd0*/  LDS.128 R16, [R8] ;  /* 0x0000000008107984 */ /* 0x000e280000000c00 */
[----:B0-----:R-:W-:Y:S04]  /*46fe0*/  STL.64 [R1+0x160], R16 ;  /* 0x0001601001007387 */ /* 0x001fe80000100a00 */
[----:B------:R-:W-:Y:S04]  /*46ff0*/  STL.64 [R1+0x168], R18 ;  /* 0x0001681201007387 */ /* 0x000fe80000100a00 */
[----:B------:R-:W0:Y:S04]  /*47000*/  LDS.128 R16, [R8+0x800] ;  /* 0x0008000008107984 */ /* 0x000e280000000c00 */
[----:B0-----:R-:W-:Y:S04]  /*47010*/  STL.64 [R1+0x210], R16 ;  /* 0x0002101001007387 */ /* 0x001fe80000100a00 */
[----:B------:R-:W-:Y:S04]  /*47020*/  STL.64 [R1+0x218], R18 ;  /* 0x0002181201007387 */ /* 0x000fe80000100a00 */
[----:B------:R-:W0:Y:S01]  /*47030*/  LDS.128 R16, [R3] ;  /* 0x0000000003107984 */ /* 0x000e220000000c00 */
[----:B------:R-:W-:-:S03]  /*47040*/  LOP3.LUT R2, R28, 0x60, RZ, 0x3c, !PT ;  /* 0x000000601c027812 */ /* 0x000fc600078e3cff */
[----:B0-----:R-:W-:Y:S04]  /*47050*/  STL.64 [R1+0x170], R16 ;  /* 0x0001701001007387 */ /* 0x001fe80000100a00 */
[----:B------:R-:W-:Y:S04]  /*47060*/  STL.64 [R1+0x178], R18 ;  /* 0x0001781201007387 */ /* 0x000fe80000100a00 */
[----:B------:R-:W0:Y:S04]  /*47070*/  LDS.128 R16, [R3+0x800] ;  /* 0x0008000003107984 */ /* 0x000e280000000c00 */
[----:B0-----:R-:W-:Y:S04]  /*47080*/  STL.64 [R1+0x220], R16 ;  /* 0x0002201001007387 */ /* 0x001fe80000100a00 */
[----:B------:R-:W-:Y:S04]  /*47090*/  STL.64 [R1+0x228], R18 ;  /* 0x0002281201007387 */ /* 0x000fe80000100a00 */
[----:B------:R-:W0:Y:S04]  /*470a0*/  LDS.128 R16, [R2] ;  /* 0x0000000002107984 */ /* 0x000e280000000c00 */
[----:B0-----:R-:W-:Y:S01]  /*470b0*/  STL [R1+0x184], R17 ;  /* 0x0001841101007387 */ /* 0x001fe20000100800 */
[----:B------:R-:W-:-:S03]  /*470c0*/  IMAD.MOV.U32 R27, RZ, RZ, R16 ;  /* 0x000000ffff1b7224 */ /* 0x000fc600078e0010 */
[----:B------:R-:W-:Y:S04]  /*470d0*/  STL.64 [R1+0x188], R18 ;  /* 0x0001881201007387 */ /* 0x000fe80000100a00 */
[----:B------:R-:W0:Y:S04]  /*470e0*/  LDS.128 R16, [R2+0x800] ;  /* 0x0008000002107984 */ /* 0x000e280000000c00 */
[----:B------:R-:W-:Y:S04]  /*470f0*/  STL [R1+0x1584], R27 ;  /* 0x0015841b01007387 */ /* 0x000fe80000100800 */
[----:B------:R-:W-:Y:S06]  /*47100*/  BAR.SYNC.DEFER_BLOCKING 0x0 ;  /* 0x0000000000007b1d */ /* 0x000fec0000010000 */
[----:B0-----:R-:W-:Y:S04]  /*47110*/  STL.64 [R1+0x230], R16 ;  /* 0x0002301001007387 */ /* 0x001fe80000100a00 */
[----:B------:R0:W-:Y:S04]  /*47120*/  STL.64 [R1+0x238], R18 ;  /* 0x0002381201007387 */ /* 0x0001e80000100a00 */
[----:B0-----:R-:W2:Y:S04]  /*47130*/  LDL.LU.64 R18, [R1+0x17d0] ;  /* 0x0017d00001127983 */ /* 0x001ea80000300a00 */
[----:B------:R-:W2:Y:S04]  /*47140*/  LDL.LU.64 R16, [R1+0x17c8] ;  /* 0x0017c80001107983 */ /* 0x000ea80000300a00 */
[----:B--2---:R0:W-:Y:S04]  /*47150*/  STS.128 [R0], R16 ;  /* 0x0000001000007388 */ /* 0x0041e80000000c00 */
[----:B0-----:R-:W2:Y:S04]  /*47160*/  LDL.LU.64 R18, [R1+0x17c0] ;  /* 0x0017c00001127983 */ /* 0x001ea80000300a00 */
[----:B------:R-:W2:Y:S04]  /*47170*/  LDL.LU.64 R16, [R1+0x17b8] ;  /* 0x0017b80001107983 */ /* 0x000ea80000300a00 */
[----:B--2---:R0:W-:Y:S04]  /*47180*/  STS.128 [R0+0x80], R16 ;  /* 0x0000801000007388 */ /* 0x0041e80000000c00 */
        /* <DEDUP_REMOVED lines=11> */
[----:B----4-:R-:W-:Y:S04]  /*47240*/  STS.128 [R0+0x480], R4 ;  /* 0x0004800400007388 */ /* 0x010fe80000000c00 */
[----:B---3--:R-:W-:Y:S04]  /*47250*/  STS.128 [R0+0x600], R12 ;  /* 0x0006000c00007388 */ /* 0x008fe80000000c00 */
[----:B--2---:R-:W-:Y:S04]  /*47260*/  STS.128 [R0+0x680], R16 ;  /* 0x0006801000007388 */ /* 0x004fe80000000c00 */
[----:B------:R-:W-:Y:S06]  /*47270*/  BAR.SYNC.DEFER_BLOCKING 0x0 ;  /* 0x0000000000007b1d */ /* 0x000fec0000010000 */
[----:B------:R-:W0:Y:S04]  /*47280*/  LDS.128 R4, [R28] ;  /* 0x000000001c047984 */ /* 0x000e280000000c00 */
[----:B------:R-:W1:Y:S04]  /*47290*/  LDS.128 R16, [R28+0x800] ;  /* 0x000800001c107984 */ /* 0x000e680000000c00 */
[----:B------:R-:W-:Y:S04]  /*472a0*/  LDS.128 R12, [R8+0x800] ;  /* 0x00080000080c7984 */ /* 0x000fe80000000c00 */
[----:B0-----:R-:W-:Y:S01]  /*472b0*/  STL [R1+0x4], R5 ;  /* 0x0000040501007387 */ /* 0x001fe20000100800 */
[----:B------:R-:W-:-:S03]  /*472c0*/  IMAD.MOV.U32 R22, RZ, RZ, R4 ;  /* 0x000000ffff167224 */ /* 0x000fc600078e0004 */
[----:B------:R-:W-:Y:S04]  /*472d0*/  STL.64 [R1+0x8], R6 ;  /* 0x0000080601007387 */ /* 0x000fe80000100a00 */
[----:B------:R-:W0:Y:S04]  /*472e0*/  LDS.128 R4, [R8] ;  /* 0x0000000008047984 */ /* 0x000e280000000c00 */
[----:B------:R-:W-:Y:S04]  /*472f0*/  STL.64 [R1+0x1588], R22 ;  /* 0x0015881601007387 */ /* 0x000fe80000100a00 */
[----:B-1----:R-:W-:Y:S04]  /*47300*/  STL.64 [R1+0x40], R16 ;  /* 0x0000401001007387 */ /* 0x002fe80000100a00 */
[----:B------:R-:W-:Y:S04]  /*47310*/  STL.64 [R1+0x48], R18 ;  /* 0x0000481201007387 */ /* 0x000fe80000100a00 */
[----:B------:R-:W-:Y:S04]  /*47320*/  STL [R1+0x1710], R8 ;  /* 0x0017100801007387 */ /* 0x000fe80000100800 */
[----:B------:R-:W-:Y:S04]  /*47330*/  LDS.128 R8, [R3+0x800] ;  /* 0x0008000003087984 */ /* 0x000fe80000000c00 */
[----:B0-----:R-:W-:Y:S04]  /*47340*/  STL.64 [R1+0x20], R4 ;  /* 0x0000200401007387 */ /* 0x001fe80000100a00 */
[----:B------:R-:W-:Y:S04]  /*47350*/  STL.64 [R1+0x28], R6 ;  /* 0x0000280601007387 */ /* 0x000fe80000100a00 */
[----:B------:R-:W0:Y:S04]  /*47360*/  LDS.128 R4, [R3] ;  /* 0x0000000003047984 */ /* 0x000e280000000c00 */
[----:B------:R-:W-:Y:S04]  /*47370*/  STL.64 [R1+0x60], R12 ;  /* 0x0000600c01007387 */ /* 0x000fe80000100a00 */
[----:B------:R-:W-:Y:S04]  /*47380*/  STL.64 [R1+0x68], R14 ;  /* 0x0000680e01007387 */ /* 0x000fe80000100a00 */
[----:B0-----:R-:W-:Y:S01]  /*47390*/  STL [R1+0x14], R5 ;  /* 0x0000140501007387 */ /* 0x001fe20000100800 */
[----:B------:R-:W-:-:S03]  /*473a0*/  IMAD.MOV.U32 R27, RZ, RZ, R4 ;  /* 0x000000ffff1b7224 */ /* 0x000fc600078e0004 */
[----:B------:R-:W-:Y:S04]  /*473b0*/  STL.64 [R1+0x18], R6 ;  /* 0x0000180601007387 */ /* 0x000fe80000100a00 */
[----:B------:R-:W0:Y:S04]  /*473c0*/  LDS.128 R4, [R2] ;  /* 0x0000000002047984 */ /* 0x000e280000000c00 */
[----:B------:R1:W-:Y:S04]  /*473d0*/  STL.64 [R1+0x1590], R26 ;  /* 0x0015901a01007387 */ /* 0x0003e80000100a00 */
[----:B0-----:R-:W-:Y:S04]  /*473e0*/  STL [R1+0x34], R5 ;  /* 0x0000340501007387 */ /* 0x001fe80000100800 */
[----:B------:R-:W-:Y:S04]  /*473f0*/  STL.64 [R1+0x50], R8 ;  /* 0x0000500801007387 */ /* 0x000fe80000100a00 */
[----:B------:R-:W-:Y:S04]  /*47400*/  STL.64 [R1+0x58], R10 ;  /* 0x0000580a01007387 */ /* 0x000fe80000100a00 */
[----:B------:R-:W-:Y:S04]  /*47410*/  STL.64 [R1+0x38], R6 ;  /* 0x0000380601007387 */ /* 0x000fe80000100a00 */
[----:B------:R-:W2:Y:S04]  /*47420*/  LDL.LU R12, [R1+0x1c0] ;  /* 0x0001c000010c7983 */ /* 0x000ea80000300800 */
[----:B------:R-:W2:Y:S04]  /*47430*/  LDL.LU R13, [R1+0x1c4] ;  /* 0x0001c400010d7983 */ /* 0x000ea80000300800 */
[----:B------:R-:W3:Y:S04]  /*47440*/  LDL.LU R14, [R1+0x1c8] ;  /* 0x0001c800010e7983 */ /* 0x000ee80000300800 */
[----:B------:R-:W3:Y:S04]  /*47450*/  LDL.LU R15, [R1+0x1cc] ;  /* 0x0001cc00010f7983 */ /* 0x000ee80000300800 */
[----:B---3--:R-:W-:Y:S04]  /*47460*/  STL.64 [R1+0x16d8], R14 ;  /* 0x0016d80e01007387 */ /* 0x008fe80000100a00 */
[----:B--2---:R0:W-:Y:S04]  /*47470*/  STL.64 [R1+0x16d0], R12 ;  /* 0x0016d00c01007387 */ /* 0x0041e80000100a00 */
[----:B------:R-:W2:Y:S04]  /*47480*/  LDL.LU R20, [R1+0x1b0] ;  /* 0x0001b00001147983 */ /* 0x000ea80000300800 */
[----:B------:R-:W2:Y:S04]  /*47490*/  LDL.LU R21, [R1+0x1b4] ;  /* 0x0001b40001157983 */ /* 0x000ea80000300800 */
[----:B------:R-:W3:Y:S04]  /*474a0*/  LDL.LU R22, [R1+0x1b8] ;  /* 0x0001b80001167983 */ /* 0x000ee80000300800 */
[----:B------:R-:W3:Y:S04]  /*474b0*/  LDL.LU R23, [R1+0x1bc] ;  /* 0x0001bc0001177983 */ /* 0x000ee80000300800 */
[----:B---3--:R-:W-:Y:S04]  /*474c0*/  STL.64 [R1+0x16e8], R22 ;  /* 0x0016e81601007387 */ /* 0x008fe80000100a00 */
[----:B--2---:R-:W-:Y:S04]  /*474d0*/  STL.64 [R1+0x16e0], R20 ;  /* 0x0016e01401007387 */ /* 0x004fe80000100a00 */
[----:B------:R-:W2:Y:S04]  /*474e0*/  LDL.LU R24, [R1+0x1a0] ;  /* 0x0001a00001187983 */ /* 0x000ea80000300800 */
[----:B------:R-:W2:Y:S04]  /*474f0*/  LDL.LU R25, [R1+0x1a4] ;  /* 0x0001a40001197983 */ /* 0x000ea80000300800 */
[----:B-1----:R-:W3:Y:S04]  /*47500*/  LDL.LU R26, [R1+0x1a8] ;  /* 0x0001a800011a7983 */ /* 0x002ee80000300800 */
[----:B------:R-:W3:Y:S04]  /*47510*/  LDL.LU R27, [R1+0x1ac] ;  /* 0x0001ac00011b7983 */ /* 0x000ee80000300800 */
[----:B---3--:R-:W-:Y:S04]  /*47520*/  STL.64 [R1+0x16f8], R26 ;  /* 0x0016f81a01007387 */ /* 0x008fe80000100a00 */
[----:B--2---:R-:W-:Y:S04]  /*47530*/  STL.64 [R1+0x16f0], R24 ;  /* 0x0016f01801007387 */ /* 0x004fe80000100a00 */
[----:B0-----:R-:W2:Y:S04]  /*47540*/  LDL.LU R12, [R1+0x140] ;  /* 0x00014000010c7983 */ /* 0x001ea80000300800 */
[----:B------:R-:W2:Y:S04]  /*47550*/  LDL.LU R13, [R1+0x144] ;  /* 0x00014400010d7983 */ /* 0x000ea80000300800 */
[----:B------:R-:W3:Y:S04]  /*47560*/  LDL.LU R14, [R1+0x148] ;  /* 0x00014800010e7983 */ /* 0x000ee80000300800 */
[----:B------:R-:W3:Y:S04]  /*47570*/  LDL.LU R15, [R1+0x14c] ;  /* 0x00014c00010f7983 */ /* 0x000ee80000300800 */
[----:B------:R-:W4:Y:S04]  /*47580*/  LDL.LU R8, [R1+0x100] ;  /* 0x0001000001087983 */ /* 0x000f280000300800 */
[----:B------:R-:W4:Y:S04]  /*47590*/  LDL.LU R9, [R1+0x104] ;  /* 0x0001040001097983 */ /* 0x000f280000300800 */
[----:B------:R-:W5:Y:S04]  /*475a0*/  LDL.LU R10, [R1+0x108] ;  /* 0x00010800010a7983 */ /* 0x000f680000300800 */
[----:B------:R-:W5:Y:S04]  /*475b0*/  LDL.LU R11, [R1+0x10c] ;  /* 0x00010c00010b7983 */ /* 0x000f680000300800 */
[----:B-----5:R-:W-:Y:S04]  /*475c0*/  STL.64 [R1+0x1720], R10 ;  /* 0x0017200a01007387 */ /* 0x020fe80000100a00 */
[----:B----4-:R0:W-:Y:S04]  /*475d0*/  STL.64 [R1+0x1718], R8 ;  /* 0x0017180801007387 */ /* 0x0101e80000100a00 */
[----:B0-----:R-:W4:Y:S04]  /*475e0*/  LDL.LU R8, [R1+0xf0] ;  /* 0x0000f00001087983 */ /* 0x001f280000300800 */
        /* <DEDUP_REMOVED lines=26> */
[----:B------:R-:W5:Y:S01]  /*47790*/  LDL.LU R11, [R1+0xbc] ;  /* 0x0000bc00010b7983 */ /* 0x000f620000300800 */
[----:B------:R-:W-:-:S03]  /*477a0*/  IMAD.MOV.U32 R29, RZ, RZ, R4 ;  /* 0x000000ffff1d7224 */ /* 0x000fc600078e0004 */
[----:B------:R-:W0:Y:S04]  /*477b0*/  LDS.128 R4, [R2+0x800] ;  /* 0x0008000002047984 */ /* 0x000e280000000c00 */
[----:B------:R-:W-:Y:S06]  /*477c0*/  BAR.SYNC.DEFER_BLOCKING 0x0 ;  /* 0x0000000000007b1d */ /* 0x000fec0000010000 */
[----:B-----5:R-:W-:Y:S04]  /*477d0*/  STL.64 [R1+0x1770], R10 ;  /* 0x0017700a01007387 */ /* 0x020fe80000100a00 */
[----:B----4-:R1:W-:Y:S04]  /*477e0*/  STL.64 [R1+0x1768], R8 ;  /* 0x0017680801007387 */ /* 0x0103e80000100a00 */
[----:B-1----:R-:W4:Y:S04]  /*477f0*/  LDL.LU R8, [R1+0xa0] ;  /* 0x0000a00001087983 */ /* 0x002f280000300800 */
[----:B------:R-:W4:Y:S04]  /*47800*/  LDL.LU R9, [R1+0xa4] ;  /* 0x0000a40001097983 */ /* 0x000f280000300800 */
[----:B------:R-:W4:Y:S04]  /*47810*/  LDL.LU R10, [R1+0xa8] ;  /* 0x0000a800010a7983 */ /* 0x000f280000300800 */
[----:B------:R-:W4:Y:S04]  /*47820*/  LDL.LU R11, [R1+0xac] ;  /* 0x0000ac00010b7983 */ /* 0x000f280000300800 */
[----:B---3--:R-:W-:Y:S04]  /*47830*/  STL.64 [R1+0x1708], R14 ;  /* 0x0017080e01007387 */ /* 0x008fe80000100a00 */
[----:B--2---:R1:W-:Y:S04]  /*47840*/  STL.64 [R1+0x1700], R12 ;  /* 0x0017000c01007387 */ /* 0x0043e80000100a00 */
[----:B-1----:R-:W2:Y:S04]  /*47850*/  LDL.LU R12, [R1+0x110] ;  /* 0x00011000010c7983 */ /* 0x002ea80000300800 */
[----:B------:R-:W2:Y:S04]  /*47860*/  LDL.LU R13, [R1+0x114] ;  /* 0x00011400010d7983 */ /* 0x000ea80000300800 */
[----:B------:R-:W2:Y:S04]  /*47870*/  LDL.LU R14, [R1+0x118] ;  /* 0x00011800010e7983 */ /* 0x000ea80000300800 */
[----:B------:R-:W2:Y:S04]  /*47880*/  LDL.LU R15, [R1+0x11c] ;  /* 0x00011c00010f7983 */ /* 0x000ea80000300800 */
[----:B------:R-:W3:Y:S04]  /*47890*/  LDL.LU R20, [R1+0x130] ;  /* 0x0001300001147983 */ /* 0x000ee80000300800 */
[----:B------:R-:W3:Y:S04]  /*478a0*/  LDL.LU R21, [R1+0x134] ;  /* 0x0001340001157983 */ /* 0x000ee80000300800 */
[----:B------:R-:W3:Y:S04]  /*478b0*/  LDL.LU R22, [R1+0x138] ;  /* 0x0001380001167983 */ /* 0x000ee80000300800 */
[----:B------:R-:W3:Y:S04]  /*478c0*/  LDL.LU R23, [R1+0x13c] ;  /* 0x00013c0001177983 */ /* 0x000ee80000300800 */
[----:B------:R-:W5:Y:S04]  /*478d0*/  LDL.LU R24, [R1+0x120] ;  /* 0x0001200001187983 */ /* 0x000f680000300800 */
[----:B------:R-:W5:Y:S04]  /*478e0*/  LDL.LU R25, [R1+0x124] ;  /* 0x0001240001197983 */ /* 0x000f680000300800 */
[----:B------:R-:W5:Y:S04]  /*478f0*/  LDL.LU R26, [R1+0x128] ;  /* 0x00012800011a7983 */ /* 0x000f680000300800 */
[----:B------:R-:W5:Y:S04]  /*47900*/  LDL.LU R27, [R1+0x12c] ;  /* 0x00012c00011b7983 */ /* 0x000f680000300800 */
[----:B------:R-:W2:Y:S04]  /*47910*/  LDL.LU R16, [R1+0x1d0] ;  /* 0x0001d00001107983 */ /* 0x000ea80000300800 */
[----:B------:R-:W2:Y:S04]  /*47920*/  LDL.LU R17, [R1+0x1d4] ;  /* 0x0001d40001117983 */ /* 0x000ea80000300800 */
[----:B------:R-:W2:Y:S04]  /*47930*/  LDL.LU R18, [R1+0x1d8] ;  /* 0x0001d80001127983 */ /* 0x000ea80000300800 */
[----:B------:R-:W2:Y:S04]  /*47940*/  LDL.LU R19, [R1+0x1dc] ;  /* 0x0001dc0001137983 */ /* 0x000ea80000300800 */
[----:B0-----:R-:W-:Y:S04]  /*47950*/  STL [R1+0x1578], R6 ;  /* 0x0015780601007387 */ /* 0x001fe80000100800 */
[----:B------:R-:W-:Y:S04]  /*47960*/  STL [R1+0x1574], R7 ;  /* 0x0015740701007387 */ /* 0x000fe80000100800 */
[----:B------:R0:W-:Y:S04]  /*47970*/  STL.64 [R1+0x1598], R4 ;  /* 0x0015980401007387 */ /* 0x0001e80000100a00 */
[----:B0-----:R-:W2:Y:S04]  /*47980*/  LDL.LU R4, [R1+0x190] ;  /* 0x0001900001047983 */ /* 0x001ea80000300800 */
[----:B------:R-:W2:Y:S04]  /*47990*/  LDL.LU R5, [R1+0x194] ;  /* 0x0001940001057983 */ /* 0x000ea80000300800 */
[----:B------:R-:W2:Y:S04]  /*479a0*/  LDL.LU R6, [R1+0x198] ;  /* 0x0001980001067983 */ /* 0x000ea80000300800 */
[----:B------:R-:W2:Y:S04]  /*479b0*/  LDL.LU R7, [R1+0x19c] ;  /* 0x00019c0001077983 */ /* 0x000ea80000300800 */
[----:B----4-:R0:W-:Y:S04]  /*479c0*/  STS.128 [R0], R8 ;  /* 0x0000000800007388 */ /* 0x0101e80000000c00 */
[----:B0-----:R-:W4:Y:S04]  /*479d0*/  LDL.LU.64 R10, [R1+0x1770] ;  /* 0x00177000010a7983 */ /* 0x001f280000300a00 */
[----:B------:R-:W4:Y:S04]  /*479e0*/  LDL.LU.64 R8, [R1+0x1768] ;  /* 0x0017680001087983 */ /* 0x000f280000300a00 */
[----:B----4-:R0:W-:Y:S04]  /*479f0*/  STS.128 [R0+0x80], R8 ;  /* 0x0000800800007388 */ /* 0x0101e80000000c00 */
        /* <DEDUP_REMOVED lines=14> */
[----:B--2---:R-:W-:Y:S04]  /*47ae0*/  STS.128 [R0+0x680], R12 ;  /* 0x0006800c00007388 */ /* 0x004fe80000000c00 */
[----:B----4-:R0:W-:Y:S04]  /*47af0*/  STS.128 [R0+0x600], R8 ;  /* 0x0006000800007388 */ /* 0x0101e80000000c00 */
[----:B------:R-:W-:Y:S06]  /*47b00*/  BAR.SYNC.DEFER_BLOCKING 0x0 ;  /* 0x0000000000007b1d */ /* 0x000fec0000010000 */
[----:B0-----:R-:W2:Y:S04]  /*47b10*/  LDL.LU R8, [R1+0x1710] ;  /* 0x0017100001087983 */ /* 0x001ea80000300800 */
[----:B------:R-:W0:Y:S04]  /*47b20*/  LDS.128 R12, [R28] ;  /* 0x000000001c0c7984 */ /* 0x000e280000000c00 */
[----:B0-----:R-:W-:Y:S04]  /*47b30*/  STL.64 [R1+0x90], R12 ;  /* 0x0000900c01007387 */ /* 0x001fe80000100a00 */
[----:B------:R-:W-:Y:S04]  /*47b40*/  STL.64 [R1+0x98], R14 ;  /* 0x0000980e01007387 */ /* 0x000fe80000100a00 */
[----:B------:R-:W0:Y:S04]  /*47b50*/  LDS.128 R12, [R28+0x800] ;  /* 0x000800001c0c7984 */ /* 0x000e280000000c00 */
[----:B0-----:R-:W-:Y:S04]  /*47b60*/  STL.64 [R1+0x110], R12 ;  /* 0x0001100c01007387 */ /* 0x001fe80000100a00 */
[----:B------:R-:W-:Y:S04]  /*47b70*/  STL.64 [R1+0x118], R14 ;  /* 0x0001180e01007387 */ /* 0x000fe80000100a00 */
[----:B--2---:R-:W0:Y:S04]  /*47b80*/  LDS.128 R12, [R8] ;  /* 0x00000000080c7984 */ /* 0x004e280000000c00 */
[----:B0-----:R-:W-:Y:S04]  /*47b90*/  STL.64 [R1+0xc0], R12 ;  /* 0x0000c00c01007387 */ /* 0x001fe80000100a00 */
        /* <DEDUP_REMOVED lines=14> */
[----:B------:R-:W-:Y:S06]  /*47c80*/  BAR.SYNC.DEFER_BLOCKING 0x0 ;  /* 0x0000000000007b1d */ /* 0x000fec0000010000 */
[----:B0-----:R-:W-:Y:S04]  /*47c90*/  STL.64 [R1+0x260], R12 ;  /* 0x0002600c01007387 */ /* 0x001fe80000100a00 */
[----:B------:R0:W-:Y:S04]  /*47ca0*/  STL.64 [R1+0x268], R14 ;  /* 0x0002680e01007387 */ /* 0x0001e80000100a00 */
[----:B0-----:R-:W2:Y:S04]  /*47cb0*/  LDL.LU.64 R14, [R1+0x1708] ;  /* 0x00170800010e7983 */ /* 0x001ea80000300a00 */
[----:B------:R-:W2:Y:S04]  /*47cc0*/  LDL.LU.64 R12, [R1+0x1700] ;  /* 0x00170000010c7983 */ /* 0x000ea80000300a00 */
[----:B-----5:R0:W-:Y:S04]  /*47cd0*/  STS.128 [R0], R24 ;  /* 0x0000001800007388 */ /* 0x0201e80000000c00 */
[----:B---3--:R1:W-:Y:S04]  /*47ce0*/  STS.128 [R0+0x80], R20 ;  /* 0x0000801400007388 */ /* 0x0083e80000000c00 */
[----:B0-----:R-:W3:Y:S04]  /*47cf0*/  LDL.LU.64 R26, [R1+0x16f8] ;  /* 0x0016f800011a7983 */ /* 0x001ee80000300a00 */
[----:B------:R-:W3:Y:S04]  /*47d00*/  LDL.LU.64 R24, [R1+0x16f0] ;  /* 0x0016f00001187983 */ /* 0x000ee80000300a00 */
[----:B-1----:R-:W4:Y:S04]  /*47d10*/  LDL.LU.64 R22, [R1+0x16e8] ;  /* 0x0016e80001167983 */ /* 0x002f280000300a00 */
[----:B------:R-:W4:Y:S04]  /*47d20*/  LDL.LU.64 R20, [R1+0x16e0] ;  /* 0x0016e00001147983 */ /* 0x000f280000300a00 */
[----:B--2---:R0:W-:Y:S04]  /*47d30*/  STS.128 [R0+0x200], R12 ;  /* 0x0002000c00007388 */ /* 0x0041e80000000c00 */
[----:B0-----:R-:W2:Y:S04]  /*47d40*/  LDL.LU.64 R14, [R1+0x16d8] ;  /* 0x0016d800010e7983 */ /* 0x001ea80000300a00 */
[----:B------:R-:W2:Y:S04]  /*47d50*/  LDL.LU.64 R12, [R1+0x16d0] ;  /* 0x0016d000010c7983 */ /* 0x000ea80000300a00 */
[----:B------:R-:W-:Y:S04]  /*47d60*/  STS.128 [R0+0x280], R4 ;  /* 0x0002800400007388 */ /* 0x000fe80000000c00 */
[----:B---3--:R-:W-:Y:S04]  /*47d70*/  STS.128 [R0+0x400], R24 ;  /* 0x0004001800007388 */ /* 0x008fe80000000c00 */
[----:B----4-:R-:W-:Y:S04]  /*47d80*/  STS.128 [R0+0x480], R20 ;  /* 0x0004801400007388 */ /* 0x010fe80000000c00 */
[----:B------:R-:W-:Y:S04]  /*47d90*/  STS.128 [R0+0x680], R16 ;  /* 0x0006801000007388 */ /* 0x000fe80000000c00 */
[----:B--2---:R-:W-:Y:S04]  /*47da0*/  STS.128 [R0+0x600], R12 ;  /* 0x0006000c00007388 */ /* 0x004fe80000000c00 */
[----:B------:R-:W-:Y:S06]  /*47db0*/  BAR.SYNC.DEFER_BLOCKING 0x0 ;  /* 0x0000000000007b1d */ /* 0x000fec0000010000 */
[----:B------:R-:W0:Y:S04]  /*47dc0*/  LDS.128 R12, [R28] ;  /* 0x000000001c0c7984 */ /* 0x000e280000000c00 */
[----:B------:R-:W1:Y:S04]  /*47dd0*/  LDS.128 R16, [R28+0x800] ;  /* 0x000800001c107984 */ /* 0x000e680000000c00 */
[----:B------:R-:W2:Y:S04]  /*47de0*/  LDS.128 R4, [R8] ;  /* 0x0000000008047984 */ /* 0x000ea80000000c00 */
[----:B0-----:R-:W-:Y:S04]  /*47df0*/  STL.64 [R1+0x80], R12 ;  /* 0x0000800c01007387 */ /* 0x001fe80000100a00 */
[----:B------:R-:W-:Y:S04]  /*47e00*/  STL.64 [R1+0x88], R14 ;  /* 0x0000880e01007387 */ /* 0x000fe80000100a00 */
[----:B------:R-:W0:Y:S04]  /*47e10*/  LDS.128 R12, [R8+0x800] ;  /* 0x00080000080c7984 */ /* 0x000e280000000c00 */
[----:B-1----:R-:W-:Y:S04]  /*47e20*/  STL.64 [R1+0xf0], R16 ;  /* 0x0000f01001007387 */ /* 0x002fe80000100a00 */
[----:B------:R-:W-:Y:S04]  /*47e30*/  STL.64 [R1+0xf8], R18 ;  /* 0x0000f81201007387 */ /* 0x000fe80000100a00 */
[----:B------:R-:W-:Y:S04]  /*47e40*/  STL [R1+0x1678], R8 ;  /* 0x0016780801007387 */ /* 0x000fe80000100800 */
[----:B--2---:R-:W-:Y:S04]  /*47e50*/  STL.64 [R1+0x70], R4 ;  /* 0x0000700401007387 */ /* 0x004fe80000100a00 */
[----:B------:R-:W-:Y:S04]  /*47e60*/  STL.64 [R1+0x78], R6 ;  /* 0x0000780601007387 */ /* 0x000fe80000100a00 */
[----:B------:R-:W1:Y:S04]  /*47e70*/  LDS.128 R4, [R3] ;  /* 0x0000000003047984 */ /* 0x000e680000000c00 */
[----:B------:R-:W-:Y:S04]  /*47e80*/  LDS.128 R8, [R2] ;  /* 0x0000000002087984 */ /* 0x000fe80000000c00 */
[----:B0-----:R-:W-:Y:S04]  /*47e90*/  STL.64 [R1+0xe0], R12 ;  /* 0x0000e00c01007387 */ /* 0x001fe80000100a00 */
[----:B------:R-:W-:Y:S04]  /*47ea0*/  STL.64 [R1+0xe8], R14 ;  /* 0x0000e80e01007387 */ /* 0x000fe80000100a00 */
[----:B------:R-:W0:Y:S04]  /*47eb0*/  LDS.128 R12, [R3+0x800] ;  /* 0x00080000030c7984 */ /* 0x000e280000000c00 */
[----:B-1----:R-:W-:Y:S04]  /*47ec0*/  STL.64 [R1+0xb0], R4 ;  /* 0x0000b00401007387 */ /* 0x002fe80000100a00 */
[----:B------:R-:W-:Y:S04]  /*47ed0*/  STL.64 [R1+0xb8], R6 ;  /* 0x0000b80601007387 */ /* 0x000fe80000100a00 */
[----:B------:R-:W1:Y:S04]  /*47ee0*/  LDS.128 R4, [R2+0x800] ;  /* 0x0008000002047984 */ /* 0x000e680000000c00 */
[----:B0-----:R-:W-:Y:S04]  /*47ef0*/  STL.64 [R1+0x130], R12 ;  /* 0x0001300c01007387 */ /* 0x001fe80000100a00 */
[----:B------:R-:W-:Y:S04]  /*47f00*/  STL.64 [R1+0x138], R14 ;  /* 0x0001380e01007387 */ /* 0x000fe80000100a00 */
[----:B------:R-:W2:Y:S04]  /*47f10*/  LDL.LU R20, [R1+0x390] ;  /* 0x0003900001147983 */ /* 0x000ea80000300800 */
[----:B------:R-:W-:Y:S04]  /*47f20*/  STL.64 [R1+0xa0], R8 ;  /* 0x0000a00801007387 */ /* 0x000fe80000100a00 */
[----:B------:R-:W-:Y:S04]  /*47f30*/  STL.64 [R1+0xa8], R10 ;  /* 0x0000a80a01007387 */ /* 0x000fe80000100a00 */
[----:B-1----:R0:W-:Y:S04]  /*47f40*/  STL.64 [R1+0x120], R4 ;  /* 0x0001200401007387 */ /* 0x0021e80000100a00 */
[----:B------:R1:W-:Y:S04]  /*47f50*/  STL.64 [R1+0x128], R6 ;  /* 0x0001280601007387 */ /* 0x0003e80000100a00 */
[----:B------:R-:W2:Y:S04]  /*47f60*/  LDL.LU R21, [R1+0x394] ;  /* 0x0003940001157983 */ /* 0x000ea80000300800 */
[----:B------:R-:W3:Y:S04]  /*47f70*/  LDL.LU R22, [R1+0x398] ;  /* 0x0003980001167983 */ /* 0x000ee80000300800 */
[----:B------:R-:W3:Y:S04]  /*47f80*/  LDL.LU R23, [R1+0x39c] ;  /* 0x00039c0001177983 */ /* 0x000ee80000300800 */
[----:B------:R-:W-:Y:S06]  /*47f90*/  BAR.SYNC.DEFER_BLOCKING 0x0 ;  /* 0x0000000000007b1d */ /* 0x000fec0000010000 */
[----:B---3--:R-:W-:Y:S04]  /*47fa0*/  STL.64 [R1+0x1630], R22 ;  /* 0x0016301601007387 */ /* 0x008fe80000100a00 */
[----:B--2---:R-:W-:Y:S04]  /*47fb0*/  STL.64 [R1+0x1628], R20 ;  /* 0x0016281401007387 */ /* 0x004fe80000100a00 */
[----:B------:R-:W2:Y:S04]  /*47fc0*/  LDL.LU R24, [R1+0x380] ;  /* 0x0003800001187983 */ /* 0x000ea80000300800 */
[----:B------:R-:W2:Y:S04]  /*47fd0*/  LDL.LU R25, [R1+0x384] ;  /* 0x0003840001197983 */ /* 0x000ea80000300800 */
[----:B------:R-:W3:Y:S04]  /*47fe0*/  LDL.LU R26, [R1+0x388] ;  /* 0x00038800011a7983 */ /* 0x000ee80000300800 */
[----:B------:R-:W3:Y:S04]  /*47ff0*/  LDL.LU R27, [R1+0x38c] ;  /* 0x00038c00011b7983 */ /* 0x000ee80000300800 */
[----:B---3--:R-:W-:Y:S04]  /*48000*/  STL.64 [R1+0x1640], R26 ;  /* 0x0016401a01007387 */ /* 0x008fe80000100a00 */
[----:B--2---:R2:W-:Y:S04]  /*48010*/  STL.64 [R1+0x1638], R24 ;  /* 0x0016381801007387 */ /* 0x0045e80000100a00 */
[----:B0-----:R-:W3:Y:S04]  /*48020*/  LDL.LU R4, [R1+0x370] ;  /* 0x0003700001047983 */ /* 0x001ee80000300800 */
[----:B------:R-:W3:Y:S04]  /*48030*/  LDL.LU R5, [R1+0x374] ;  /* 0x0003740001057983 */ /* 0x000ee80000300800 */
[----:B-1----:R-:W4:Y:S04]  /*48040*/  LDL.LU R6, [R1+0x378] ;  /* 0x0003780001067983 */ /* 0x002f280000300800 */
[----:B------:R-:W4:Y:S04]  /*48050*/  LDL.LU R7, [R1+0x37c] ;  /* 0x00037c0001077983 */ /* 0x000f280000300800 */
[----:B------:R-:W5:Y:S04]  /*48060*/  LDL.LU R16, [R1+0x300] ;  /* 0x0003000001107983 */ /* 0x000f680000300800 */
[----:B------:R-:W5:Y:S04]  /*48070*/  LDL.LU R17, [R1+0x304] ;  /* 0x0003040001117983 */ /* 0x000f680000300800 */
[----:B------:R-:W2:Y:S04]  /*48080*/  LDL.LU R18, [R1+0x308] ;  /* 0x0003080001127983 */ /* 0x000ea80000300800 */
[----:B------:R-:W2:Y:S04]  /*48090*/  LDL.LU R19, [R1+0x30c] ;  /* 0x00030c0001137983 */ /* 0x000ea80000300800 */
[----:B--2---:R-:W-:Y:S04]  /*480a0*/  STL.64 [R1+0x1688], R18 ;  /* 0x0016881201007387 */ /* 0x004fe80000100a00 */
[----:B-----5:R0:W-:Y:S04]  /*480b0*/  STL.64 [R1+0x1680], R16 ;  /* 0x0016801001007387 */ /* 0x0201e80000100a00 */
[----:B----4-:R-:W-:Y:S04]  /*480c0*/  STL.64 [R1+0x1650], R6 ;  /* 0x0016500601007387 */ /* 0x010fe80000100a00 */
[----:B---3--:R-:W-:Y:S04]  /*480d0*/  STL.64 [R1+0x1648], R4 ;  /* 0x0016480401007387 */ /* 0x008fe80000100a00 */
[----:B------:R-:W2:Y:S04]  /*480e0*/  LDL.LU R24, [R1+0x350] ;  /* 0x0003500001187983 */ /* 0x000ea80000300800 */
[----:B------:R-:W2:Y:S04]  /*480f0*/  LDL.LU R25, [R1+0x354] ;  /* 0x0003540001197983 */ /* 0x000ea80000300800 */
[----:B------:R-:W3:Y:S04]  /*48100*/  LDL.LU R26, [R1+0x358] ;  /* 0x00035800011a7983 */ /* 0x000ee80000300800 */
[----:B------:R-:W3:Y:S04]  /*48110*/  LDL.LU R27, [R1+0x35c] ;  /* 0x00035c00011b7983 */ /* 0x000ee80000300800 */
        /* <DEDUP_REMOVED lines=26> */
[----:B------:R-:W4:Y:S04]  /*482c0*/  LDL.LU R18, [R1+0x1e8] ;  /* 0x0001e80001127983 */ /* 0x000f280000300800 */
[----:B------:R-:W4:Y:S04]  /*482d0*/  LDL.LU R19, [R1+0x1ec] ;  /* 0x0001ec0001137983 */ /* 0x000f280000300800 */
[----:B------:R-:W5:Y:S04]  /*482e0*/  LDL.LU R8, [R1+0x2e0] ;  /* 0x0002e00001087983 */ /* 0x000f680000300800 */
[----:B------:R-:W5:Y:S04]  /*482f0*/  LDL.LU R9, [R1+0x2e4] ;  /* 0x0002e40001097983 */ /* 0x000f680000300800 */
[----:B------:R-:W5:Y:S04]  /*48300*/  LDL.LU R10, [R1+0x2e8] ;  /* 0x0002e800010a7983 */ /* 0x000f680000300800 */
[----:B------:R-:W5:Y:S04]  /*48310*/  LDL.LU R11, [R1+0x2ec] ;  /* 0x0002ec00010b7983 */ /* 0x000f680000300800 */
[----:B---3--:R-:W-:Y:S04]  /*48320*/  STL.64 [R1+0x1660], R26 ;  /* 0x0016601a01007387 */ /* 0x008fe80000100a00 */
[----:B--2---:R-:W-:Y:S04]  /*48330*/  STL.64 [R1+0x1658], R24 ;  /* 0x0016581801007387 */ /* 0x004fe80000100a00 */
[----:B------:R-:W2:Y:S04]  /*48340*/  LDL.LU R4, [R1+0x320] ;  /* 0x0003200001047983 */ /* 0x000ea80000300800 */
[----:B------:R-:W2:Y:S04]  /*48350*/  LDL.LU R5, [R1+0x324] ;  /* 0x0003240001057983 */ /* 0x000ea80000300800 */
[----:B------:R-:W3:Y:S04]  /*48360*/  LDL.LU R6, [R1+0x328] ;  /* 0x0003280001067983 */ /* 0x000ee80000300800 */
[----:B------:R-:W3:Y:S04]  /*48370*/  LDL.LU R7, [R1+0x32c] ;  /* 0x00032c0001077983 */ /* 0x000ee80000300800 */
[----:B----4-:R-:W-:Y:S04]  /*48380*/  STS.128 [R0], R16 ;  /* 0x0000001000007388 */ /* 0x010fe80000000c00 */
[----:B---3--:R-:W-:Y:S04]  /*48390*/  STL.64 [R1+0x1670], R6 ;  /* 0x0016700601007387 */ /* 0x008fe80000100a00 */
[----:B--2---:R0:W-:Y:S04]  /*483a0*/  STL.64 [R1+0x1668], R4 ;  /* 0x0016680401007387 */ /* 0x0041e80000100a00 */
[----:B0-----:R-:W2:Y:S04]  /*483b0*/  LDL.LU R4, [R1+0x2f0] ;  /* 0x0002f00001047983 */ /* 0x001ea80000300800 */
[----:B------:R-:W2:Y:S04]  /*483c0*/  LDL.LU R5, [R1+0x2f4] ;  /* 0x0002f40001057983 */ /* 0x000ea80000300800 */
[----:B------:R-:W2:Y:S04]  /*483d0*/  LDL.LU R6, [R1+0x2f8] ;  /* 0x0002f80001067983 */ /* 0x000ea80000300800 */
[----:B------:R-:W2:Y:S04]  /*483e0*/  LDL.LU R7, [R1+0x2fc] ;  /* 0x0002fc0001077983 */ /* 0x000ea80000300800 */
[----:B------:R-:W3:Y:S04]  /*483f0*/  LDL.LU R24, [R1+0x310] ;  /* 0x0003100001187983 */ /* 0x000ee80000300800 */
[----:B------:R-:W3:Y:S04]  /*48400*/  LDL.LU R25, [R1+0x314] ;  /* 0x0003140001197983 */ /* 0x000ee80000300800 */
[----:B------:R-:W3:Y:S04]  /*48410*/  LDL.LU R26, [R1+0x318] ;  /* 0x00031800011a7983 */ /* 0x000ee80000300800 */
[----:B------:R-:W3:Y:S04]  /*48420*/  LDL.LU R27, [R1+0x31c] ;  /* 0x00031c00011b7983 */ /* 0x000ee80000300800 */
[----:B------:R-:W4:Y:S04]  /*48430*/  LDL.LU R20, [R1+0x360] ;  /* 0x0003600001147983 */ /* 0x000f280000300800 */
[----:B------:R-:W4:Y:S04]  /*48440*/  LDL.LU R21, [R1+0x364] ;  /* 0x0003640001157983 */ /* 0x000f280000300800 */
[----:B------:R-:W4:Y:S04]  /*48450*/  LDL.LU R22, [R1+0x368] ;  /* 0x0003680001167983 */ /* 0x000f280000300800 */
[----:B------:R-:W4:Y:S04]  /*48460*/  LDL.LU R23, [R1+0x36c] ;  /* 0x00036c0001177983 */ /* 0x000f280000300800 */
[----:B------:R-:W2:Y:S04]  /*48470*/  LDL.LU R12, [R1+0x3a0] ;  /* 0x0003a000010c7983 */ /* 0x000ea80000300800 */
[----:B------:R-:W2:Y:S04]  /*48480*/  LDL.LU R13, [R1+0x3a4] ;  /* 0x0003a400010d7983 */ /* 0x000ea80000300800 */
[----:B------:R-:W2:Y:S04]  /*48490*/  LDL.LU R14, [R1+0x3a8] ;  /* 0x0003a800010e7983 */ /* 0x000ea80000300800 */
[----:B------:R-:W2:Y:S04]  /*484a0*/  LDL.LU R15, [R1+0x3ac] ;  /* 0x0003ac00010f7983 */ /* 0x000ea80000300800 */
[----:B------:R-:W2:Y:S04]  /*484b0*/  LDL.LU.64 R18, [R1+0x16c8] ;  /* 0x0016c80001127983 */ /* 0x000ea80000300a00 */
        /* <DEDUP_REMOVED lines=10> */
[----:B-----5:R-:W-:Y:S04]  /*48560*/  STS.128 [R0+0x480], R8 ;  /* 0x0004800800007388 */ /* 0x020fe80000000c00 */
[----:B--2---:R0:W-:Y:S04]  /*48570*/  STS.128 [R0+0x400], R16 ;  /* 0x0004001000007388 */ /* 0x0041e80000000c00 */
[----:B0-----:R-:W2:Y:S04]  /*48580*/  LDL.LU.64 R18, [R1+0x1688] ;  /* 0x0016880001127983 */ /* 0x001ea80000300a00 */
[----:B------:R-:W2:Y:S04]  /*48590*/  LDL.LU.64 R16, [R1+0x1680] ;  /* 0x0016800001107983 */ /* 0x000ea80000300a00 */
[----:B------:R-:W5:Y:S04]  /*485a0*/  LDL.LU R8, [R1+0x1678] ;  /* 0x0016780001087983 */ /* 0x000f680000300800 */
[----:B------:R-:W-:Y:S04]  /*485b0*/  STS.128 [R0+0x600], R4 ;  /* 0x0006000400007388 */ /* 0x000fe80000000c00 */
[----:B--2---:R-:W-:Y:S04]  /*485c0*/  STS.128 [R0+0x680], R16 ;  /* 0x0006801000007388 */ /* 0x004fe80000000c00 */
[----:B------:R-:W-:Y:S06]  /*485d0*/  BAR.SYNC.DEFER_BLOCKING 0x0 ;  /* 0x0000000000007b1d */ /* 0x000fec0000010000 */
[----:B------:R-:W0:Y:S04]  /*485e0*/  LDS.128 R16, [R28] ;  /* 0x000000001c107984 */ /* 0x000e280000000c00 */
[----:B------:R-:W1:Y:S04]  /*485f0*/  LDS.128 R4, [R28+0x800] ;  /* 0x000800001c047984 */ /* 0x000e680000000c00 */
[----:B0-----:R0:W-:Y:S04]  /*48600*/  STL.64 [R1+0x1e0], R16 ;  /* 0x0001e01001007387 */ /* 0x0011e80000100a00 */
[----:B------:R2:W-:Y:S04]  /*48610*/  STL.64 [R1+0x1e8], R18 ;  /* 0x0001e81201007387 */ /* 0x0005e80000100a00 */
[----:B0-----:R-:W4:Y:S04]  /*48620*/  LDL.LU R16, [R1+0x3b0] ;  /* 0x0003b00001107983 */ /* 0x001f280000300800 */
[----:B-1----:R-:W-:Y:S04]  /*48630*/  STL.64 [R1+0x2b0], R4 ;  /* 0x0002b00401007387 */ /* 0x002fe80000100a00 */
[----:B------:R-:W-:Y:S04]  /*48640*/  STL.64 [R1+0x2b8], R6 ;  /* 0x0002b80601007387 */ /* 0x000fe80000100a00 */
[----:B-----5:R-:W0:Y:S04]  /*48650*/  LDS.128 R4, [R8] ;  /* 0x0000000008047984 */ /* 0x020e280000000c00 */
[----:B------:R-:W5:Y:S04]  /*48660*/  LDL.LU R17, [R1+0x3b4] ;  /* 0x0003b40001117983 */ /* 0x000f680000300800 */
[----:B--2---:R-:W5:Y:S04]  /*48670*/  LDL.LU R18, [R1+0x3b8] ;  /* 0x0003b80001127983 */ /* 0x004f680000300800 */
[----:B------:R-:W5:Y:S04]  /*48680*/  LDL.LU R19, [R1+0x3bc] ;  /* 0x0003bc0001137983 */ /* 0x000f680000300800 */
        /* <DEDUP_REMOVED lines=16> */
[----:B---3--:R-:W-:Y:S04]  /*48790*/  STS.128 [R0], R24 ;  /* 0x0000001800007388 */ /* 0x008fe80000000c00 */
[----:B0-----:R-:W-:Y:S04]  /*487a0*/  STL.64 [R1+0x2c0], R4 ;  /* 0x0002c00401007387 */ /* 0x001fe80000100a00 */
[----:B------:R0:W-:Y:S04]  /*487b0*/  STL.64 [R1+0x2c8], R6 ;  /* 0x0002c80601007387 */ /* 0x0001e80000100a00 */
[----:B0-----:R-:W2:Y:S04]  /*487c0*/  LDL.LU.64 R6, [R1+0x1670] ;  /* 0x0016700001067983 */ /* 0x001ea80000300a00 */
[----:B------:R-:W2:Y:S04]  /*487d0*/  LDL.LU.64 R4, [R1+0x1668] ;  /* 0x0016680001047983 */ /* 0x000ea80000300a00 */
[----:B------:R-:W3:Y:S04]  /*487e0*/  LDL.LU.64 R26, [R1+0x1660] ;  /* 0x00166000011a7983 */ /* 0x000ee80000300a00 */
[----:B------:R-:W3:Y:S04]  /*487f0*/  LDL.LU.64 R24, [R1+0x1658] ;  /* 0x0016580001187983 */ /* 0x000ee80000300a00 */
[----:B----4-:R-:W-:Y:S04]  /*48800*/  STS.128 [R0+0x280], R20 ;  /* 0x0002801400007388 */ /* 0x010fe80000000c00 */
[----:B--2---:R0:W-:Y:S04]  /*48810*/  STS.128 [R0+0x80], R4 ;  /* 0x0000800400007388 */ /* 0x0041e80000000c00 */
[----:B---3--:R1:W-:Y:S04]  /*48820*/  STS.128 [R0+0x200], R24 ;  /* 0x0002001800007388 */ /* 0x0083e80000000c00 */
[----:B0-----:R-:W2:Y:S04]  /*48830*/  LDL.LU.64 R6, [R1+0x1650] ;  /* 0x0016500001067983 */ /* 0x001ea80000300a00 */
[----:B------:R-:W2:Y:S04]  /*48840*/  LDL.LU.64 R4, [R1+0x1648] ;  /* 0x0016480001047983 */ /* 0x000ea80000300a00 */
[----:B-1----:R-:W3:Y:S04]  /*48850*/  LDL.LU.64 R26, [R1+0x1640] ;  /* 0x00164000011a7983 */ /* 0x002ee80000300a00 */
[----:B------:R-:W3:Y:S04]  /*48860*/  LDL.LU.64 R24, [R1+0x1638] ;  /* 0x0016380001187983 */ /* 0x000ee80000300a00 */
[----:B------:R-:W4:Y:S04]  /*48870*/  LDL.LU.64 R22, [R1+0x1630] ;  /* 0x0016300001167983 */ /* 0x000f280000300a00 */
[----:B------:R-:W4:Y:S04]  /*48880*/  LDL.LU.64 R20, [R1+0x1628] ;  /* 0x0016280001147983 */ /* 0x000f280000300a00 */
[----:B------:R-:W-:Y:S04]  /*48890*/  STS.128 [R0+0x680], R12 ;  /* 0x0006800c00007388 */ /* 0x000fe80000000c00 */
[----:B--2---:R-:W-:Y:S04]  /*488a0*/  STS.128 [R0+0x400], R4 ;  /* 0x0004000400007388 */ /* 0x004fe80000000c00 */
[----:B---3--:R-:W-:Y:S04]  /*488b0*/  STS.128 [R0+0x480], R24 ;  /* 0x0004801800007388 */ /* 0x008fe80000000c00 */
[----:B----4-:R-:W-:Y:S04]  /*488c0*/  STS.128 [R0+0x600], R20 ;  /* 0x0006001400007388 */ /* 0x010fe80000000c00 */
        /* <DEDUP_REMOVED lines=9> */
[----:B------:R-:W1:Y:S04]  /*48960*/  LDS.128 R8, [R3+0x800] ;  /* 0x0008000003087984 */ /* 0x000e680000000c00 */
[----:B------:R-:W3:Y:S04]  /*48970*/  LDS.128 R4, [R3] ;  /* 0x0000000003047984 */ /* 0x000ee80000000c00 */
[----:B--2---:R-:W-:Y:S04]  /*48980*/  STL.64 [R1+0x1a0], R20 ;  /* 0x0001a01401007387 */ /* 0x004fe80000100a00 */
[----:B------:R-:W-:Y:S04]  /*48990*/  STL.64 [R1+0x1a8], R22 ;  /* 0x0001a81601007387 */ /* 0x000fe80000100a00 */
[----:B0-----:R-:W-:Y:S04]  /*489a0*/  STL.64 [R1+0x190], R12 ;  /* 0x0001900c01007387 */ /* 0x001fe80000100a00 */
[----:B------:R-:W-:Y:S04]  /*489b0*/  STL.64 [R1+0x198], R14 ;  /* 0x0001980e01007387 */ /* 0x000fe80000100a00 */
[----:B------:R-:W0:Y:S04]  /*489c0*/  LDS.128 R12, [R2] ;  /* 0x00000000020c7984 */ /* 0x000e280000000c00 */
[----:B-1----:R-:W-:Y:S04]  /*489d0*/  STL [R1+0x1570], R10 ;  /* 0x0015700a01007387 */ /* 0x002fe80000100800 */
[----:B---3--:R-:W-:Y:S04]  /*489e0*/  STL.64 [R1+0x140], R4 ;  /* 0x0001400401007387 */ /* 0x008fe80000100a00 */
[----:B------:R-:W-:Y:S04]  /*489f0*/  STL.64 [R1+0x148], R6 ;  /* 0x0001480601007387 */ /* 0x000fe80000100a00 */
[----:B------:R-:W1:Y:S04]  /*48a00*/  LDS.128 R4, [R2+0x800] ;  /* 0x0008000002047984 */ /* 0x000e680000000c00 */
[----:B------:R-:W-:Y:S04]  /*48a10*/  STL [R1+0x156c], R11 ;  /* 0x00156c0b01007387 */ /* 0x000fe80000100800 */
[----:B------:R-:W-:Y:S04]  /*48a20*/  STL.64 [R1+0x15f0], R8 ;  /* 0x0015f00801007387 */ /* 0x000fe80000100a00 */
[----:B------:R-:W-:Y:S06]  /*48a30*/  BAR.SYNC.DEFER_BLOCKING 0x0 ;  /* 0x0000000000007b1d */ /* 0x000fec0000010000 */
[----:B0-----:R-:W-:Y:S04]  /*48a40*/  STL.64 [R1+0x15a8], R14 ;  /* 0x0015a80e01007387 */ /* 0x001fe80000100a00 */
[----:B------:R0:W-:Y:S04]  /*48a50*/  STL.64 [R1+0x15a0], R12 ;  /* 0x0015a00c01007387 */ /* 0x0001e80000100a00 */
[----:B-1----:R-:W-:Y:S04]  /*48a60*/  STL.64 [R1+0x1d0], R4 ;  /* 0x0001d00401007387 */ /* 0x002fe80000100a00 */
[----:B------:R-:W-:Y:S04]  /*48a70*/  STL.64 [R1+0x1d8], R6 ;  /* 0x0001d80601007387 */ /* 0x000fe80000100a00 */
[----:B------:R-:W2:Y:S04]  /*48a80*/  LDL.LU R24, [R1+0x5b0] ;  /* 0x0005b00001187983 */ /* 0x000ea80000300800 */
[----:B------:R-:W2:Y:S04]  /*48a90*/  LDL.LU R25, [R1+0x5b4] ;  /* 0x0005b40001197983 */ /* 0x000ea80000300800 */
[----:B------:R-:W3:Y:S04]  /*48aa0*/  LDL.LU R26, [R1+0x5b8] ;  /* 0x0005b800011a7983 */ /* 0x000ee80000300800 */
        /* <DEDUP_REMOVED lines=9> */
[----:B------:R-:W2:Y:S04]  /*48b40*/  LDL.LU R22, [R1+0x418] ;  /* 0x0004180001167983 */ /* 0x000ea80000300800 */
[----:B------:R-:W2:Y:S04]  /*48b50*/  LDL.LU R23, [R1+0x41c] ;  /* 0x00041c0001177983 */ /* 0x000ea80000300800 */
[----:B--2---:R-:W-:Y:S04]  /*48b60*/  STL.64 [R1+0x1600], R22 ;  /* 0x0016001601007387 */ /* 0x004fe80000100a00 */
[----:B----4-:R0:W-:Y:S04]  /*48b70*/  STL.64 [R1+0x15f8], R20 ;  /* 0x0015f81401007387 */ /* 0x0101e80000100a00 */
[----:B------:R-:W2:Y:S04]  /*48b80*/  LDL.LU R8, [R1+0x3f0] ;  /* 0x0003f00001087983 */ /* 0x000ea80000300800 */
[----:B------:R-:W2:Y:S04]  /*48b90*/  LDL.LU R9, [R1+0x3f4] ;  /* 0x0003f40001097983 */ /* 0x000ea80000300800 */
[----:B------:R-:W4:Y:S04]  /*48ba0*/  LDL.LU R10, [R1+0x3f8] ;  /* 0x0003f800010a7983 */ /* 0x000f280000300800 */
[----:B------:R-:W4:Y:S04]  /*48bb0*/  LDL.LU R11, [R1+0x3fc] ;  /* 0x0003fc00010b7983 */ /* 0x000f280000300800 */
[----:B----4-:R-:W-:Y:S04]  /*48bc0*/  STL.64 [R1+0x1610], R10 ;  /* 0x0016100a01007387 */ /* 0x010fe80000100a00 */
[----:B--2---:R1:W-:Y:S04]  /*48bd0*/  STL.64 [R1+0x1608], R8 ;  /* 0x0016080801007387 */ /* 0x0043e80000100a00 */
[----:B0-----:R-:W2:Y:S04]  /*48be0*/  LDL.LU R20, [R1+0x3e0] ;  /* 0x0003e00001147983 */ /* 0x001ea80000300800 */
[----:B------:R-:W2:Y:S04]  /*48bf0*/  LDL.LU R21, [R1+0x3e4] ;  /* 0x0003e40001157983 */ /* 0x000ea80000300800 */
[----:B------:R-:W4:Y:S04]  /*48c00*/  LDL.LU R22, [R1+0x3e8] ;  /* 0x0003e80001167983 */ /* 0x000f280000300800 */
[----:B------:R-:W4:Y:S04]  /*48c10*/  LDL.LU R23, [R1+0x3ec] ;  /* 0x0003ec0001177983 */ /* 0x000f280000300800 */
[----:B----4-:R-:W-:Y:S04]  /*48c20*/  STL.64 [R1+0x1620], R22 ;  /* 0x0016201601007387 */ /* 0x010fe80000100a00 */
[----:B--2---:R0:W-:Y:S04]  /*48c30*/  STL.64 [R1+0x1618], R20 ;  /* 0x0016181401007387 */ /* 0x0041e80000100a00 */
[----:B-1----:R-:W2:Y:S04]  /*48c40*/  LDL.LU R8, [R1+0x3d0] ;  /* 0x0003d00001087983 */ /* 0x002ea80000300800 */
[----:B------:R-:W2:Y:S04]  /*48c50*/  LDL.LU R9, [R1+0x3d4] ;  /* 0x0003d40001097983 */ /* 0x000ea80000300800 */
[----:B------:R-:W2:Y:S04]  /*48c60*/  LDL.LU R10, [R1+0x3d8] ;  /* 0x0003d800010a7983 */ /* 0x000ea80000300800 */
[----:B------:R-:W2:Y:S04]  /*48c70*/  LDL.LU R11, [R1+0x3dc] ;  /* 0x0003dc00010b7983 */ /* 0x000ea80000300800 */
[----:B0-----:R-:W4:Y:S04]  /*48c80*/  LDL.LU R20, [R1+0x3c0] ;  /* 0x0003c00001147983 */ /* 0x001f280000300800 */
[----:B------:R-:W4:Y:S04]  /*48c90*/  LDL.LU R21, [R1+0x3c4] ;  /* 0x0003c40001157983 */ /* 0x000f280000300800 */
[----:B------:R-:W4:Y:S04]  /*48ca0*/  LDL.LU R22, [R1+0x3c8] ;  /* 0x0003c80001167983 */ /* 0x000f280000300800 */
[----:B------:R-:W4:Y:S04]  /*48cb0*/  LDL.LU R23, [R1+0x3cc] ;  /* 0x0003cc0001177983 */ /* 0x000f280000300800 */
[----:B---3--:R-:W-:Y:S04]  /*48cc0*/  STL.64 [R1+0x15c8], R14 ;  /* 0x0015c80e01007387 */ /* 0x008fe80000100a00 */
[----:B------:R-:W-:Y:S04]  /*48cd0*/  STL.64 [R1+0x15c0], R12 ;  /* 0x0015c00c01007387 */ /* 0x000fe80000100a00 */
[----:B------:R-:W3:Y:S04]  /*48ce0*/  LDL.LU R24, [R1+0x4c0] ;  /* 0x0004c00001187983 */ /* 0x000ee80000300800 */
[----:B------:R-:W3:Y:S04]  /*48cf0*/  LDL.LU R25, [R1+0x4c4] ;  /* 0x0004c40001197983 */ /* 0x000ee80000300800 */
[----:B------:R-:W2:Y:S04]  /*48d00*/  LDL.LU R26, [R1+0x4c8] ;  /* 0x0004c800011a7983 */ /* 0x000ea80000300800 */
[----:B------:R-:W2:Y:S04]  /*48d10*/  LDL.LU R27, [R1+0x4cc] ;  /* 0x0004cc00011b7983 */ /* 0x000ea80000300800 */
[----:B--2---:R-:W-:Y:S04]  /*48d20*/  STL.64 [R1+0x15d8], R26 ;  /* 0x0015d81a01007387 */ /* 0x004fe80000100a00 */
[----:B---3--:R0:W-:Y:S04]  /*48d30*/  STL.64 [R1+0x15d0], R24 ;  /* 0x0015d01801007387 */ /* 0x0081e80000100a00 */
[----:B0-----:R-:W2:Y:S04]  /*48d40*/  LDL.LU R24, [R1+0x420] ;  /* 0x0004200001187983 */ /* 0x001ea80000300800 */
[----:B------:R-:W2:Y:S04]  /*48d50*/  LDL.LU R25, [R1+0x424] ;  /* 0x0004240001197983 */ /* 0x000ea80000300800 */
[----:B------:R-:W2:Y:S04]  /*48d60*/  LDL.LU R26, [R1+0x428] ;  /* 0x00042800011a7983 */ /* 0x000ea80000300800 */
[----:B------:R-:W2:Y:S04]  /*48d70*/  LDL.LU R27, [R1+0x42c] ;  /* 0x00042c00011b7983 */ /* 0x000ea80000300800 */
[----:B------:R-:W3:Y:S04]  /*48d80*/  LDL.LU R12, [R1+0x430] ;  /* 0x00043000010c7983 */ /* 0x000ee80000300800 */
[----:B------:R-:W3:Y:S04]  /*48d90*/  LDL.LU R13, [R1+0x434] ;  /* 0x00043400010d7983 */ /* 0x000ee80000300800 */
[----:B------:R-:W2:Y:S04]  /*48da0*/  LDL.LU R14, [R1+0x438] ;  /* 0x00043800010e7983 */ /* 0x000ea80000300800 */
[----:B------:R-:W2:Y:S04]  /*48db0*/  LDL.LU R15, [R1+0x43c] ;  /* 0x00043c00010f7983 */ /* 0x000ea80000300800 */
[----:B-----5:R-:W-:Y:S04]  /*48dc0*/  STS.128 [R0], R16 ;  /* 0x0000001000007388 */ /* 0x020fe80000000c00 */
[----:B----4-:R-:W-:Y:S04]  /*48dd0*/  STS.128 [R0+0x80], R20 ;  /* 0x0000801400007388 */ /* 0x010fe80000000c00 */
        /* <DEDUP_REMOVED lines=14> */
[----:B------:R-:W5:Y:S04]  /*48ec0*/  LDL.LU.64 R22, [R1+0x1620] ;  /* 0x0016200001167983 */ /* 0x000f680000300a00 */
[----:B------:R-:W5:Y:S04]  /*48ed0*/  LDL.LU.64 R20, [R1+0x1618] ;  /* 0x0016180001147983 */ /* 0x000f680000300a00 */
[----:B------:R0:W-:Y:S04]  /*48ee0*/  STS.128 [R0+0x200], R8 ;  /* 0x0002000800007388 */ /* 0x0001e80000000c00 */
[----:B0-----:R-:W2:Y:S04]  /*48ef0*/  LDL.LU.64 R10, [R1+0x1610] ;  /* 0x00161000010a7983 */ /* 0x001ea80000300a00 */
[----:B------:R-:W2:Y:S04]  /*48f00*/  LDL.LU.64 R8, [R1+0x1608] ;  /* 0x0016080001087983 */ /* 0x000ea80000300a00 */
[----:B-----5:R0:W-:Y:S04]  /*48f10*/  STS.128 [R0+0x280], R20 ;  /* 0x0002801400007388 */ /* 0x0201e80000000c00 */
[----:B0-----:R-:W5:Y:S04]  /*48f20*/  LDL.LU.64 R22, [R1+0x1600] ;  /* 0x0016000001167983 */ /* 0x001f680000300a00 */
[----:B------:R-:W5:Y:S04]  /*48f30*/  LDL.LU.64 R20, [R1+0x15f8] ;  /* 0x0015f80001147983 */ /* 0x000f680000300a00 */
[----:B--2---:R0:W-:Y:S04]  /*48f40*/  STS.128 [R0+0x400], R8 ;  /* 0x0004000800007388 */ /* 0x0041e80000000c00 */
[----:B------:R-:W-:Y:S04]  /*48f50*/  STS.128 [R0+0x480], R12 ;  /* 0x0004800c00007388 */ /* 0x000fe80000000c00 */
[----:B------:R1:W-:Y:S04]  /*48f60*/  STS.128 [R0+0x680], R24 ;  /* 0x0006801800007388 */ /* 0x0003e80000000c00 */
[----:B0-----:R-:W2:Y:S01]  /*48f70*/  LDL.LU.64 R8, [R1+0x15f0] ;  /* 0x0015f00001087983 */ /* 0x001ea20000300a00 */
[----:B-1----:R-:W-:-:S03]  /*48f80*/  LOP3.LUT R27, R28, 0x20, RZ, 0x3c, !PT ;  /* 0x000000201c1b7812 */ /* 0x002fc600078e3cff */
[----:B-----5:R0:W-:Y:S04]  /*48f90*/  STS.128 [R0+0x600], R20 ;  /* 0x0006001400007388 */ /* 0x0201e80000000c00 */
[----:B------:R-:W-:Y:S06]  /*48fa0*/  BAR.SYNC.DEFER_BLOCKING 0x0 ;  /* 0x0000000000007b1d */ /* 0x000fec0000010000 */
[----:B0-----:R-:W5:Y:S04]  /*48fb0*/  LDL.LU R20, [R1+0x5d0] ;  /* 0x0005d00001147983 */ /* 0x001f680000300800 */
[----:B------:R-:W5:Y:S04]  /*48fc0*/  LDL.LU R21, [R1+0x5d4] ;  /* 0x0005d40001157983 */ /* 0x000f680000300800 */
[----:B------:R-:W5:Y:S04]  /*48fd0*/  LDL.LU R22, [R1+0x5d8] ;  /* 0x0005d80001167983 */ /* 0x000f680000300800 */
[----:B------:R-:W0:Y:S04]  /*48fe0*/  LDS.128 R12, [R28] ;  /* 0x000000001c0c7984 */ /* 0x000e280000000c00 */
[----:B------:R-:W5:Y:S04]  /*48ff0*/  LDL.LU R23, [R1+0x5dc] ;  /* 0x0005dc0001177983 */ /* 0x000f680000300800 */
[----:B------:R-:W2:Y:S04]  /*49000*/  LDL R11, [R1+0xce8] ;  /* 0x000ce800010b7983 */ /* 0x000ea80000100800 */
[----:B0-----:R-:W-:Y:S04]  /*49010*/  STL.64 [R1+0x2d0], R12 ;  /* 0x0002d00c01007387 */ /* 0x001fe80000100a00 */
[----:B------:R-:W-:Y:S04]  /*49020*/  STL.64 [R1+0x2d8], R14 ;  /* 0x0002d80e01007387 */ /* 0x000fe80000100a00 */
[----:B------:R-:W0:Y:S04]  /*49030*/  LDS.128 R12, [R28+0x800] ;  /* 0x000800001c0c7984 */ /* 0x000e280000000c00 */
[----:B0-----:R-:W-:Y:S04]  /*49040*/  STL.64 [R1+0x340], R12 ;  /* 0x0003400c01007387 */ /* 0x001fe80000100a00 */
[----:B------:R-:W-:Y:S04]  /*49050*/  STL.64 [R1+0x348], R14 ;  /* 0x0003480e01007387 */ /* 0x000fe80000100a00 */
[----:B------:R-:W0:Y:S04]  /*49060*/  LDS.128 R12, [R27] ;  /* 0x000000001b0c7984 */ /* 0x000e280000000c00 */
[----:B------:R-:W1:Y:S04]  /*49070*/  LDS.128 R24, [R27+0x800] ;  /* 0x000800001b187984 */ /* 0x000e680000000c00 */
[----:B0-----:R-:W-:Y:S04]  /*49080*/  STL.64 [R1+0x2f0], R12 ;  /* 0x0002f00c01007387 */ /* 0x001fe80000100a00 */
[----:B------:R0:W-:Y:S04]  /*49090*/  STL.64 [R1+0x2f8], R14 ;  /* 0x0002f80e01007387 */ /* 0x0001e80000100a00 */
[----:B0-----:R-:W2:Y:S04]  /*490a0*/  LDL.LU.64 R14, [R1+0x15e8] ;  /* 0x0015e800010e7983 */ /* 0x001ea80000300a00 */
[----:B------:R-:W2:Y:S04]  /*490b0*/  LDL.LU.64 R12, [R1+0x15e0] ;  /* 0x0015e000010c7983 */ /* 0x000ea80000300a00 */
[----:B------:R-:W3:Y:S04]  /*490c0*/  LDL R10, [R1+0xcec] ;  /* 0x000cec00010a7983 */ /* 0x000ee80000100800 */
[----:B-1----:R-:W-:Y:S04]  /*490d0*/  STL.64 [R1+0x330], R24 ;  /* 0x0003301801007387 */ /* 0x002fe80000100a00 */
        /* <DEDUP_REMOVED lines=14> */
[----:B0-----:R-:W3:Y:S04]  /*491c0*/  LDL.LU.64 R26, [R1+0x15d8] ;  /* 0x0015d800011a7983 */ /* 0x001ee80000300a00 */
[----:B------:R-:W3:Y:S04]  /*491d0*/  LDL.LU.64 R24, [R1+0x15d0] ;  /* 0x0015d00001187983 */ /* 0x000ee80000300a00 */
[----:B--2---:R0:W-:Y:S04]  /*491e0*/  STS.128 [R0], R12 ;  /* 0x0000000c00007388 */ /* 0x0041e80000000c00 */
[----:B0-----:R-:W2:Y:S04]  /*491f0*/  LDL.LU.64 R14, [R1+0x15c8] ;  /* 0x0015c800010e7983 */ /* 0x001ea80000300a00 */
[----:B------:R-:W2:Y:S04]  /*49200*/  LDL.LU.64 R12, [R1+0x15c0] ;  /* 0x0015c000010c7983 */ /* 0x000ea80000300a00 */
[----:B---3--:R0:W-:Y:S04]  /*49210*/  STS.128 [R0+0x80], R24 ;  /* 0x0000801800007388 */ /* 0x0081e80000000c00 */
[----:B0-----:R-:W3:Y:S04]  /*49220*/  LDL.LU.64 R26, [R1+0x15b8] ;  /* 0x0015b800011a7983 */ /* 0x001ee80000300a00 */
[----:B------:R-:W3:Y:S04]  /*49230*/  LDL.LU.64 R24, [R1+0x15b0] ;  /* 0x0015b00001187983 */ /* 0x000ee80000300a00 */
[----:B----4-:R0:W-:Y:S04]  /*49240*/  STS.128 [R0+0x480], R16 ;  /* 0x0004801000007388 */ /* 0x0101e80000000c00 */
[----:B------:R-:W-:Y:S01]  /*49250*/  STS.128 [R0+0x280], R4 ;  /* 0x0002800400007388 */ /* 0x000fe20000000c00 */
[----:B0-----:R-:W-:-:S04]  /*49260*/  IADD3 R16, R11, 0x2, RZ ;  /* 0x000000020b107810 */ /* 0x001fc80007ffe0ff */
[----:B------:R-:W-:Y:S01]  /*49270*/  ISETP.GE.AND P2, PT, R16, c[0x0][0x17c], PT ;  /* 0x00005f0010007a0c */ /* 0x000fe20003f46270 */
[----:B-----5:R-:W-:Y:S04]  /*49280*/  STS.128 [R0+0x600], R20 ;  /* 0x0006001400007388 */ /* 0x020fe80000000c00 */
[----:B--2---:R0:W-:Y:S04]  /*49290*/  STS.128 [R0+0x200], R12 ;  /* 0x0002000c00007388 */ /* 0x0041e80000000c00 */
[----:B0-----:R-:W2:Y:S04]  /*492a0*/  LDL.LU.64 R14, [R1+0x15a8] ;  /* 0x0015a800010e7983 */ /* 0x001ea80000300a00 */
[----:B------:R-:W4:Y:S04]  /*492b0*/  LDL.LU.64 R12, [R1+0x15a0] ;  /* 0x0015a000010c7983 */ /* 0x000f280000300a00 */
[----:B------:R-:W5:Y:S04]  /*492c0*/  LDL.LU.64 R4, [R1+0x1598] ;  /* 0x0015980001047983 */ /* 0x000f680000300a00 */
[----:B---3--:R0:W-:Y:S04]  /*492d0*/  STS.128 [R0+0x400], R24 ;  /* 0x0004001800007388 */ /* 0x0081e80000000c00 */
[----:B0-----:R-:W3:Y:S04]  /*492e0*/  LDL.LU.64 R26, [R1+0x1590] ;  /* 0x00159000011a7983 */ /* 0x001ee80000300a00 */
[----:B------:R-:W2:Y:S04]  /*492f0*/  LDL R6, [R1+0xcf0] ;  /* 0x000cf00001067983 */ /* 0x000ea80000100800 */
[----:B------:R-:W3:Y:S04]  /*49300*/  LDL.LU R16, [R1+0x5e0] ;  /* 0x0005e00001107983 */ /* 0x000ee80000300800 */
[----:B------:R-:W3:Y:S04]  /*49310*/  LDL.LU R17, [R1+0x5e4] ;  /* 0x0005e40001117983 */ /* 0x000ee80000300800 */
[----:B------:R-:W3:Y:S04]  /*49320*/  LDL.LU R18, [R1+0x5e8] ;  /* 0x0005e80001127983 */ /* 0x000ee80000300800 */
[----:B------:R-:W3:Y:S04]  /*49330*/  LDL.LU R19, [R1+0x5ec] ;  /* 0x0005ec0001137983 */ /* 0x000ee80000300800 */
[----:B------:R-:W4:Y:S01]  /*49340*/  LDL.LU.64 R22, [R1+0x1588] ;  /* 0x0015880001167983 */ /* 0x000f220000300a00 */
[----:B------:R-:W-:Y:S01]  /*49350*/  IADD3 R2, R11, 0x1, RZ ;  /* 0x000000010b027810 */ /* 0x000fe20007ffe0ff */
[C---:B------:R-:W-:Y:S01]  /*49360*/  IMAD R3, R10.reuse, c[0x0][0x194], RZ ;  /* 0x000065000a037a24 */ /* 0x040fe200078e02ff */
[----:B------:R-:W-:-:S02]  /*49370*/  ISETP.GE.AND P0, PT, R10, c[0x0][0x178], PT ;  /* 0x00005e000a007a0c */ /* 0x000fc40003f06270 */
[C---:B------:R-:W-:Y:S01]  /*49380*/  ISETP.GE.AND P5, PT, R11.reuse, c[0x0][0x17c], PT ;  /* 0x00005f000b007a0c */ /* 0x040fe20003fa6270 */
[C---:B------:R-:W-:Y:S01]  /*49390*/  IMAD R20, R11.reuse, c[0x0][0x198], RZ ;  /* 0x000066000b147a24 */ /* 0x040fe200078e02ff */
[----:B------:R-:W-:Y:S01]  /*493a0*/  ISETP.GE.AND P4, PT, R2, c[0x0][0x17c], PT ;  /* 0x00005f0002007a0c */ /* 0x000fe20003f86270 */
[----:B------:R-:W-:Y:S01]  /*493b0*/  IMAD.MOV.U32 R2, RZ, RZ, c[0x0][0x194] ;  /* 0x00006500ff027624 */ /* 0x000fe200078e00ff */
[----:B------:R-:W-:Y:S01]  /*493c0*/  ISETP.LT.AND P0, PT, R11, c[0x0][0x17c], !P0 ;  /* 0x00005f000b007a0c */ /* 0x000fe20004701270 */
[----:B------:R-:W4:Y:S01]  /*493d0*/  LDL.LU R7, [R1+0x170] ;  /* 0x0001700001077983 */ /* 0x000f220000300800 */
[----:B------:R-:W-:Y:S02]  /*493e0*/  ISETP.LT.AND P6, PT, R10, c[0x0][0x178], !P4 ;  /* 0x00005e000a007a0c */ /* 0x000fe400067c1270 */
[----:B--2---:R-:W-:Y:S01]  /*493f0*/  ISETP.LT.AND P5, PT, R6, c[0x0][0x178], !P5 ;  /* 0x00005e0006007a0c */ /* 0x004fe20006fa1270 */
[----:B---3--:R0:W-:Y:S02]  /*49400*/  STS.128 [R0+0x680], R16 ;  /* 0x0006801000007388 */ /* 0x0081e40000000c00 */
[----:B0-----:R-:W-:-:S02]  /*49410*/  IMAD R0, R2, 0x80, R3 ;  /* 0x0000008002007824 */ /* 0x001fc400078e0203 */
[----:B------:R-:W-:Y:S01]  /*49420*/  BAR.SYNC.DEFER_BLOCKING 0x0 ;  /* 0x0000000000007b1d */ /* 0x000fe20000010000 */
[C---:B------:R-:W-:Y:S02]  /*49430*/  LEA R2, P1, R3.reuse, c[0x0][0x170], 0x1 ;  /* 0x00005c0003027a11 */ /* 0x040fe400078208ff */
[C---:B------:R-:W-:Y:S02]  /*49440*/  LEA R24, P3, R0.reuse, c[0x0][0x170], 0x1 ;  /* 0x00005c0000187a11 */ /* 0x040fe400078608ff */
[----:B------:R-:W-:Y:S02]  /*49450*/  LEA.HI.X.SX32 R3, R3, c[0x0][0x174], 0x1, P1 ;  /* 0x00005d0003037a11 */ /* 0x000fe400008f0eff */
[----:B------:R-:W-:-:S03]  /*49460*/  LEA.HI.X.SX32 R25, R0, c[0x0][0x174], 0x1, P3 ;  /* 0x00005d0000197a11 */ /* 0x000fc600018f0eff */
[----:B------:R-:W-:-:S04]  /*49470*/  IMAD.WIDE R16, R20, 0x2, R2 ;  /* 0x0000000214107825 */ /* 0x000fc800078e0202 */
[----:B------:R-:W-:Y:S01]  /*49480*/  IMAD.WIDE R18, R20, 0x2, R24 ;  /* 0x0000000214127825 */ /* 0x000fe200078e0218 */
[----:B------:R-:W-:Y:S02]  /*49490*/  ISETP.LT.AND P4, PT, R6, c[0x0][0x178], !P4 ;  /* 0x00005e0006007a0c */ /* 0x000fe40006781270 */
[----:B------:R-:W-:Y:S01]  /*494a0*/  IADD3 R0, R11, 0x3, RZ ;  /* 0x000000030b007810 */ /* 0x000fe20007ffe0ff */
[----:B----4-:R-:W-:Y:S04]  /*494b0*/  @P0 STG.E.U16 [R16.64], R23 ;  /* 0x0000001710000986 */ /* 0x010fe8000c101506 */
[----:B------:R0:W-:Y:S01]  /*494c0*/  @P5 STG.E.U16 [R18.64], R22 ;  /* 0x0000001612005986 */ /* 0x0001e2000c101506 */
[----:B------:R-:W-:Y:S02]  /*494d0*/  ISETP.GE.AND P3, PT, R0, c[0x0][0x17c], PT ;  /* 0x00005f0000007a0c */ /* 0x000fe40003f66270 */
[----:B------:R-:W-:-:S02]  /*494e0*/  PRMT R26, R23, 0x7632, R26 ;  /* 0x00007632171a7816 */ /* 0x000fc4000000001a */
[----:B------:R-:W-:Y:S02]  /*494f0*/  PRMT R0, R22, 0x7632, R0 ;  /* 0x0000763216007816 */ /* 0x000fe40000000000 */
[----:B0-----:R-:W-:Y:S02]  /*49500*/  IADD3 R18, R20, c[0x0][0x198], RZ ;  /* 0x0000660014127a10 */ /* 0x001fe40007ffe0ff */
[----:B------:R-:W-:Y:S02]  /*49510*/  IADD3 R22, R11, 0x6, RZ ;  /* 0x000000060b167810 */ /* 0x000fe40007ffe0ff */
[C---:B------:R-:W-:Y:S01]  /*49520*/  IADD3 R23, R18.reuse, c[0x0][0x198], RZ ;  /* 0x0000660012177a10 */ /* 0x040fe20007ffe0ff */
[----:B------:R-:W-:-:S04]  /*49530*/  IMAD.WIDE R16, R18, 0x2, R2 ;  /* 0x0000000212107825 */ /* 0x000fc800078e0202 */
[----:B------:R-:W-:Y:S01]  /*49540*/  IMAD.WIDE R18, R18, 0x2, R24 ;  /* 0x0000000212127825 */ /* 0x000fe200078e0218 */
[----:B------:R-:W-:Y:S01]  /*49550*/  @P6 STG.E.U16 [R16.64], R26 ;  /* 0x0000001a10006986 */ /* 0x000fe2000c101506 */
[----:B------:R-:W-:-:S03]  /*49560*/  ISETP.GE.AND P6, PT, R22, c[0x0][0x17c], PT ;  /* 0x00005f0016007a0c */ /* 0x000fc60003fc6270 */
[----:B------:R-:W2:Y:S04]  /*49570*/  LDL.LU R22, [R1+0x20] ;  /* 0x0000200001167983 */ /* 0x000ea80000300800 */
[----:B------:R0:W-:Y:S04]  /*49580*/  @P4 STG.E.U16 [R18.64], R0 ;  /* 0x0000000012004986 */ /* 0x0001e8000c101506 */
[----:B0-----:R-:W3:Y:S01]  /*49590*/  LDL.LU R19, [R1+0x160] ;  /* 0x0001600001137983 */ /* 0x001ee20000300800 */
[----:B------:R-:W-:Y:S02]  /*495a0*/  ISETP.LT.AND P5, PT, R10, c[0x0][0x178], !P2 ;  /* 0x00005e000a007a0c */ /* 0x000fe400057a1270 */
[----:B------:R-:W-:-:S02]  /*495b0*/  IADD3 R21, R11, 0x4, RZ ;  /* 0x000000040b157810 */ /* 0x000fc40007ffe0ff */
[----:B------:R-:W-:Y:S02]  /*495c0*/  IADD3 R20, R11, 0x5, RZ ;  /* 0x000000050b147810 */ /* 0x000fe40007ffe0ff */
[----:B------:R-:W-:Y:S02]  /*495d0*/  ISETP.LT.AND P2, PT, R6, c[0x0][0x178], !P2 ;  /* 0x00005e0006007a0c */ /* 0x000fe40005741270 */
[----:B------:R-:W-:Y:S02]  /*495e0*/  ISETP.GE.AND P1, PT, R21, c[0x0][0x17c], PT ;  /* 0x00005f0015007a0c */ /* 0x000fe40003f26270 */
[----:B------:R-:W-:Y:S01]  /*495f0*/  ISETP.GE.AND P0, PT, R20, c[0x0][0x17c], PT ;  /* 0x00005f0014007a0c */ /* 0x000fe20003f06270 */
[----:B------:R-:W-:Y:S01]  /*49600*/  IMAD.WIDE R20, R23, 0x2, R2 ;  /* 0x0000000217147825 */ /* 0x000fe200078e0202 */
[----:B------:R-:W-:Y:S02]  /*49610*/  IADD3 R0, R11, 0x7, RZ ;  /* 0x000000070b007810 */ /* 0x000fe40007ffe0ff */
[----:B------:R-:W-:Y:S01]  /*49620*/  ISETP.LT.AND P4, PT, R10, c[0x0][0x178], !P3 ;  /* 0x00005e000a007a0c */ /* 0x000fe20005f81270 */
[----:B------:R-:W-:Y:S01]  /*49630*/  IMAD.WIDE R16, R23, 0x2, R24 ;  /* 0x0000000217107825 */ /* 0x000fe200078e0218 */
[----:B------:R-:W-:Y:S01]  /*49640*/  ISETP.LT.AND P3, PT, R6, c[0x0][0x178], !P3 ;  /* 0x00005e0006007a0c */ /* 0x000fe20005f61270 */
[----:B---3--:R0:W-:Y:S01]  /*49650*/  @P5 STG.E.U16 [R20.64], R19 ;  /* 0x0000001314005986 */ /* 0x0081e2000c101506 */
[----:B------:R-:W-:-:S02]  /*49660*/  ISETP.GE.AND P5, PT, R0, c[0x0][0x17c], PT ;  /* 0x00005f0000007a0c */ /* 0x000fc40003fa6270 */
[----:B------:R-:W-:Y:S01]  /*49670*/  IADD3 R0, R23, c[0x0][0x198], RZ ;  /* 0x0000660017007a10 */ /* 0x000fe20007ffe0ff */
[----:B--2---:R1:W-:Y:S01]  /*49680*/  @P2 STG.E.U16 [R16.64], R22 ;  /* 0x0000001610002986 */ /* 0x0043e2000c101506 */
[----:B------:R-:W-:Y:S02]  /*49690*/  ISETP.LT.AND P2, PT, R10, c[0x0][0x178], !P1 ;  /* 0x00005e000a007a0c */ /* 0x000fe40004f41270 */
[----:B------:R-:W-:Y:S02]  /*496a0*/  ISETP.LT.AND P1, PT, R6, c[0x0][0x178], !P1 ;  /* 0x00005e0006007a0c */ /* 0x000fe40004f21270 */
[----:B0-----:R-:W-:Y:S01]  /*496b0*/  PRMT R20, R19, 0x7632, R20 ;  /* 0x0000763213147816 */ /* 0x001fe20000000014 */
[----:B------:R-:W-:Y:S01]  /*496c0*/  IMAD.WIDE R18, R0, 0x2, R2 ;  /* 0x0000000200127825 */ /* 0x000fe200078e0202 */
[----:B------:R-:W-:-:S03]  /*496d0*/  PRMT R21, R22, 0x7632, R21 ;  /* 0x0000763216157816 */ /* 0x000fc60000000015 */
[C-C-:B-1----:R-:W-:Y:S01]  /*496e0*/  IMAD.WIDE R16, R0.reuse, 0x2, R24.reuse ;  /* 0x0000000200107825 */ /* 0x142fe200078e0218 */
[----:B------:R-:W-:Y:S01]  /*496f0*/  IADD3 R0, R0, c[0x0][0x198], RZ ;  /* 0x0000660000007a10 */ /* 0x000fe20007ffe0ff */
[----:B------:R0:W-:Y:S04]  /*49700*/  @P4 STG.E.U16 [R18.64], R20 ;  /* 0x0000001412004986 */ /* 0x0001e8000c101506 */
[----:B------:R1:W-:Y:S01]  /*49710*/  @P3 STG.E.U16 [R16.64], R21 ;  /* 0x0000001510003986 */ /* 0x0003e2000c101506 */
[----:B0-----:R-:W-:Y:S01]  /*49720*/  IADD3 R20, R11, 0x9, RZ ;  /* 0x000000090b147810 */ /* 0x001fe20007ffe0ff */
[----:B------:R-:W-:-:S04]  /*49730*/  IMAD.WIDE R18, R0, 0x2, R24 ;  /* 0x0000000200127825 */ /* 0x000fc800078e0218 */
[----:B-1----:R-:W-:-:S05]  /*49740*/  IMAD.WIDE R16, R0, 0x2, R2 ;  /* 0x0000000200107825 */ /* 0x002fca00078e0202 */
[----:B------:R-:W-:Y:S01]  /*49750*/  @P2 STG.E.U16 [R16.64], R7 ;  /* 0x0000000710002986 */ /* 0x000fe2000c101506 */
[----:B------:R-:W-:Y:S02]  /*49760*/  ISETP.GE.AND P2, PT, R20, c[0x0][0x17c], PT ;  /* 0x00005f0014007a0c */ /* 0x000fe40003f46270 */
[----:B------:R-:W-:Y:S01]  /*49770*/  PRMT R20, R27, 0x7632, R20 ;  /* 0x000076321b147816 */ /* 0x000fe20000000014 */
[----:B------:R0:W-:Y:S04]  /*49780*/  @P1 STG.E.U16 [R18.64], R27 ;  /* 0x0000001b12001986 */ /* 0x0001e8000c101506 */
[----:B0-----:R-:W2:Y:S01]  /*49790*/  LDL.LU R27, [R1+0x1584] ;  /* 0x00158400011b7983 */ /* 0x001ea20000300800 */
[----:B------:R-:W-:Y:S02]  /*497a0*/  ISETP.LT.AND P3, PT, R10, c[0x0][0x178], !P0 ;  /* 0x00005e000a007a0c */ /* 0x000fe40004761270 */
[----:B------:R-:W-:-:S02]  /*497b0*/  ISETP.LT.AND P0, PT, R6, c[0x0][0x178], !P0 ;  /* 0x00005e0006007a0c */ /* 0x000fc40004701270 */
[----:B------:R-:W-:Y:S02]  /*497c0*/  IADD3 R0, R0, c[0x0][0x198], RZ ;  /* 0x0000660000007a10 */ /* 0x000fe40007ffe0ff */
[----:B------:R-:W-:Y:S02]  /*497d0*/  PRMT R21, R7, 0x7632, R21 ;  /* 0x0000763207157816 */ /* 0x000fe40000000015 */
[----:B------:R-:W-:Y:S01]  /*497e0*/  ISETP.LT.AND P1, PT, R10, c[0x0][0x178], !P6 ;  /* 0x00005e000a007a0c */ /* 0x000fe20007721270 */
[----:B------:R-:W-:-:S04]  /*497f0*/  IMAD.WIDE R16, R0, 0x2, R2 ;  /* 0x0000000200107825 */ /* 0x000fc800078e0202 */
[C---:B------:R-:W-:Y:S01]  /*49800*/  IMAD.WIDE R18, R0.reuse, 0x2, R24 ;  /* 0x0000000200127825 */ /* 0x040fe200078e0218 */
[----:B------:R-:W-:Y:S01]  /*49810*/  IADD3 R0, R0, c[0x0][0x198], RZ ;  /* 0x0000660000007a10 */ /* 0x000fe20007ffe0ff */
[----:B------:R0:W-:Y:S01]  /*49820*/  @P3 STG.E.U16 [R16.64], R21 ;  /* 0x0000001510003986 */ /* 0x0001e2000c101506 */
[----:B------:R-:W-:-:S03]  /*49830*/  ISETP.LT.AND P6, PT, R6, c[0x0][0x178], !P6 ;  /* 0x00005e0006007a0c */ /* 0x000fc600077c1270 */
[----:B------:R1:W-:Y:S01]  /*49840*/  @P0 STG.E.U16 [R18.64], R20 ;  /* 0x0000001412000986 */ /* 0x0003e2000c101506 */
[----:B------:R-:W-:Y:S02]  /*49850*/  ISETP.LT.AND P0, PT, R10, c[0x0][0x178], !P5 ;  /* 0x00005e000a007a0c */ /* 0x000fe40006f01270 */
[C---:B------:R-:W-:Y:S01]  /*49860*/  IADD3 R22, R11.reuse, 0x8, RZ ;  /* 0x000000080b167810 */ /* 0x040fe20007ffe0ff */
[----:B------:R-:W3:Y:S01]  /*49870*/  LDL.LU R7, [R1+0x40] ;  /* 0x0000400001077983 */ /* 0x000ee20000300800 */
[C---:B0-----:R-:W-:Y:S01]  /*49880*/  IMAD.WIDE R16, R0.reuse, 0x2, R2 ;  /* 0x0000000200107825 */ /* 0x041fe200078e0202 */
[----:B-1----:R-:W-:Y:S02]  /*49890*/  IADD3 R18, R11, 0xb, RZ ;  /* 0x0000000b0b127810 */ /* 0x002fe40007ffe0ff */
[----:B------:R-:W-:Y:S02]  /*498a0*/  IADD3 R20, R0, c[0x0][0x198], RZ ;  /* 0x0000660000147a10 */ /* 0x000fe40007ffe0ff */
[----:B------:R-:W-:-:S02]  /*498b0*/  ISETP.GE.AND P4, PT, R22, c[0x0][0x17c], PT ;  /* 0x00005f0016007a0c */ /* 0x000fc40003f86270 */
[----:B------:R-:W-:Y:S02]  /*498c0*/  IADD3 R22, R11, 0xc, RZ ;  /* 0x0000000c0b167810 */ /* 0x000fe40007ffe0ff */
[----:B------:R-:W-:Y:S01]  /*498d0*/  PRMT R26, R29, 0x7632, R26 ;  /* 0x000076321d1a7816 */ /* 0x000fe2000000001a */
[----:B--2---:R0:W-:Y:S01]  /*498e0*/  @P1 STG.E.U16 [R16.64], R27 ;  /* 0x0000001b10001986 */ /* 0x0041e2000c101506 */
[----:B------:R-:W-:Y:S01]  /*498f0*/  ISETP.GE.AND P1, PT, R18, c[0x0][0x17c], PT ;  /* 0x00005f0012007a0c */ /* 0x000fe20003f26270 */
[----:B------:R-:W-:-:S04]  /*49900*/  IMAD.WIDE R18, R20, 0x2, R2 ;  /* 0x0000000214127825 */ /* 0x000fc800078e0202 */
[----:B0-----:R-:W-:Y:S01]  /*49910*/  IMAD.WIDE R16, R0, 0x2, R24 ;  /* 0x0000000200107825 */ /* 0x001fe200078e0218 */
[----:B------:R-:W-:Y:S02]  /*49920*/  PRMT R0, R27, 0x7632, R0 ;  /* 0x000076321b007816 */ /* 0x000fe40000000000 */
[----:B------:R-:W3:Y:S04]  /*49930*/  LDL.LU R27, [R1+0x1580] ;  /* 0x00158000011b7983 */ /* 0x000ee80000300800 */
[----:B------:R0:W-:Y:S04]  /*49940*/  @P6 STG.E.U16 [R16.64], R29 ;  /* 0x0000001d10006986 */ /* 0x0001e8000c101506 */
[----:B------:R1:W-:Y:S01]  /*49950*/  @P0 STG.E.U16 [R18.64], R0 ;  /* 0x0000000012000986 */ /* 0x0003e2000c101506 */
[----:B------:R-:W-:-:S03]  /*49960*/  ISETP.GE.AND P0, PT, R22, c[0x0][0x17c], PT ;  /* 0x00005f0016007a0c */ /* 0x000fc60003f06270 */
[----:B0-----:R-:W2:Y:S04]  /*49970*/  LDL.LU R29, [R1+0x157c] ;  /* 0x00157c00011d7983 */ /* 0x001ea80000300800 */
[----:B------:R-:W4:Y:S01]  /*49980*/  LDL.LU R22, [R1+0x200] ;  /* 0x0002000001167983 */ /* 0x000f220000300800 */
[----:B------:R-:W-:Y:S02]  /*49990*/  ISETP.LT.AND P5, PT, R6, c[0x0][0x178], !P5 ;  /* 0x00005e0006007a0c */ /* 0x000fe40006fa1270 */
[----:B------:R-:W-:Y:S02]  /*499a0*/  ISETP.LT.AND P6, PT, R10, c[0x0][0x178], !P4 ;  /* 0x00005e000a007a0c */ /* 0x000fe400067c1270 */
[----:B------:R-:W-:Y:S02]  /*499b0*/  ISETP.LT.AND P4, PT, R6, c[0x0][0x178], !P4 ;  /* 0x00005e0006007a0c */ /* 0x000fe40006781270 */
[----:B-1----:R-:W-:-:S02]  /*499c0*/  IADD3 R0, R20, c[0x0][0x198], RZ ;  /* 0x0000660014007a10 */ /* 0x002fc40007ffe0ff */
[----:B------:R-:W-:Y:S01]  /*499d0*/  IADD3 R21, R11, 0xa, RZ ;  /* 0x0000000a0b157810 */ /* 0x000fe20007ffe0ff */
[----:B------:R-:W-:-:S03]  /*499e0*/  IMAD.WIDE R16, R20, 0x2, R24 ;  /* 0x0000000214107825 */ /* 0x000fc600078e0218 */
[----:B------:R-:W-:Y:S01]  /*499f0*/  ISETP.GE.AND P3, PT, R21, c[0x0][0x17c], PT ;  /* 0x00005f0015007a0c */ /* 0x000fe20003f66270 */
[C---:B------:R-:W-:Y:S01]  /*49a00*/  IMAD.WIDE R18, R0.reuse, 0x2, R2 ;  /* 0x0000000200127825 */ /* 0x040fe200078e0202 */
[----:B------:R-:W-:Y:S03]  /*49a10*/  @P5 STG.E.U16 [R16.64], R26 ;  /* 0x0000001a10005986 */ /* 0x000fe6000c101506 */
[----:B------:R-:W-:Y:S01]  /*49a20*/  IMAD.WIDE R20, R0, 0x2, R24 ;  /* 0x0000000200147825 */ /* 0x000fe200078e0218 */
[----:B---3--:R-:W-:Y:S01]  /*49a30*/  PRMT R27, R7, 0x7632, R27 ;  /* 0x00007632071b7816 */ /* 0x008fe2000000001b */
[----:B----4-:R0:W-:Y:S04]  /*49a40*/  @P6 STG.E.U16 [R18.64], R22 ;  /* 0x0000001612006986 */ /* 0x0101e8000c101506 */
[----:B------:R1:W-:Y:S01]  /*49a50*/  @P4 STG.E.U16 [R20.64], R7 ;  /* 0x0000000714004986 */ /* 0x0003e2000c101506 */
[----:B------:R-:W-:-:S02]  /*49a60*/  ISETP.LT.AND P4, PT, R10, c[0x0][0x178], !P2 ;  /* 0x00005e000a007a0c */ /* 0x000fc40005781270 */
[----:B--2---:R-:W-:Y:S02]  /*49a70*/  PRMT R29, R22, 0x7632, R29 ;  /* 0x00007632161d7816 */ /* 0x004fe4000000001d */
[----:B0-----:R-:W-:Y:S01]  /*49a80*/  IADD3 R18, R0, c[0x0][0x198], RZ ;  /* 0x0000660000127a10 */ /* 0x001fe20007ffe0ff */
[----:B-1----:R-:W2:Y:S04]  /*49a90*/  LDL.LU R7, [R1+0x50] ;  /* 0x0000500001077983 */ /* 0x002ea80000300800 */
[----:B------:R-:W-:-:S05]  /*49aa0*/  IMAD.WIDE R16, R18, 0x2, R2 ;  /* 0x0000000212107825 */ /* 0x000fca00078e0202 */
[----:B------:R0:W-:Y:S04]  /*49ab0*/  @P4 STG.E.U16 [R16.64], R29 ;  /* 0x0000001d10004986 */ /* 0x0001e8000c101506 */
[----:B0-----:R-:W3:Y:S04]  /*49ac0*/  LDL.LU R16, [R1+0x210] ;  /* 0x0002100001107983 */ /* 0x001ee80000300800 */
[----:B------:R-:W4:Y:S01]  /*49ad0*/  LDL.LU R17, [R1+0x60] ;  /* 0x0000600001117983 */ /* 0x000f220000300800 */
[----:B------:R-:W-:Y:S02]  /*49ae0*/  ISETP.LT.AND P2, PT, R6, c[0x0][0x178], !P2 ;  /* 0x00005e0006007a0c */ /* 0x000fe40005741270 */
[----:B------:R-:W-:Y:S01]  /*49af0*/  ISETP.LT.AND P6, PT, R10, c[0x0][0x178], !P3 ;  /* 0x00005e000a007a0c */ /* 0x000fe20005fc1270 */
[----:B------:R-:W2:Y:S01]  /*49b00*/  LDL.LU R29, [R1+0x230] ;  /* 0x00023000011d7983 */ /* 0x000ea20000300800 */
[C---:B------:R-:W-:Y:S01]  /*49b10*/  IADD3 R0, R18.reuse, c[0x0][0x198], RZ ;  /* 0x0000660012007a10 */ /* 0x040fe20007ffe0ff */
[----:B------:R-:W-:Y:S01]  /*49b20*/  IMAD.WIDE R18, R18, 0x2, R24 ;  /* 0x0000000212127825 */ /* 0x000fe200078e0218 */
[----:B------:R-:W-:-:S03]  /*49b30*/  ISETP.LT.AND P3, PT, R6, c[0x0][0x178], !P3 ;  /* 0x00005e0006007a0c */ /* 0x000fc60005f61270 */
[----:B------:R-:W-:Y:S01]  /*49b40*/  IMAD.WIDE R20, R0, 0x2, R2 ;  /* 0x0000000200147825 */ /* 0x000fe200078e0202 */
[----:B------:R-:W-:-:S03]  /*49b50*/  IADD3 R23, R11, 0xd, RZ ;  /* 0x0000000d0b177810 */ /* 0x000fc60007ffe0ff */
[----:B------:R0:W-:Y:S01]  /*49b60*/  @P2 STG.E.U16 [R18.64], R27 ;  /* 0x0000001b12002986 */ /* 0x0001e2000c101506 */
[----:B------:R-:W-:Y:S01]  /*49b70*/  ISETP.GE.AND P5, PT, R23, c[0x0][0x17c], PT ;  /* 0x00005f0017007a0c */ /* 0x000fe20003fa6270 */
[----:B------:R-:W-:Y:S01]  /*49b80*/  IMAD.WIDE R22, R0, 0x2, R24 ;  /* 0x0000000200167825 */ /* 0x000fe200078e0218 */
[----:B------:R-:W-:-:S04]  /*49b90*/  IADD3 R26, R11, 0xe, RZ ;  /* 0x0000000e0b1a7810 */ /* 0x000fc80007ffe0ff */
[----:B------:R-:W-:Y:S02]  /*49ba0*/  ISETP.GE.AND P4, PT, R26, c[0x0][0x17c], PT ;  /* 0x00005f001a007a0c */ /* 0x000fe40003f86270 */
[----:B0-----:R-:W-:Y:S01]  /*49bb0*/  IADD3 R18, R0, c[0x0][0x198], RZ ;  /* 0x0000660000127a10 */ /* 0x001fe20007ffe0ff */
[----:B---3--:R-:W-:Y:S01]  /*49bc0*/  @P6 STG.E.U16 [R20.64], R16 ;  /* 0x0000001014006986 */ /* 0x008fe2000c101506 */
[----:B------:R-:W-:Y:S02]  /*49bd0*/  ISETP.LT.AND P6, PT, R10, c[0x0][0x178], !P1 ;  /* 0x00005e000a007a0c */ /* 0x000fe40004fc1270 */
[----:B------:R-:W-:Y:S01]  /*49be0*/  ISETP.LT.AND P1, PT, R6, c[0x0][0x178], !P1 ;  /* 0x00005e0006007a0c */ /* 0x000fe20004f21270 */
[----:B----4-:R0:W-:Y:S01]  /*49bf0*/  @P3 STG.E.U16 [R22.64], R17 ;  /* 0x0000001116003986 */ /* 0x0101e2000c101506 */
[----:B------:R-:W-:Y:S02]  /*49c00*/  PRMT R26, R16, 0x7632, R26 ;  /* 0x00007632101a7816 */ /* 0x000fe4000000001a */
[----:B0-----:R-:W-:Y:S01]  /*49c10*/  PRMT R22, R17, 0x7632, R22 ;  /* 0x0000763211167816 */ /* 0x001fe20000000016 */
[C---:B------:R-:W-:Y:S01]  /*49c20*/  IMAD.WIDE R16, R18.reuse, 0x2, R2 ;  /* 0x0000000212107825 */ /* 0x040fe200078e0202 */
[----:B------:R-:W-:-:S03]  /*49c30*/  IADD3 R23, R18, c[0x0][0x198], RZ ;  /* 0x0000660012177a10 */ /* 0x000fc60007ffe0ff */
[----:B------:R-:W-:Y:S02]  /*49c40*/  IMAD.WIDE R18, R18, 0x2, R24 ;  /* 0x0000000212127825 */ /* 0x000fe400078e0218 */
[----:B------:R-:W-:Y:S04]  /*49c50*/  @P6 STG.E.U16 [R16.64], R26 ;  /* 0x0000001a10006986 */ /* 0x000fe8000c101506 */
[----:B------:R0:W-:Y:S04]  /*49c60*/  @P1 STG.E.U16 [R18.64], R22 ;  /* 0x0000001612001986 */ /* 0x0001e8000c101506 */
[----:B0-----:R-:W3:Y:S01]  /*49c70*/  LDL.LU R19, [R1+0x220] ;  /* 0x0002200001137983 */ /* 0x001ee20000300800 */
[----:B------:R-:W-:-:S02]  /*49c80*/  ISETP.LT.AND P3, PT, R10, c[0x0][0x178], !P0 ;  /* 0x00005e000a007a0c */ /* 0x000fc40004761270 */
[----:B------:R-:W-:Y:S02]  /*49c90*/  ISETP.LT.AND P0, PT, R6, c[0x0][0x178], !P0 ;  /* 0x00005e0006007a0c */ /* 0x000fe40004701270 */
[----:B------:R-:W-:Y:S01]  /*49ca0*/  IADD3 R20, R11, 0xf, RZ ;  /* 0x0000000f0b147810 */ /* 0x000fe20007ffe0ff */
[----:B------:R-:W-:-:S03]  /*49cb0*/  IMAD.WIDE R16, R23, 0x2, R24 ;  /* 0x0000000217107825 */ /* 0x000fc600078e0218 */
[----:B------:R-:W-:Y:S01]  /*49cc0*/  ISETP.GE.AND P2, PT, R20, c[0x0][0x17c], PT ;  /* 0x00005f0014007a0c */ /* 0x000fe20003f46270 */
[----:B------:R-:W-:Y:S01]  /*49cd0*/  IMAD.WIDE R20, R23, 0x2, R2 ;  /* 0x0000000217147825 */ /* 0x000fe200078e0202 */
[----:B------:R-:W-:-:S04]  /*49ce0*/  IADD3 R0, R11, 0x10, RZ ;  /* 0x000000100b007810 */ /* 0x000fc80007ffe0ff */
[----:B------:R-:W-:Y:S02]  /*49cf0*/  ISETP.GE.AND P6, PT, R0, c[0x0][0x17c], PT ;  /* 0x00005f0000007a0c */ /* 0x000fe40003fc6270 */
[----:B------:R-:W-:Y:S02]  /*49d00*/  IADD3 R0, R11, 0x11, RZ ;  /* 0x000000110b007810 */ /* 0x000fe40007ffe0ff */
[----:B------:R-:W-:Y:S02]  /*49d10*/  ISETP.LT.AND P1, PT, R10, c[0x0][0x178], !P5 ;  /* 0x00005e000a007a0c */ /* 0x000fe40006f21270 */
[----:B------:R-:W-:Y:S01]  /*49d20*/  ISETP.LT.AND P5, PT, R6, c[0x0][0x178], !P5 ;  /* 0x00005e0006007a0c */ /* 0x000fe20006fa1270 */
[----:B---3--:R0:W-:Y:S04]  /*49d30*/  @P3 STG.E.U16 [R20.64], R19 ;  /* 0x0000001314003986 */ /* 0x0081e8000c101506 */
[----:B--2---:R1:W-:Y:S01]  /*49d40*/  @P0 STG.E.U16 [R16.64], R7 ;  /* 0x0000000710000986 */ /* 0x0043e2000c101506 */
[----:B------:R-:W-:-:S02]  /*49d50*/  ISETP.GE.AND P3, PT, R0, c[0x0][0x17c], PT ;  /* 0x00005f0000007a0c */ /* 0x000fc40003f66270 */
[----:B0-----:R-:W-:Y:S02]  /*49d60*/  PRMT R21, R7, 0x7632, R21 ;  /* 0x0000763207157816 */ /* 0x001fe40000000015 */
[----:B-1----:R-:W2:Y:S01]  /*49d70*/  LDL.LU R7, [R1+0x154] ;  /* 0x0001540001077983 */ /* 0x002ea20000300800 */
[----:B------:R-:W-:-:S03]  /*49d80*/  IADD3 R0, R23, c[0x0][0x198], RZ ;  /* 0x0000660017007a10 */ /* 0x000fc60007ffe0ff */
[----:B------:R-:W3:Y:S01]  /*49d90*/  LDL.LU R23, [R1+0x4] ;  /* 0x0000040001177983 */ /* 0x000ee20000300800 */
[----:B------:R-:W-:Y:S01]  /*49da0*/  PRMT R20, R19, 0x7632, R20 ;  /* 0x0000763213147816 */ /* 0x000fe20000000014 */
[----:B------:R-:W-:Y:S01]  /*49db0*/  IMAD.WIDE R18, R0, 0x2, R2 ;  /* 0x0000000200127825 */ /* 0x000fe200078e0202 */
[----:B------:R-:W-:Y:S02]  /*49dc0*/  ISETP.LT.AND P0, PT, R10, c[0x0][0x178], !P4 ;  /* 0x00005e000a007a0c */ /* 0x000fe40006701270 */
[----:B------:R-:W-:Y:S01]  /*49dd0*/  ISETP.LT.AND P4, PT, R6, c[0x0][0x178], !P4 ;  /* 0x00005e0006007a0c */ /* 0x000fe20006781270 */
[C---:B------:R-:W-:Y:S01]  /*49de0*/  IMAD.WIDE R16, R0.reuse, 0x2, R24 ;  /* 0x0000000200107825 */ /* 0x040fe200078e0218 */
[----:B------:R-:W-:Y:S01]  /*49df0*/  IADD3 R0, R0, c[0x0][0x198], RZ ;  /* 0x0000660000007a10 */ /* 0x000fe20007ffe0ff */
[----:B------:R0:W-:Y:S04]  /*49e00*/  @P1 STG.E.U16 [R18.64], R20 ;  /* 0x0000001412001986 */ /* 0x0001e8000c101506 */
[----:B------:R1:W-:Y:S01]  /*49e10*/  @P5 STG.E.U16 [R16.64], R21 ;  /* 0x0000001510005986 */ /* 0x0003e2000c101506 */
[----:B------:R-:W-:-:S02]  /*49e20*/  ISETP.LT.AND P5, PT, R10, c[0x0][0x178], !P2 ;  /* 0x00005e000a007a0c */ /* 0x000fc400057a1270 */
[----:B------:R-:W-:Y:S01]  /*49e30*/  ISETP.LT.AND P2, PT, R6, c[0x0][0x178], !P2 ;  /* 0x00005e0006007a0c */ /* 0x000fe20005741270 */
[----:B0-----:R-:W-:-:S04]  /*49e40*/  IMAD.WIDE R18, R0, 0x2, R24 ;  /* 0x0000000200127825 */ /* 0x001fc800078e0218 */
[C---:B-1----:R-:W-:Y:S01]  /*49e50*/  IMAD.WIDE R16, R0.reuse, 0x2, R2 ;  /* 0x0000000200107825 */ /* 0x042fe200078e0202 */
[----:B------:R-:W-:Y:S02]  /*49e60*/  IADD3 R0, R0, c[0x0][0x198], RZ ;  /* 0x0000660000007a10 */ /* 0x000fe40007ffe0ff */
[----:B------:R-:W-:Y:S02]  /*49e70*/  IADD3 R20, R11, 0x13, RZ ;  /* 0x000000130b147810 */ /* 0x000fe40007ffe0ff */
[----:B------:R0:W-:Y:S04]  /*49e80*/  @P0 STG.E.U16 [R16.64], R29 ;  /* 0x0000001d10000986 */ /* 0x0001e8000c101506 */
[----:B-----5:R1:W-:Y:S01]  /*49e90*/  @P4 STG.E.U16 [R18.64], R4 ;  /* 0x0000000412004986 */ /* 0x0203e2000c101506 */
[----:B------:R-:W-:-:S02]  /*49ea0*/  ISETP.GE.AND P0, PT, R20, c[0x0][0x17c], PT ;  /* 0x00005f0014007a0c */ /* 0x000fc40003f06270 */
[----:B------:R-:W-:Y:S01]  /*49eb0*/  ISETP.LT.AND P4, PT, R10, c[0x0][0x178], !P6 ;  /* 0x00005e000a007a0c */ /* 0x000fe20007781270 */
[----:B0-----:R-:W-:Y:S01]  /*49ec0*/  IMAD.WIDE R16, R0, 0x2, R2 ;  /* 0x0000000200107825 */ /* 0x001fe200078e0202 */
[----:B-1----:R-:W-:-:S03]  /*49ed0*/  PRMT R4, R29, 0x7632, R4 ;  /* 0x000076321d047816 */ /* 0x002fc60000000004 */
[C---:B------:R-:W-:Y:S01]  /*49ee0*/  IMAD.WIDE R18, R0.reuse, 0x2, R24 ;  /* 0x0000000200127825 */ /* 0x040fe200078e0218 */
[----:B------:R-:W-:Y:S01]  /*49ef0*/  IADD3 R0, R0, c[0x0][0x198], RZ ;  /* 0x0000660000007a10 */ /* 0x000fe20007ffe0ff */
[----:B------:R-:W4:Y:S01]  /*49f00*/  LDL.LU R29, [R1+0x24] ;  /* 0x00002400011d7983 */ /* 0x000f220000300800 */
[----:B------:R-:W-:Y:S02]  /*49f10*/  PRMT R20, R4, 0x7632, R20 ;  /* 0x0000763204147816 */ /* 0x000fe40000000014 */
[----:B------:R-:W-:Y:S01]  /*49f20*/  ISETP.LT.AND P6, PT, R6, c[0x0][0x178], !P6 ;  /* 0x00005e0006007a0c */ /* 0x000fe200077c1270 */
[----:B------:R0:W-:Y:S04]  /*49f30*/  @P5 STG.E.U16 [R16.64], R4 ;  /* 0x0000000410005986 */ /* 0x0001e8000c101506 */
[----:B------:R1:W-:Y:S01]  /*49f40*/  @P2 STG.E.U16 [R18.64], R20 ;  /* 0x0000001412002986 */ /* 0x0003e2000c101506 */
[----:B------:R-:W-:-:S02]  /*49f50*/  ISETP.LT.AND P2, PT, R10, c[0x0][0x178], !P3 ;  /* 0x00005e000a007a0c */ /* 0x000fc40005f41270 */
[C---:B------:R-:W-:Y:S01]  /*49f60*/  IADD3 R22, R11.reuse, 0x12, RZ ;  /* 0x000000120b167810 */ /* 0x040fe20007ffe0ff */
[C-C-:B0-----:R-:W-:Y:S01]  /*49f70*/  IMAD.WIDE R16, R0.reuse, 0x2, R2.reuse ;  /* 0x0000000200107825 */ /* 0x141fe200078e0202 */
[----:B-1----:R-:W-:Y:S02]  /*49f80*/  IADD3 R20, R0, c[0x0][0x198], RZ ;  /* 0x0000660000147a10 */ /* 0x002fe40007ffe0ff */
[----:B------:R-:W-:Y:S02]  /*49f90*/  ISETP.GE.AND P1, PT, R22, c[0x0][0x17c], PT ;  /* 0x00005f0016007a0c */ /* 0x000fe40003f26270 */
[----:B------:R-:W-:Y:S01]  /*49fa0*/  IADD3 R22, R11, 0x16, RZ ;  /* 0x000000160b167810 */ /* 0x000fe20007ffe0ff */
[----:B------:R-:W-:Y:S01]  /*49fb0*/  IMAD.WIDE R18, R20, 0x2, R2 ;  /* 0x0000000214127825 */ /* 0x000fe200078e0202 */
[----:B--2---:R0:W-:Y:S03]  /*49fc0*/  @P4 STG.E.U16 [R16.64], R7 ;  /* 0x0000000710004986 */ /* 0x0041e6000c101506 */
[----:B0-----:R-:W-:Y:S01]  /*49fd0*/  IMAD.WIDE R16, R0, 0x2, R24 ;  /* 0x0000000200107825 */ /* 0x001fe200078e0218 */
[----:B------:R-:W-:-:S02]  /*49fe0*/  PRMT R0, R7, 0x7632, R0 ;  /* 0x0000763207007816 */ /* 0x000fc40000000000 */
[----:B------:R-:W2:Y:S04]  /*49ff0*/  LDL.LU R7, [R1+0x14] ;  /* 0x0000140001077983 */ /* 0x000ea80000300800 */
[----:B---3--:R-:W-:Y:S04]  /*4a000*/  @P6 STG.E.U16 [R16.64], R23 ;  /* 0x0000001710006986 */ /* 0x008fe8000c101506 */
[----:B------:R0:W-:Y:S01]  /*4a010*/  @P2 STG.E.U16 [R18.64], R0 ;  /* 0x0000000012002986 */ /* 0x0001e2000c101506 */
[----:B------:R-:W-:-:S03]  /*4a020*/  ISETP.GE.AND P2, PT, R22, c[0x0][0x17c], PT ;  /* 0x00005f0016007a0c */ /* 0x000fc60003f46270 */
[----:B------:R-:W3:Y:S01]  /*4a030*/  LDL.LU R22, [R1+0x164] ;  /* 0x0001640001167983 */ /* 0x000ee20000300800 */
[C---:B------:R-:W-:Y:S02]  /*4a040*/  IADD3 R4, R11.reuse, 0x14, RZ ;  /* 0x000000140b047810 */ /* 0x040fe40007ffe0ff */
[----:B------:R-:W-:Y:S02]  /*4a050*/  ISETP.LT.AND P3, PT, R6, c[0x0][0x178], !P3 ;  /* 0x00005e0006007a0c */ /* 0x000fe40005f61270 */
[----:B------:R-:W-:Y:S02]  /*4a060*/  ISETP.LT.AND P6, PT, R10, c[0x0][0x178], !P1 ;  /* 0x00005e000a007a0c */ /* 0x000fe40004fc1270 */
[----:B------:R-:W-:Y:S02]  /*4a070*/  ISETP.GE.AND P5, PT, R4, c[0x0][0x17c], PT ;  /* 0x00005f0004007a0c */ /* 0x000fe40003fa6270 */
[----:B------:R-:W-:Y:S02]  /*4a080*/  ISETP.LT.AND P1, PT, R6, c[0x0][0x178], !P1 ;  /* 0x00005e0006007a0c */ /* 0x000fe40004f21270 */
[----:B------:R-:W-:-:S02]  /*4a090*/  IADD3 R4, R11, 0x15, RZ ;  /* 0x000000150b047810 */ /* 0x000fc40007ffe0ff */
[C---:B0-----:R-:W-:Y:S01]  /*4a0a0*/  IADD3 R0, R20.reuse, c[0x0][0x198], RZ ;  /* 0x0000660014007a10 */ /* 0x041fe20007ffe0ff */
[----:B------:R-:W-:Y:S01]  /*4a0b0*/  IMAD.WIDE R16, R20, 0x2, R24 ;  /* 0x0000000214107825 */ /* 0x000fe200078e0218 */
[----:B------:R-:W-:Y:S02]  /*4a0c0*/  ISETP.GE.AND P4, PT, R4, c[0x0][0x17c], PT ;  /* 0x00005f0004007a0c */ /* 0x000fe40003f86270 */
[----:B------:R-:W-:Y:S01]  /*4a0d0*/  PRMT R4, R23, 0x7632, R4 ;  /* 0x0000763217047816 */ /* 0x000fe20000000004 */
[----:B------:R-:W-:-:S04]  /*4a0e0*/  IMAD.WIDE R18, R0, 0x2, R2 ;  /* 0x0000000200127825 */ /* 0x000fc800078e0202 */
[----:B------:R-:W-:Y:S01]  /*4a0f0*/  IMAD.WIDE R20, R0, 0x2, R24 ;  /* 0x0000000200147825 */ /* 0x000fe200078e0218 */
[----:B------:R-:W-:Y:S01]  /*4a100*/  @P3 STG.E.U16 [R16.64], R4 ;  /* 0x0000000410003986 */ /* 0x000fe2000c101506 */
[----:B----4-:R-:W-:-:S03]  /*4a110*/  PRMT R26, R29, 0x7632, R26 ;  /* 0x000076321d1a7816 */ /* 0x010fc6000000001a */
[----:B---3--:R0:W-:Y:S04]  /*4a120*/  @P6 STG.E.U16 [R18.64], R22 ;  /* 0x0000001612006986 */ /* 0x0081e8000c101506 */
[----:B------:R1:W-:Y:S01]  /*4a130*/  @P1 STG.E.U16 [R20.64], R29 ;  /* 0x0000001d14001986 */ /* 0x0003e2000c101506 */
[----:B------:R-:W-:Y:S02]  /*4a140*/  ISETP.LT.AND P1, PT, R10, c[0x0][0x178], !P0 ;  /* 0x00005e000a007a0c */ /* 0x000fe40004721270 */
[----:B------:R-:W-:Y:S02]  /*4a150*/  PRMT R27, R22, 0x7632, R27 ;  /* 0x00007632161b7816 */ /* 0x000fe4000000001b */
[----:B0-----:R-:W-:Y:S01]  /*4a160*/  IADD3 R18, R0, c[0x0][0x198], RZ ;  /* 0x0000660000127a10 */ /* 0x001fe20007ffe0ff */
[----:B-1----:R-:W3:Y:S04]  /*4a170*/  LDL.LU R29, [R1+0x34] ;  /* 0x00003400011d7983 */ /* 0x002ee80000300800 */
[----:B------:R-:W-:-:S05]  /*4a180*/  IMAD.WIDE R16, R18, 0x2, R2 ;  /* 0x0000000212107825 */ /* 0x000fca00078e0202 */
[----:B------:R0:W-:Y:S04]  /*4a190*/  @P1 STG.E.U16 [R16.64], R27 ;  /* 0x0000001b10001986 */ /* 0x0001e8000c101506 */
[----:B0-----:R-:W4:Y:S01]  /*4a1a0*/  LDL.LU R17, [R1+0x174] ;  /* 0x0001740001117983 */ /* 0x001f220000300800 */
[----:B------:R-:W-:Y:S02]  /*4a1b0*/  ISETP.LT.AND P0, PT, R6, c[0x0][0x178], !P0 ;  /* 0x00005e0006007a0c */ /* 0x000fe40004701270 */
[----:B------:R-:W-:Y:S02]  /*4a1c0*/  ISETP.LT.AND P6, PT, R10, c[0x0][0x178], !P5 ;  /* 0x00005e000a007a0c */ /* 0x000fe40006fc1270 */
[----:B------:R-:W-:Y:S02]  /*4a1d0*/  ISETP.LT.AND P5, PT, R6, c[0x0][0x178], !P5 ;  /* 0x00005e0006007a0c */ /* 0x000fe40006fa1270 */
[----:B------:R-:W-:-:S02]  /*4a1e0*/  IADD3 R0, R18, c[0x0][0x198], RZ ;  /* 0x0000660012007a10 */ /* 0x000fc40007ffe0ff */
[----:B------:R-:W-:Y:S01]  /*4a1f0*/  IADD3 R23, R11, 0x17, RZ ;  /* 0x000000170b177810 */ /* 0x000fe20007ffe0ff */
[----:B------:R-:W-:-:S03]  /*4a200*/  IMAD.WIDE R18, R18, 0x2, R24 ;  /* 0x0000000212127825 */ /* 0x000fc600078e0218 */
[----:B------:R-:W-:Y:S01]  /*4a210*/  ISETP.GE.AND P3, PT, R23, c[0x0][0x17c], PT ;  /* 0x00005f0017007a0c */ /* 0x000fe20003f66270 */
[C---:B------:R-:W-:Y:S01]  /*4a220*/  IMAD.WIDE R20, R0.reuse, 0x2, R2 ;  /* 0x0000000200147825 */ /* 0x040fe200078e0202 */
[----:B------:R0:W-:Y:S03]  /*4a230*/  @P0 STG.E.U16 [R18.64], R26 ;  /* 0x0000001a12000986 */ /* 0x0001e6000c101506 */
[C---:B------:R-:W-:Y:S01]  /*4a240*/  IMAD.WIDE R22, R0.reuse, 0x2, R24 ;  /* 0x0000000200167825 */ /* 0x040fe200078e0218 */
[----:B------:R-:W-:Y:S02]  /*4a250*/  IADD3 R4, R11, 0x18, RZ ;  /* 0x000000180b047810 */ /* 0x000fe40007ffe0ff */
[----:B0-----:R-:W-:Y:S02]  /*4a260*/  IADD3 R18, R0, c[0x0][0x198], RZ ;  /* 0x0000660000127a10 */ /* 0x001fe40007ffe0ff */
[----:B------:R-:W-:-:S02]  /*4a270*/  ISETP.GE.AND P1, PT, R4, c[0x0][0x17c], PT ;  /* 0x00005f0004007a0c */ /* 0x000fc40003f26270 */
[----:B--2---:R-:W-:Y:S01]  /*4a280*/  PRMT R4, R7, 0x7632, R4 ;  /* 0x0000763207047816 */ /* 0x004fe20000000004 */
[----:B----4-:R-:W-:Y:S04]  /*4a290*/  @P6 STG.E.U16 [R20.64], R17 ;  /* 0x0000001114006986 */ /* 0x010fe8000c101506 */
[----:B------:R0:W-:Y:S01]  /*4a2a0*/  @P5 STG.E.U16 [R22.64], R7 ;  /* 0x0000000716005986 */ /* 0x0001e2000c101506 */
[----:B------:R-:W-:Y:S02]  /*4a2b0*/  ISETP.LT.AND P5, PT, R10, c[0x0][0x178], !P4 ;  /* 0x00005e000a007a0c */ /* 0x000fe400067a1270 */
[----:B0-----:R-:W-:Y:S01]  /*4a2c0*/  PRMT R22, R17, 0x7632, R22 ;  /* 0x0000763211167816 */ /* 0x001fe20000000016 */
[----:B------:R-:W-:Y:S01]  /*4a2d0*/  IMAD.WIDE R16, R18, 0x2, R2 ;  /* 0x0000000212107825 */ /* 0x000fe200078e0202 */
[----:B------:R-:W2:Y:S09]  /*4a2e0*/  LDL.LU R7, [R1+0x44] ;  /* 0x0000440001077983 */ /* 0x000eb20000300800 */
[----:B------:R0:W-:Y:S04]  /*4a2f0*/  @P5 STG.E.U16 [R16.64], R22 ;  /* 0x0000001610005986 */ /* 0x0001e8000c101506 */
[----:B0-----:R-:W4:Y:S01]  /*4a300*/  LDL.LU R22, [R1+0x184] ;  /* 0x0001840001167983 */ /* 0x001f220000300800 */
[----:B------:R-:W-:-:S02]  /*4a310*/  ISETP.LT.AND P4, PT, R6, c[0x0][0x178], !P4 ;  /* 0x00005e0006007a0c */ /* 0x000fc40006781270 */
[----:B------:R-:W-:Y:S02]  /*4a320*/  ISETP.LT.AND P6, PT, R10, c[0x0][0x178], !P2 ;  /* 0x00005e000a007a0c */ /* 0x000fe400057c1270 */
[C---:B------:R-:W-:Y:S02]  /*4a330*/  IADD3 R20, R11.reuse, 0x19, RZ ;  /* 0x000000190b147810 */ /* 0x040fe40007ffe0ff */
[C---:B------:R-:W-:Y:S02]  /*4a340*/  IADD3 R23, R18.reuse, c[0x0][0x198], RZ ;  /* 0x0000660012177a10 */ /* 0x040fe40007ffe0ff */
[----:B------:R-:W-:Y:S01]  /*4a350*/  IADD3 R0, R11, 0x1a, RZ ;  /* 0x0000001a0b007810 */ /* 0x000fe20007ffe0ff */
[----:B------:R-:W-:Y:S01]  /*4a360*/  IMAD.WIDE R18, R18, 0x2, R24 ;  /* 0x0000000212127825 */ /* 0x000fe200078e0218 */
[----:B------:R-:W-:Y:S02]  /*4a370*/  ISETP.GE.AND P0, PT, R20, c[0x0][0x17c], PT ;  /* 0x00005f0014007a0c */ /* 0x000fe40003f06270 */
[----:B------:R-:W-:Y:S01]  /*4a380*/  ISETP.GE.AND P5, PT, R0, c[0x0][0x17c], PT ;  /* 0x00005f0000007a0c */ /* 0x000fe20003fa6270 */
[----:B------:R-:W-:Y:S01]  /*4a390*/  IMAD.WIDE R20, R23, 0x2, R2 ;  /* 0x0000000217147825 */ /* 0x000fe200078e0202 */
[----:B------:R-:W-:Y:S01]  /*4a3a0*/  IADD3 R0, R11, 0x1b, RZ ;  /* 0x0000001b0b007810 */ /* 0x000fe20007ffe0ff */
[----:B------:R-:W-:Y:S02]  /*4a3b0*/  @P4 STG.E.U16 [R18.64], R4 ;  /* 0x0000000412004986 */ /* 0x000fe4000c101506 */
[----:B------:R-:W-:Y:S01]  /*4a3c0*/  IMAD.WIDE R16, R23, 0x2, R24 ;  /* 0x0000000217107825 */ /* 0x000fe200078e0218 */
[----:B------:R-:W-:Y:S01]  /*4a3d0*/  ISETP.LT.AND P2, PT, R6, c[0x0][0x178], !P2 ;  /* 0x00005e0006007a0c */ /* 0x000fe20005741270 */
[----:B----4-:R0:W-:Y:S01]  /*4a3e0*/  @P6 STG.E.U16 [R20.64], R22 ;  /* 0x0000001614006986 */ /* 0x0101e2000c101506 */
[----:B------:R-:W-:-:S02]  /*4a3f0*/  ISETP.GE.AND P6, PT, R0, c[0x0][0x17c], PT ;  /* 0x00005f0000007a0c */ /* 0x000fc40003fc6270 */
[----:B------:R-:W-:Y:S02]  /*4a400*/  IADD3 R0, R23, c[0x0][0x198], RZ ;  /* 0x0000660017007a10 */ /* 0x000fe40007ffe0ff */
[----:B------:R-:W4:Y:S07]  /*4a410*/  LDL.LU R23, [R1+0x204] ;  /* 0x0002040001177983 */ /* 0x000f2e0000300800 */
[----:B---3--:R1:W-:Y:S01]  /*4a420*/  @P2 STG.E.U16 [R16.64], R29 ;  /* 0x0000001d10002986 */ /* 0x0083e2000c101506 */
[----:B0-----:R-:W-:-:S02]  /*4a430*/  PRMT R20, R29, 0x7632, R20 ;  /* 0x000076321d147816 */ /* 0x001fc40000000014 */
[----:B------:R-:W-:Y:S01]  /*4a440*/  PRMT R4, R22, 0x7632, R4 ;  /* 0x0000763216047816 */ /* 0x000fe20000000004 */
[----:B-1----:R-:W3:Y:S04]  /*4a450*/  LDL.LU R29, [R1+0x214] ;  /* 0x00021400011d7983 */ /* 0x002ee80000300800 */
[----:B------:R-:W5:Y:S01]  /*4a460*/  LDL.LU R22, [R1+0x64] ;  /* 0x0000640001167983 */ /* 0x000f620000300800 */
[----:B------:R-:W-:Y:S02]  /*4a470*/  ISETP.LT.AND P4, PT, R10, c[0x0][0x178], !P3 ;  /* 0x00005e000a007a0c */ /* 0x000fe40005f81270 */
[----:B------:R-:W-:Y:S01]  /*4a480*/  ISETP.LT.AND P3, PT, R6, c[0x0][0x178], !P3 ;  /* 0x00005e0006007a0c */ /* 0x000fe20005f61270 */
[----:B------:R-:W-:Y:S01]  /*4a490*/  IMAD.WIDE R18, R0, 0x2, R2 ;  /* 0x0000000200127825 */ /* 0x000fe200078e0202 */
[----:B------:R-:W-:-:S02]  /*4a4a0*/  ISETP.LT.AND P2, PT, R10, c[0x0][0x178], !P1 ;  /* 0x00005e000a007a0c */ /* 0x000fc40004f41270 */
[----:B------:R-:W-:Y:S01]  /*4a4b0*/  ISETP.LT.AND P1, PT, R6, c[0x0][0x178], !P1 ;  /* 0x00005e0006007a0c */ /* 0x000fe20004f21270 */
[C---:B------:R-:W-:Y:S01]  /*4a4c0*/  IMAD.WIDE R16, R0.reuse, 0x2, R24 ;  /* 0x0000000200107825 */ /* 0x040fe200078e0218 */
[----:B------:R-:W-:-:S05]  /*4a4d0*/  IADD3 R0, R0, c[0x0][0x198], RZ ;  /* 0x0000660000007a10 */ /* 0x000fca0007ffe0ff */
[----:B------:R0:W-:Y:S04]  /*4a4e0*/  @P4 STG.E.U16 [R18.64], R4 ;  /* 0x0000000412004986 */ /* 0x0001e8000c101506 */
[----:B------:R1:W-:Y:S01]  /*4a4f0*/  @P3 STG.E.U16 [R16.64], R20 ;  /* 0x0000001410003986 */ /* 0x0003e2000c101506 */
[----:B------:R-:W-:Y:S02]  /*4a500*/  ISETP.LT.AND P3, PT, R10, c[0x0][0x178], !P0 ;  /* 0x00005e000a007a0c */ /* 0x000fe40004761270 */
[----:B------:R-:W-:Y:S01]  /*4a510*/  ISETP.LT.AND P0, PT, R6, c[0x0][0x178], !P0 ;  /* 0x00005e0006007a0c */ /* 0x000fe20004701270 */
[----:B0-----:R-:W-:-:S04]  /*4a520*/  IMAD.WIDE R18, R0, 0x2, R24 ;  /* 0x0000000200127825 */ /* 0x001fc800078e0218 */
[C---:B-1----:R-:W-:Y:S01]  /*4a530*/  IMAD.WIDE R16, R0.reuse, 0x2, R2 ;  /* 0x0000000200107825 */ /* 0x042fe200078e0202 */
[----:B------:R-:W-:Y:S02]  /*4a540*/  IADD3 R0, R0, c[0x0][0x198], RZ ;  /* 0x0000660000007a10 */ /* 0x000fe40007ffe0ff */
[----:B------:R-:W-:Y:S02]  /*4a550*/  IADD3 R4, R11, 0x1d, RZ ;  /* 0x0000001d0b047810 */ /* 0x000fe40007ffe0ff */
[----:B----4-:R0:W-:Y:S01]  /*4a560*/  @P2 STG.E.U16 [R16.64], R23 ;  /* 0x0000001710002986 */ /* 0x0101e2000c101506 */
[----:B------:R-:W-:-:S03]  /*4a570*/  PRMT R20, R23, 0x7632, R20 ;  /* 0x0000763217147816 */ /* 0x000fc60000000014 */
[----:B--2---:R1:W-:Y:S01]  /*4a580*/  @P1 STG.E.U16 [R18.64], R7 ;  /* 0x0000000712001986 */ /* 0x0043e2000c101506 */
[----:B------:R-:W-:Y:S02]  /*4a590*/  ISETP.LT.AND P1, PT, R10, c[0x0][0x178], !P5 ;  /* 0x00005e000a007a0c */ /* 0x000fe40006f21270 */
[----:B------:R-:W-:Y:S02]  /*4a5a0*/  ISETP.GE.AND P2, PT, R4, c[0x0][0x17c], PT ;  /* 0x00005f0004007a0c */ /* 0x000fe40003f46270 */
[----:B------:R-:W-:Y:S01]  /*4a5b0*/  PRMT R4, R7, 0x7632, R4 ;  /* 0x0000763207047816 */ /* 0x000fe20000000004 */
[----:B0-----:R-:W-:-:S04]  /*4a5c0*/  IMAD.WIDE R16, R0, 0x2, R2 ;  /* 0x0000000200107825 */ /* 0x001fc800078e0202 */
[C---:B-1----:R-:W-:Y:S01]  /*4a5d0*/  IMAD.WIDE R18, R0.reuse, 0x2, R24 ;  /* 0x0000000200127825 */ /* 0x042fe200078e0218 */
[----:B------:R-:W-:Y:S01]  /*4a5e0*/  IADD3 R0, R0, c[0x0][0x198], RZ ;  /* 0x0000660000007a10 */ /* 0x000fe20007ffe0ff */
[----:B------:R0:W-:Y:S01]  /*4a5f0*/  @P3 STG.E.U16 [R16.64], R20 ;  /* 0x0000001410003986 */ /* 0x0001e2000c101506 */
[----:B------:R-:W-:-:S03]  /*4a600*/  ISETP.LT.AND P5, PT, R6, c[0x0][0x178], !P5 ;  /* 0x00005e0006007a0c */ /* 0x000fc60006fa1270 */
[----:B------:R1:W-:Y:S01]  /*4a610*/  @P0 STG.E.U16 [R18.64], R4 ;  /* 0x0000000412000986 */ /* 0x0003e2000c101506 */
[----:B------:R-:W-:-:S03]  /*4a620*/  ISETP.LT.AND P0, PT, R10, c[0x0][0x178], !P6 ;  /* 0x00005e000a007a0c */ /* 0x000fc60007701270 */
[----:B------:R-:W2:Y:S01]  /*4a630*/  LDL.LU R7, [R1+0x54] ;  /* 0x0000540001077983 */ /* 0x000ea20000300800 */
[----:B0-----:R-:W-:Y:S01]  /*4a640*/  IMAD.WIDE R16, R0, 0x2, R2 ;  /* 0x0000000200107825 */ /* 0x001fe200078e0202 */
[C---:B------:R-:W-:Y:S02]  /*4a650*/  IADD3 R20, R11.reuse, 0x1e, RZ ;  /* 0x0000001e0b147810 */ /* 0x040fe40007ffe0ff */
[----:B-1----:R-:W-:Y:S02]  /*4a660*/  IADD3 R4, R11, 0x1f, RZ ;  /* 0x0000001f0b047810 */ /* 0x002fe40007ffe0ff */
[----:B---3--:R0:W-:Y:S01]  /*4a670*/  @P1 STG.E.U16 [R16.64], R29 ;  /* 0x0000001d10001986 */ /* 0x0081e2000c101506 */
[----:B------:R-:W-:Y:S02]  /*4a680*/  ISETP.GE.AND P3, PT, R20, c[0x0][0x17c], PT ;  /* 0x00005f0014007a0c */ /* 0x000fe40003f66270 */
[----:B------:R-:W-:Y:S02]  /*4a690*/  IADD3 R20, R0, c[0x0][0x198], RZ ;  /* 0x0000660000147a10 */ /* 0x000fe40007ffe0ff */
[----:B------:R-:W-:-:S02]  /*4a6a0*/  ISETP.GE.AND P1, PT, R4, c[0x0][0x17c], PT ;  /* 0x00005f0004007a0c */ /* 0x000fc40003f26270 */
[----:B-----5:R-:W-:Y:S01]  /*4a6b0*/  PRMT R4, R22, 0x7632, R4 ;  /* 0x0000763216047816 */ /* 0x020fe20000000004 */
[----:B0-----:R-:W-:Y:S01]  /*4a6c0*/  IMAD.WIDE R16, R0, 0x2, R24 ;  /* 0x0000000200107825 */ /* 0x001fe200078e0218 */
[----:B------:R-:W-:Y:S02]  /*4a6d0*/  PRMT R0, R29, 0x7632, R0 ;  /* 0x000076321d007816 */ /* 0x000fe40000000000 */
[----:B------:R-:W3:Y:S01]  /*4a6e0*/  LDL.LU R29, [R1+0x234] ;  /* 0x00023400011d7983 */ /* 0x000ee20000300800 */
[----:B------:R-:W-:-:S03]  /*4a6f0*/  IMAD.WIDE R18, R20, 0x2, R2 ;  /* 0x0000000214127825 */ /* 0x000fc600078e0202 */
[----:B------:R0:W-:Y:S04]  /*4a700*/  @P5 STG.E.U16 [R16.64], R22 ;  /* 0x0000001610005986 */ /* 0x0001e8000c101506 */
[----:B------:R1:W-:Y:S01]  /*4a710*/  @P0 STG.E.U16 [R18.64], R0 ;  /* 0x0000000012000986 */ /* 0x0003e2000c101506 */
[----:B0-----:R-:W-:-:S04]  /*4a720*/  IADD3 R22, R11, 0x20, RZ ;  /* 0x000000200b167810 */ /* 0x001fc80007ffe0ff */
[----:B------:R-:W-:Y:S02]  /*4a730*/  ISETP.GE.AND P0, PT, R22, c[0x0][0x17c], PT ;  /* 0x00005f0016007a0c */ /* 0x000fe40003f06270 */
[----:B------:R-:W4:Y:S01]  /*4a740*/  LDL.LU R22, [R1+0x224] ;  /* 0x0002240001167983 */ /* 0x000f220000300800 */
[----:B------:R-:W-:-:S04]  /*4a750*/  IADD3 R21, R11, 0x1c, RZ ;  /* 0x0000001c0b157810 */ /* 0x000fc80007ffe0ff */
[----:B------:R-:W-:Y:S02]  /*4a760*/  ISETP.GE.AND P4, PT, R21, c[0x0][0x17c], PT ;  /* 0x00005f0015007a0c */ /* 0x000fe40003f86270 */
[----:B------:R-:W-:Y:S02]  /*4a770*/  ISETP.LT.AND P6, PT, R6, c[0x0][0x178], !P6 ;  /* 0x00005e0006007a0c */ /* 0x000fe400077c1270 */
[----:B------:R-:W-:Y:S02]  /*4a780*/  ISETP.LT.AND P5, PT, R10, c[0x0][0x178], !P4 ;  /* 0x00005e000a007a0c */ /* 0x000fe400067a1270 */
[C---:B-1----:R-:W-:Y:S01]  /*4a790*/  IADD3 R0, R20.reuse, c[0x0][0x198], RZ ;  /* 0x0000660014007a10 */ /* 0x042fe20007ffe0ff */
[----:B------:R-:W-:Y:S01]  /*4a7a0*/  IMAD.WIDE R16, R20, 0x2, R24 ;  /* 0x0000000214107825 */ /* 0x000fe200078e0218 */
[----:B------:R-:W-:-:S03]  /*4a7b0*/  ISETP.LT.AND P4, PT, R6, c[0x0][0x178], !P4 ;  /* 0x00005e0006007a0c */ /* 0x000fc60006781270 */
[----:B------:R-:W-:-:S04]  /*4a7c0*/  IMAD.WIDE R18, R0, 0x2, R2 ;  /* 0x0000000200127825 */ /* 0x000fc800078e0202 */
[----:B------:R-:W-:Y:S01]  /*4a7d0*/  @P6 STG.E.U16 [R16.64], R4 ;  /* 0x0000000410006986 */ /* 0x000fe2000c101506 */
[----:B------:R-:W-:Y:S01]  /*4a7e0*/  IMAD.WIDE R20, R0, 0x2, R24 ;  /* 0x0000000200147825 */ /* 0x000fe200078e0218 */
[----:B------:R-:W-:-:S04]  /*4a7f0*/  IADD3 R23, R11, 0x21, RZ ;  /* 0x000000210b177810 */ /* 0x000fc80007ffe0ff */
[----:B------:R-:W-:Y:S02]  /*4a800*/  ISETP.GE.AND P6, PT, R23, c[0x0][0x17c], PT ;  /* 0x00005f0017007a0c */ /* 0x000fe40003fc6270 */
[----:B--2---:R-:W-:Y:S01]  /*4a810*/  PRMT R26, R7, 0x7632, R26 ;  /* 0x00007632071a7816 */ /* 0x004fe2000000001a */
[----:B----4-:R0:W-:Y:S01]  /*4a820*/  @P5 STG.E.U16 [R18.64], R22 ;  /* 0x0000001612005986 */ /* 0x0101e2000c101506 */
[----:B------:R-:W-:Y:S02]  /*4a830*/  ISETP.LT.AND P5, PT, R10, c[0x0][0x178], !P2 ;  /* 0x00005e000a007a0c */ /* 0x000fe400057a1270 */
[----:B------:R-:W-:Y:S01]  /*4a840*/  PRMT R27, R22, 0x7632, R27 ;  /* 0x00007632161b7816 */ /* 0x000fe2000000001b */
[----:B------:R1:W-:Y:S01]  /*4a850*/  @P4 STG.E.U16 [R20.64], R7 ;  /* 0x0000000714004986 */ /* 0x0003e2000c101506 */
[----:B------:R-:W-:Y:S02]  /*4a860*/  ISETP.LT.AND P4, PT, R10, c[0x0][0x178], !P3 ;  /* 0x00005e000a007a0c */ /* 0x000fe40005f81270 */
[----:B0-----:R-:W-:-:S02]  /*4a870*/  IADD3 R18, R0, c[0x0][0x198], RZ ;  /* 0x0000660000127a10 */ /* 0x001fc40007ffe0ff */
[----:B------:R-:W-:-:S03]  /*4a880*/  ISETP.LT.AND P2, PT, R6, c[0x0][0x178], !P2 ;  /* 0x00005e0006007a0c */ /* 0x000fc60005741270 */
[----:B------:R-:W-:Y:S01]  /*4a890*/  IMAD.WIDE R16, R18, 0x2, R2 ;  /* 0x0000000212107825 */ /* 0x000fe200078e0202 */
[----:B------:R-:W-:Y:S02]  /*4a8a0*/  ISETP.LT.AND P3, PT, R6, c[0x0][0x178], !P3 ;  /* 0x00005e0006007a0c */ /* 0x000fe40005f61270 */
[----:B------:R-:W2:Y:S04]  /*4a8b0*/  LDL.LU R6, [R1+0x1578] ;  /* 0x0015780001067983 */ /* 0x000ea80000300800 */
[----:B-1----:R-:W4:Y:S04]  /*4a8c0*/  LDL.LU R7, [R1+0x8] ;  /* 0x0000080001077983 */ /* 0x002f280000300800 */
[----:B------:R0:W-:Y:S01]  /*4a8d0*/  @P5 STG.E.U16 [R16.64], R27 ;  /* 0x0000001b10005986 */ /* 0x0001e2000c101506 */
[----:B------:R-:W-:-:S03]  /*4a8e0*/  IADD3 R0, R18, c[0x0][0x198], RZ ;  /* 0x0000660012007a10 */ /* 0x000fc60007ffe0ff */
[----:B0-----:R-:W5:Y:S01]  /*4a8f0*/  LDL R27, [R1+0xcf0] ;  /* 0x000cf000011b7983 */ /* 0x001f620000100800 */
[----:B------:R-:W-:-:S04]  /*4a900*/  IMAD.WIDE R18, R18, 0x2, R24 ;  /* 0x0000000212127825 */ /* 0x000fc800078e0218 */
[C---:B------:R-:W-:Y:S01]  /*4a910*/  IMAD.WIDE R20, R0.reuse, 0x2, R2 ;  /* 0x0000000200147825 */ /* 0x040fe200078e0202 */
[----:B------:R-:W-:Y:S03]  /*4a920*/  @P2 STG.E.U16 [R18.64], R26 ;  /* 0x0000001a12002986 */ /* 0x000fe6000c101506 */
[----:B------:R-:W-:Y:S01]  /*4a930*/  IMAD.WIDE R22, R0, 0x2, R24 ;  /* 0x0000000200167825 */ /* 0x000fe200078e0218 */
[----:B---3--:R-:W-:Y:S04]  /*4a940*/  @P4 STG.E.U16 [R20.64], R29 ;  /* 0x0000001d14004986 */ /* 0x008fe8000c101506 */
[----:B------:R0:W-:Y:S04]  /*4a950*/  @P3 STG.E.U16 [R22.64], R5 ;  /* 0x0000000516003986 */ /* 0x0001e8000c101506 */
[----:B0-----:R-:W3:Y:S01]  /*4a960*/  LDL.LU R23, [R1+0x158] ;  /* 0x0001580001177983 */ /* 0x001ee20000300800 */
[----:B------:R-:W-:-:S02]  /*4a970*/  IADD3 R4, R11, 0x22, RZ ;  /* 0x000000220b047810 */ /* 0x000fc40007ffe0ff */
[----:B------:R-:W-:Y:S02]  /*4a980*/  ISETP.LT.AND P3, PT, R10, c[0x0][0x178], !P1 ;  /* 0x00005e000a007a0c */ /* 0x000fe40004f61270 */
[----:B------:R-:W-:Y:S02]  /*4a990*/  ISETP.GE.AND P5, PT, R4, c[0x0][0x17c], PT ;  /* 0x00005f0004007a0c */ /* 0x000fe40003fa6270 */
[----:B------:R-:W-:Y:S02]  /*4a9a0*/  IADD3 R4, R0, c[0x0][0x198], RZ ;  /* 0x0000660000047a10 */ /* 0x000fe40007ffe0ff */
[----:B------:R-:W-:Y:S02]  /*4a9b0*/  PRMT R19, R29, 0x7632, R19 ;  /* 0x000076321d137816 */ /* 0x000fe40000000013 */
[----:B------:R-:W-:Y:S01]  /*4a9c0*/  PRMT R18, R5, 0x7632, R18 ;  /* 0x0000763205127816 */ /* 0x000fe20000000012 */
[----:B------:R-:W-:Y:S01]  /*4a9d0*/  IMAD.WIDE R16, R4, 0x2, R2 ;  /* 0x0000000204107825 */ /* 0x000fe200078e0202 */
[----:B------:R-:W-:Y:S01]  /*4a9e0*/  ISETP.LT.AND P2, PT, R10, c[0x0][0x178], !P0 ;  /* 0x00005e000a007a0c */ /* 0x000fe20004741270 */
[----:B------:R-:W2:Y:S01]  /*4a9f0*/  LDL.LU R29, [R1+0x28] ;  /* 0x00002800011d7983 */ /* 0x000ea20000300800 */
[C---:B------:R-:W-:Y:S01]  /*4aa00*/  IADD3 R0, R4.reuse, c[0x0][0x198], RZ ;  /* 0x0000660004007a10 */ /* 0x040fe20007ffe0ff */
[----:B------:R-:W-:-:S02]  /*4aa10*/  IMAD.WIDE R4, R4, 0x2, R24 ;  /* 0x0000000204047825 */ /* 0x000fc400078e0218 */
[----:B------:R0:W-:Y:S01]  /*4aa20*/  @P3 STG.E.U16 [R16.64], R19 ;  /* 0x0000001310003986 */ /* 0x0001e2000c101506 */
[----:B------:R-:W-:-:S04]  /*4aa30*/  IADD3 R20, R11, 0x23, RZ ;  /* 0x000000230b147810 */ /* 0x000fc80007ffe0ff */
[----:B------:R-:W-:Y:S01]  /*4aa40*/  ISETP.GE.AND P4, PT, R20, c[0x0][0x17c], PT ;  /* 0x00005f0014007a0c */ /* 0x000fe20003f86270 */
[----:B0-----:R-:W-:Y:S01]  /*4aa50*/  IMAD.WIDE R16, R0, 0x2, R2 ;  /* 0x0000000200107825 */ /* 0x001fe200078e0202 */
[C---:B-----5:R-:W-:Y:S02]  /*4aa60*/  ISETP.LT.AND P1, PT, R27.reuse, c[0x0][0x178], !P1 ;  /* 0x00005e001b007a0c */ /* 0x060fe40004f21270 */
[----:B------:R-:W-:-:S11]  /*4aa70*/  ISETP.LT.AND P0, PT, R27, c[0x0][0x178], !P0 ;  /* 0x00005e001b007a0c */ /* 0x000fd60004701270 */
[----:B------:R0:W-:Y:S01]  /*4aa80*/  @P1 STG.E.U16 [R4.64], R18 ;  /* 0x0000001204001986 */ /* 0x0001e2000c101506 */
[----:B------:R-:W-:Y:S01]  /*4aa90*/  ISETP.LT.AND P1, PT, R10, c[0x0][0x178], !P6 ;  /* 0x00005e000a007a0c */ /* 0x000fe20007721270 */
[C---:B0-----:R-:W-:Y:S01]  /*4aaa0*/  IMAD.WIDE R4, R0.reuse, 0x2, R24 ;  /* 0x0000000200047825 */ /* 0x041fe200078e0218 */
[----:B------:R-:W-:Y:S01]  /*4aab0*/  IADD3 R0, R0, c[0x0][0x198], RZ ;  /* 0x0000660000007a10 */ /* 0x000fe20007ffe0ff */
[----:B---3--:R-:W-:Y:S01]  /*4aac0*/  @P2 STG.E.U16 [R16.64], R23 ;  /* 0x0000001710002986 */ /* 0x008fe2000c101506 */
[----:B------:R-:W-:Y:S02]  /*4aad0*/  IADD3 R18, R11, 0x25, RZ ;  /* 0x000000250b127810 */ /* 0x000fe40007ffe0ff */
[----:B------:R-:W-:Y:S01]  /*4aae0*/  PRMT R20, R23, 0x7632, R20 ;  /* 0x0000763217147816 */ /* 0x000fe20000000014 */
[----:B----4-:R0:W-:Y:S01]  /*4aaf0*/  @P0 STG.E.U16 [R4.64], R7 ;  /* 0x0000000704000986 */ /* 0x0101e2000c101506 */
[----:B------:R-:W-:Y:S02]  /*4ab00*/  ISETP.GE.AND P2, PT, R18, c[0x0][0x17c], PT ;  /* 0x00005f0012007a0c */ /* 0x000fe40003f46270 */
[----:B------:R-:W-:Y:S01]  /*4ab10*/  PRMT R18, R7, 0x7632, R18 ;  /* 0x0000763207127816 */ /* 0x000fe20000000012 */
[C---:B0-----:R-:W-:Y:S01]  /*4ab20*/  IMAD.WIDE R4, R0.reuse, 0x2, R2 ;  /* 0x0000000200047825 */ /* 0x041fe200078e0202 */
[----:B------:R-:W3:Y:S04]  /*4ab30*/  LDL.LU R7, [R1+0x178] ;  /* 0x0001780001077983 */ /* 0x000ee80000300800 */
[----:B------:R-:W4:Y:S04]  /*4ab40*/  LDL.LU R23, [R1+0x18] ;  /* 0x0000180001177983 */ /* 0x000f280000300800 */
[----:B------:R0:W-:Y:S04]  /*4ab50*/  @P1 STG.E.U16 [R4.64], R20 ;  /* 0x0000001404001986 */ /* 0x0001e8000c101506 */
[----:B0-----:R-:W5:Y:S01]  /*4ab60*/  LDL.LU R20, [R1+0x168] ;  /* 0x0001680001147983 */ /* 0x001f620000300800 */
[----:B------:R-:W-:Y:S01]  /*4ab70*/  ISETP.LT.AND P6, PT, R27, c[0x0][0x178], !P6 ;  /* 0x00005e001b007a0c */ /* 0x000fe200077c1270 */
[----:B------:R-:W-:Y:S01]  /*4ab80*/  IMAD.WIDE R16, R0, 0x2, R24 ;  /* 0x0000000200107825 */ /* 0x000fe200078e0218 */
[----:B------:R-:W-:-:S02]  /*4ab90*/  ISETP.LT.AND P0, PT, R10, c[0x0][0x178], !P5 ;  /* 0x00005e000a007a0c */ /* 0x000fc40006f01270 */
[----:B------:R-:W-:Y:S02]  /*4aba0*/  ISETP.LT.AND P5, PT, R27, c[0x0][0x178], !P5 ;  /* 0x00005e001b007a0c */ /* 0x000fe40006fa1270 */
[----:B------:R-:W-:Y:S02]  /*4abb0*/  IADD3 R4, R0, c[0x0][0x198], RZ ;  /* 0x0000660000047a10 */ /* 0x000fe40007ffe0ff */
[----:B------:R-:W-:Y:S02]  /*4abc0*/  IADD3 R19, R11, 0x26, RZ ;  /* 0x000000260b137810 */ /* 0x000fe40007ffe0ff */
[----:B------:R-:W-:-:S03]  /*4abd0*/  IADD3 R0, R4, c[0x0][0x198], RZ ;  /* 0x0000660004007a10 */ /* 0x000fc60007ffe0ff */
[----:B------:R0:W-:Y:S01]  /*4abe0*/  @P6 STG.E.U16 [R16.64], R18 ;  /* 0x0000001210006986 */ /* 0x0001e2000c101506 */
[----:B------:R-:W-:Y:S02]  /*4abf0*/  ISETP.LT.AND P6, PT, R10, c[0x0][0x178], !P4 ;  /* 0x00005e000a007a0c */ /* 0x000fe400067c1270 */
[----:B------:R-:W-:Y:S02]  /*4ac00*/  ISETP.LT.AND P4, PT, R27, c[0x0][0x178], !P4 ;  /* 0x00005e001b007a0c */ /* 0x000fe40006781270 */
[----:B------:R-:W-:Y:S02]  /*4ac10*/  IADD3 R21, R11, 0x24, RZ ;  /* 0x000000240b157810 */ /* 0x000fe40007ffe0ff */
[----:B------:R-:W-:Y:S01]  /*4ac20*/  ISETP.GE.AND P1, PT, R19, c[0x0][0x17c], PT ;  /* 0x00005f0013007a0c */ /* 0x000fe20003f26270 */
[----:B0-----:R-:W-:Y:S01]  /*4ac30*/  IMAD.WIDE R16, R4, 0x2, R2 ;  /* 0x0000000204107825 */ /* 0x001fe200078e0202 */
[----:B------:R-:W-:-:S03]  /*4ac40*/  IADD3 R18, R11, 0x27, RZ ;  /* 0x000000270b127810 */ /* 0x000fc60007ffe0ff */
[----:B------:R-:W-:Y:S01]  /*4ac50*/  IMAD.WIDE R4, R4, 0x2, R24 ;  /* 0x0000000204047825 */ /* 0x000fe200078e0218 */
[----:B------:R-:W-:Y:S02]  /*4ac60*/  ISETP.GE.AND P3, PT, R21, c[0x0][0x17c], PT ;  /* 0x00005f0015007a0c */ /* 0x000fe40003f66270 */
[----:B---3--:R-:W-:Y:S01]  /*4ac70*/  PRMT R21, R7, 0x7632, R21 ;  /* 0x0000763207157816 */ /* 0x008fe20000000015 */
[----:B-----5:R0:W-:Y:S01]  /*4ac80*/  @P0 STG.E.U16 [R16.64], R20 ;  /* 0x0000001410000986 */ /* 0x0201e2000c101506 */
[----:B------:R-:W-:Y:S02]  /*4ac90*/  PRMT R19, R20, 0x7632, R19 ;  /* 0x0000763214137816 */ /* 0x000fe40000000013 */
[----:B------:R-:W-:Y:S01]  /*4aca0*/  ISETP.GE.AND P0, PT, R18, c[0x0][0x17c], PT ;  /* 0x00005f0012007a0c */ /* 0x000fe20003f06270 */
[----:B--2---:R1:W-:Y:S01]  /*4acb0*/  @P5 STG.E.U16 [R4.64], R29 ;  /* 0x0000001d04005986 */ /* 0x0043e2000c101506 */
[----:B------:R-:W-:Y:S02]  /*4acc0*/  PRMT R18, R29, 0x7632, R18 ;  /* 0x000076321d127816 */ /* 0x000fe40000000012 */
[----:B------:R-:W-:Y:S01]  /*4acd0*/  ISETP.LT.AND P5, PT, R10, c[0x0][0x178], !P3 ;  /* 0x00005e000a007a0c */ /* 0x000fe20005fa1270 */
[----:B0-----:R-:W-:-:S04]  /*4ace0*/  IMAD.WIDE R16, R0, 0x2, R2 ;  /* 0x0000000200107825 */ /* 0x001fc800078e0202 */
[----:B-1----:R-:W-:Y:S01]  /*4acf0*/  IMAD.WIDE R4, R0, 0x2, R24 ;  /* 0x0000000200047825 */ /* 0x002fe200078e0218 */
[----:B------:R0:W-:Y:S01]  /*4ad00*/  @P6 STG.E.U16 [R16.64], R19 ;  /* 0x0000001310006986 */ /* 0x0001e2000c101506 */
[----:B------:R-:W-:-:S03]  /*4ad10*/  ISETP.LT.AND P3, PT, R27, c[0x0][0x178], !P3 ;  /* 0x00005e001b007a0c */ /* 0x000fc60005f61270 */
[----:B------:R1:W-:Y:S01]  /*4ad20*/  @P4 STG.E.U16 [R4.64], R18 ;  /* 0x0000001204004986 */ /* 0x0003e2000c101506 */
[----:B------:R-:W-:-:S03]  /*4ad30*/  ISETP.LT.AND P4, PT, R10, c[0x0][0x178], !P2 ;  /* 0x00005e000a007a0c */ /* 0x000fc60005781270 */
[----:B------:R-:W2:Y:S01]  /*4ad40*/  LDL.LU R29, [R1+0x38] ;  /* 0x00003800011d7983 */ /* 0x000ea20000300800 */
[----:B0-----:R-:W-:Y:S02]  /*4ad50*/  IADD3 R17, R0, c[0x0][0x198], RZ ;  /* 0x0000660000117a10 */ /* 0x001fe40007ffe0ff */
[----:B------:R-:W-:Y:S02]  /*4ad60*/  IADD3 R16, R11, 0x28, RZ ;  /* 0x000000280b107810 */ /* 0x000fe40007ffe0ff */
[C---:B------:R-:W-:Y:S01]  /*4ad70*/  IADD3 R20, R17.reuse, c[0x0][0x198], RZ ;  /* 0x0000660011147a10 */ /* 0x040fe20007ffe0ff */
[----:B-1----:R-:W-:Y:S01]  /*4ad80*/  IMAD.WIDE R4, R17, 0x2, R2 ;  /* 0x0000000211047825 */ /* 0x002fe200078e0202 */
[----:B------:R-:W-:-:S03]  /*4ad90*/  ISETP.GE.AND P6, PT, R16, c[0x0][0x17c], PT ;  /* 0x00005f0010007a0c */ /* 0x000fc60003fc6270 */
[----:B------:R-:W-:Y:S01]  /*4ada0*/  IMAD.WIDE R16, R17, 0x2, R24 ;  /* 0x0000000211107825 */ /* 0x000fe200078e0218 */
[----:B------:R0:W-:Y:S03]  /*4adb0*/  @P5 STG.E.U16 [R4.64], R7 ;  /* 0x0000000704005986 */ /* 0x0001e6000c101506 */
[----:B------:R-:W-:Y:S01]  /*4adc0*/  IMAD.WIDE R18, R20, 0x2, R2 ;  /* 0x0000000214127825 */ /* 0x000fe200078e0202 */
[----:B----4-:R-:W-:Y:S04]  /*4add0*/  @P3 STG.E.U16 [R16.64], R23 ;  /* 0x0000001710003986 */ /* 0x010fe8000c101506 */
[----:B------:R1:W-:Y:S04]  /*4ade0*/  @P4 STG.E.U16 [R18.64], R21 ;  /* 0x0000001512004986 */ /* 0x0003e8000c101506 */
[----:B0-----:R-:W3:Y:S04]  /*4adf0*/  LDL.LU R7, [R1+0x1574] ;  /* 0x0015740001077983 */ /* 0x001ee80000300800 */
[----:B-1----:R-:W4:Y:S01]  /*4ae00*/  LDL.LU R21, [R1+0x188] ;  /* 0x0001880001157983 */ /* 0x002f220000300800 */
[----:B------:R-:W-:-:S02]  /*4ae10*/  ISETP.LT.AND P2, PT, R27, c[0x0][0x178], !P2 ;  /* 0x00005e001b007a0c */ /* 0x000fc40005741270 */
[----:B------:R-:W-:Y:S02]  /*4ae20*/  IADD3 R0, R11, 0x29, RZ ;  /* 0x000000290b007810 */ /* 0x000fe40007ffe0ff */
[----:B------:R-:W-:Y:S02]  /*4ae30*/  ISETP.LT.AND P3, PT, R10, c[0x0][0x178], !P1 ;  /* 0x00005e000a007a0c */ /* 0x000fe40004f61270 */
[----:B------:R-:W-:Y:S01]  /*4ae40*/  ISETP.LT.AND P1, PT, R27, c[0x0][0x178], !P1 ;  /* 0x00005e001b007a0c */ /* 0x000fe20004f21270 */
[----:B------:R-:W-:Y:S01]  /*4ae50*/  IMAD.WIDE R4, R20, 0x2, R24 ;  /* 0x0000000214047825 */ /* 0x000fe200078e0218 */
[----:B------:R-:W-:Y:S02]  /*4ae60*/  ISETP.GE.AND P5, PT, R0, c[0x0][0x17c], PT ;  /* 0x00005f0000007a0c */ /* 0x000fe40003fa6270 */
[----:B------:R-:W-:Y:S02]  /*4ae70*/  IADD3 R0, R20, c[0x0][0x198], RZ ;  /* 0x0000660014007a10 */ /* 0x000fe40007ffe0ff */
[----:B------:R-:W-:-:S02]  /*4ae80*/  PRMT R18, R23, 0x7632, R18 ;  /* 0x0000763217127816 */ /* 0x000fc40000000012 */
[----:B------:R-:W-:Y:S01]  /*4ae90*/  ISETP.LT.AND P4, PT, R10, c[0x0][0x178], !P0 ;  /* 0x00005e000a007a0c */ /* 0x000fe20004781270 */
[C---:B------:R-:W-:Y:S01]  /*4aea0*/  IMAD.WIDE R16, R0.reuse, 0x2, R2 ;  /* 0x0000000200107825 */ /* 0x040fe200078e0202 */
[----:B------:R-:W-:Y:S01]  /*4aeb0*/  ISETP.LT.AND P0, PT, R27, c[0x0][0x178], !P0 ;  /* 0x00005e001b007a0c */ /* 0x000fe20004701270 */
[----:B------:R0:W-:Y:S04]  /*4aec0*/  @P2 STG.E.U16 [R4.64], R18 ;  /* 0x0000001204002986 */ /* 0x0001e8000c101506 */
[----:B------:R-:W5:Y:S01]  /*4aed0*/  LDL.LU R23, [R1+0x48] ;  /* 0x0000480001177983 */ /* 0x000f620000300800 */
[C---:B0-----:R-:W-:Y:S01]  /*4aee0*/  IADD3 R18, R0.reuse, c[0x0][0x198], RZ ;  /* 0x0000660000127a10 */ /* 0x041fe20007ffe0ff */
[----:B------:R-:W-:Y:S01]  /*4aef0*/  IMAD.WIDE R4, R0, 0x2, R24 ;  /* 0x0000000200047825 */ /* 0x000fe200078e0218 */
[----:B--2---:R-:W-:Y:S01]  /*4af00*/  PRMT R20, R29, 0x7632, R20 ;  /* 0x000076321d147816 */ /* 0x004fe20000000014 */
[----:B----4-:R0:W-:Y:S01]  /*4af10*/  @P3 STG.E.U16 [R16.64], R21 ;  /* 0x0000001510003986 */ /* 0x0101e2000c101506 */
[----:B------:R-:W-:-:S03]  /*4af20*/  PRMT R0, R21, 0x7632, R0 ;  /* 0x0000763215007816 */ /* 0x000fc60000000000 */
[----:B------:R1:W-:Y:S01]  /*4af30*/  @P1 STG.E.U16 [R4.64], R29 ;  /* 0x0000001d04001986 */ /* 0x0003e2000c101506 */
[----:B0-----:R-:W-:-:S04]  /*4af40*/  IMAD.WIDE R16, R18, 0x2, R2 ;  /* 0x0000000212107825 */ /* 0x001fc800078e0202 */
[----:B-1----:R-:W-:Y:S01]  /*4af50*/  IMAD.WIDE R4, R18, 0x2, R24 ;  /* 0x0000000212047825 */ /* 0x002fe200078e0218 */
[----:B------:R-:W-:Y:S04]  /*4af60*/  @P4 STG.E.U16 [R16.64], R0 ;  /* 0x0000000010004986 */ /* 0x000fe8000c101506 */
[----:B------:R-:W2:Y:S04]  /*4af70*/  LDL.LU R29, [R1+0x68] ;  /* 0x00006800011d7983 */ /* 0x000ea80000300800 */
[----:B------:R0:W-:Y:S04]  /*4af80*/  @P0 STG.E.U16 [R4.64], R20 ;  /* 0x0000001404000986 */ /* 0x0001e8000c101506 */
[----:B0-----:R-:W4:Y:S01]  /*4af90*/  LDL.LU R5, [R1+0x208] ;  /* 0x0002080001057983 */ /* 0x001f220000300800 */
[----:B------:R-:W-:-:S02]  /*4afa0*/  ISETP.LT.AND P1, PT, R10, c[0x0][0x178], !P6 ;  /* 0x00005e000a007a0c */ /* 0x000fc40007721270 */
[----:B------:R-:W-:Y:S02]  /*4afb0*/  IADD3 R19, R11, 0x2a, RZ ;  /* 0x0000002a0b137810 */ /* 0x000fe40007ffe0ff */
[----:B------:R-:W-:Y:S02]  /*4afc0*/  IADD3 R0, R18, c[0x0][0x198], RZ ;  /* 0x0000660012007a10 */ /* 0x000fe40007ffe0ff */
[----:B------:R-:W-:Y:S02]  /*4afd0*/  ISETP.GE.AND P2, PT, R19, c[0x0][0x17c], PT ;  /* 0x00005f0013007a0c */ /* 0x000fe40003f46270 */
[----:B------:R-:W-:Y:S01]  /*4afe0*/  IADD3 R19, R11, 0x2b, RZ ;  /* 0x0000002b0b137810 */ /* 0x000fe20007ffe0ff */
[----:B------:R-:W-:Y:S01]  /*4aff0*/  IMAD.WIDE R16, R0, 0x2, R2 ;  /* 0x0000000200107825 */ /* 0x000fe200078e0202 */
[----:B------:R-:W-:Y:S02]  /*4b000*/  ISETP.LT.AND P6, PT, R27, c[0x0][0x178], !P6 ;  /* 0x00005e001b007a0c */ /* 0x000fe400077c1270 */
[----:B------:R-:W-:-:S02]  /*4b010*/  ISETP.GE.AND P3, PT, R19, c[0x0][0x17c], PT ;  /* 0x00005f0013007a0c */ /* 0x000fc40003f66270 */
[----:B------:R-:W-:Y:S02]  /*4b020*/  IADD3 R19, R11, 0x2c, RZ ;  /* 0x0000002c0b137810 */ /* 0x000fe40007ffe0ff */
[C---:B------:R-:W-:Y:S02]  /*4b030*/  IADD3 R4, R0.reuse, c[0x0][0x198], RZ ;  /* 0x0000660000047a10 */ /* 0x040fe40007ffe0ff */
[----:B------:R-:W-:Y:S01]  /*4b040*/  ISETP.GE.AND P4, PT, R19, c[0x0][0x17c], PT ;  /* 0x00005f0013007a0c */ /* 0x000fe20003f86270 */
[----:B------:R-:W-:Y:S01]  /*4b050*/  IMAD.WIDE R18, R0, 0x2, R24 ;  /* 0x0000000200127825 */ /* 0x000fe200078e0218 */
[----:B------:R-:W-:-:S04]  /*4b060*/  IADD3 R21, R11, 0x2d, RZ ;  /* 0x0000002d0b157810 */ /* 0x000fc80007ffe0ff */
[----:B------:R-:W-:Y:S02]  /*4b070*/  ISETP.GE.AND P0, PT, R21, c[0x0][0x17c], PT ;  /* 0x00005f0015007a0c */ /* 0x000fe40003f06270 */
[----:B------:R-:W-:Y:S02]  /*4b080*/  IADD3 R21, R11, 0x2e, RZ ;  /* 0x0000002e0b157810 */ /* 0x000fe40007ffe0ff */
[----:B-----5:R-:W-:Y:S01]  /*4b090*/  PRMT R20, R23, 0x7632, R20 ;  /* 0x0000763217147816 */ /* 0x020fe20000000014 */
[----:B----4-:R-:W-:Y:S01]  /*4b0a0*/  @P1 STG.E.U16 [R16.64], R5 ;  /* 0x0000000510001986 */ /* 0x010fe2000c101506 */
[----:B------:R-:W-:Y:S02]  /*4b0b0*/  ISETP.LT.AND P1, PT, R10, c[0x0][0x178], !P5 ;  /* 0x00005e000a007a0c */ /* 0x000fe40006f21270 */
[----:B------:R-:W-:Y:S01]  /*4b0c0*/  PRMT R22, R5, 0x7632, R22 ;  /* 0x0000763205167816 */ /* 0x000fe20000000016 */
[----:B------:R0:W-:Y:S02]  /*4b0d0*/  @P6 STG.E.U16 [R18.64], R23 ;  /* 0x0000001712006986 */ /* 0x0001e4000c101506 */
[----:B0-----:R-:W-:-:S02]  /*4b0e0*/  IMAD.WIDE R18, R4, 0x2, R2 ;  /* 0x0000000204127825 */ /* 0x001fc400078e0202 */
[----:B------:R-:W4:Y:S06]  /*4b0f0*/  LDL.LU R23, [R1+0x58] ;  /* 0x0000580001177983 */ /* 0x000f2c0000300800 */
[----:B------:R0:W-:Y:S01]  /*4b100*/  @P1 STG.E.U16 [R18.64], R22 ;  /* 0x0000001612001986 */ /* 0x0001e2000c101506 */
[----:B------:R-:W-:-:S03]  /*4b110*/  ISETP.GE.AND P1, PT, R21, c[0x0][0x17c], PT ;  /* 0x00005f0015007a0c */ /* 0x000fc60003f26270 */
[----:B0-----:R-:W5:Y:S04]  /*4b120*/  LDL.LU R22, [R1+0x228] ;  /* 0x0002280001167983 */ /* 0x001f680000300800 */
[----:B------:R-:W2:Y:S01]  /*4b130*/  LDL.LU R21, [R1+0x218] ;  /* 0x0002180001157983 */ /* 0x000ea20000300800 */
[C---:B------:R-:W-:Y:S02]  /*4b140*/  ISETP.LT.AND P5, PT, R27.reuse, c[0x0][0x178], !P5 ;  /* 0x00005e001b007a0c */ /* 0x040fe40006fa1270 */
[----:B------:R-:W-:Y:S02]  /*4b150*/  ISETP.LT.AND P6, PT, R10, c[0x0][0x178], !P2 ;  /* 0x00005e000a007a0c */ /* 0x000fe400057c1270 */
[C---:B------:R-:W-:Y:S02]  /*4b160*/  IADD3 R0, R4.reuse, c[0x0][0x198], RZ ;  /* 0x0000660004007a10 */ /* 0x040fe40007ffe0ff */
[----:B------:R-:W-:Y:S01]  /*4b170*/  ISETP.LT.AND P2, PT, R27, c[0x0][0x178], !P2 ;  /* 0x00005e001b007a0c */ /* 0x000fe20005741270 */
[----:B------:R-:W-:-:S04]  /*4b180*/  IMAD.WIDE R16, R4, 0x2, R24 ;  /* 0x0000000204107825 */ /* 0x000fc800078e0218 */
[C---:B------:R-:W-:Y:S02]  /*4b190*/  IMAD.WIDE R4, R0.reuse, 0x2, R2 ;  /* 0x0000000200047825 */ /* 0x040fe400078e0202 */
[----:B------:R0:W-:Y:S02]  /*4b1a0*/  @P5 STG.E.U16 [R16.64], R20 ;  /* 0x0000001410005986 */ /* 0x0001e4000c101506 */
[----:B------:R-:W-:Y:S01]  /*4b1b0*/  IMAD.WIDE R18, R0, 0x2, R24 ;  /* 0x0000000200127825 */ /* 0x000fe200078e0218 */
[C---:B------:R-:W-:Y:S02]  /*4b1c0*/  ISETP.LT.AND P5, PT, R10.reuse, c[0x0][0x178], !P4 ;  /* 0x00005e000a007a0c */ /* 0x040fe400067a1270 */
[----:B------:R-:W-:Y:S02]  /*4b1d0*/  ISETP.LT.AND P4, PT, R27, c[0x0][0x178], !P4 ;  /* 0x00005e001b007a0c */ /* 0x000fe40006781270 */
[----:B0-----:R-:W-:Y:S01]  /*4b1e0*/  IADD3 R20, R11, 0x2f, RZ ;  /* 0x0000002f0b147810 */ /* 0x001fe20007ffe0ff */
[----:B--2---:R0:W-:Y:S01]  /*4b1f0*/  @P6 STG.E.U16 [R4.64], R21 ;  /* 0x0000001504006986 */ /* 0x0041e2000c101506 */
[----:B------:R-:W-:-:S02]  /*4b200*/  ISETP.LT.AND P6, PT, R10, c[0x0][0x178], !P3 ;  /* 0x00005e000a007a0c */ /* 0x000fc40005fc1270 */
[----:B------:R-:W-:Y:S01]  /*4b210*/  ISETP.LT.AND P3, PT, R27, c[0x0][0x178], !P3 ;  /* 0x00005e001b007a0c */ /* 0x000fe20005f61270 */
[----:B------:R1:W-:Y:S01]  /*4b220*/  @P2 STG.E.U16 [R18.64], R29 ;  /* 0x0000001d12002986 */ /* 0x0003e2000c101506 */
[----:B0-----:R-:W-:Y:S02]  /*4b230*/  IADD3 R4, R0, c[0x0][0x198], RZ ;  /* 0x0000660000047a10 */ /* 0x001fe40007ffe0ff */
[----:B-1----:R-:W-:Y:S02]  /*4b240*/  PRMT R18, R29, 0x7632, R18 ;  /* 0x000076321d127816 */ /* 0x002fe40000000012 */
[----:B------:R-:W2:Y:S01]  /*4b250*/  LDL.LU R29, [R1+0x238] ;  /* 0x00023800011d7983 */ /* 0x000ea20000300800 */
[----:B------:R-:W-:Y:S01]  /*4b260*/  PRMT R19, R21, 0x7632, R19 ;  /* 0x0000763215137816 */ /* 0x000fe20000000013 */
[C---:B------:R-:W-:Y:S01]  /*4b270*/  IMAD.WIDE R16, R4.reuse, 0x2, R2 ;  /* 0x0000000204107825 */ /* 0x040fe200078e0202 */
[----:B------:R-:W-:-:S03]  /*4b280*/  IADD3 R0, R4, c[0x0][0x198], RZ ;  /* 0x0000660004007a10 */ /* 0x000fc60007ffe0ff */
[----:B------:R-:W-:Y:S01]  /*4b290*/  IMAD.WIDE R4, R4, 0x2, R24 ;  /* 0x0000000204047825 */ /* 0x000fe200078e0218 */
[----:B------:R0:W-:Y:S04]  /*4b2a0*/  @P6 STG.E.U16 [R16.64], R19 ;  /* 0x0000001310006986 */ /* 0x0001e8000c101506 */
[----:B------:R1:W-:Y:S01]  /*4b2b0*/  @P3 STG.E.U16 [R4.64], R18 ;  /* 0x0000001204003986 */ /* 0x0003e2000c101506 */
[----:B0-----:R-:W-:-:S05]  /*4b2c0*/  IMAD.WIDE R16, R0, 0x2, R2 ;  /* 0x0000000200107825 */ /* 0x001fca00078e0202 */
[----:B-----5:R0:W-:Y:S01]  /*4b2d0*/  @P5 STG.E.U16 [R16.64], R22 ;  /* 0x0000001610005986 */ /* 0x0201e2000c101506 */
[----:B-1----:R-:W-:Y:S01]  /*4b2e0*/  IMAD.WIDE R4, R0, 0x2, R24 ;  /* 0x0000000200047825 */ /* 0x002fe200078e0218 */
[----:B------:R-:W-:Y:S02]  /*4b2f0*/  ISETP.GE.AND P2, PT, R20, c[0x0][0x17c], PT ;  /* 0x00005f0014007a0c */ /* 0x000fe40003f46270 */
[----:B----4-:R-:W-:Y:S02]  /*4b300*/  PRMT R20, R23, 0x7632, R20 ;  /* 0x0000763217147816 */ /* 0x010fe40000000014 */
[----:B0-----:R-:W-:Y:S02]  /*4b310*/  PRMT R17, R22, 0x7632, R17 ;  /* 0x0000763216117816 */ /* 0x001fe40000000011 */
[----:B------:R-:W4:Y:S04]  /*4b320*/  LDL.LU R22, [R1+0x15c] ;  /* 0x00015c0001167983 */ /* 0x000f280000300800 */
[----:B------:R0:W-:Y:S04]  /*4b330*/  @P4 STG.E.U16 [R4.64], R23 ;  /* 0x0000001704004986 */ /* 0x0001e8000c101506 */
[----:B0-----:R-:W5:Y:S01]  /*4b340*/  LDL.LU R23, [R1+0xc] ;  /* 0x00000c0001177983 */ /* 0x001f620000300800 */
[----:B------:R-:W-:-:S02]  /*4b350*/  ISETP.LT.AND P6, PT, R10, c[0x0][0x178], !P0 ;  /* 0x00005e000a007a0c */ /* 0x000fc400047c1270 */
[----:B------:R-:W-:Y:S02]  /*4b360*/  IADD3 R16, R0, c[0x0][0x198], RZ ;  /* 0x0000660000107a10 */ /* 0x000fe40007ffe0ff */
[----:B------:R-:W-:Y:S02]  /*4b370*/  ISETP.LT.AND P0, PT, R27, c[0x0][0x178], !P0 ;  /* 0x00005e001b007a0c */ /* 0x000fe40004701270 */
[----:B------:R-:W-:Y:S01]  /*4b380*/  IADD3 R0, R11, 0x31, RZ ;  /* 0x000000310b007810 */ /* 0x000fe20007ffe0ff */
[----:B------:R-:W-:Y:S01]  /*4b390*/  IMAD.WIDE R4, R16, 0x2, R2 ;  /* 0x0000000210047825 */ /* 0x000fe200078e0202 */
[----:B------:R-:W-:Y:S02]  /*4b3a0*/  ISETP.LT.AND P5, PT, R10, c[0x0][0x178], !P1 ;  /* 0x00005e000a007a0c */ /* 0x000fe40004fa1270 */
[----:B------:R-:W-:Y:S02]  /*4b3b0*/  ISETP.LT.AND P1, PT, R27, c[0x0][0x178], !P1 ;  /* 0x00005e001b007a0c */ /* 0x000fe40004f21270 */
[----:B------:R-:W-:Y:S01]  /*4b3c0*/  ISETP.GE.AND P4, PT, R0, c[0x0][0x17c], PT ;  /* 0x00005f0000007a0c */ /* 0x000fe20003f86270 */
[----:B------:R0:W-:Y:S01]  /*4b3d0*/  @P6 STG.E.U16 [R4.64], R17 ;  /* 0x0000001104006986 */ /* 0x0001e2000c101506 */
[----:B------:R-:W-:-:S02]  /*4b3e0*/  IADD3 R0, R16, c[0x0][0x198], RZ ;  /* 0x0000660010007a10 */ /* 0x000fc40007ffe0ff */
[C---:B------:R-:W-:Y:S02]  /*4b3f0*/  IADD3 R19, R11.reuse, 0x30, RZ ;  /* 0x000000300b137810 */ /* 0x040fe40007ffe0ff */
[----:B------:R-:W-:Y:S02]  /*4b400*/  IADD3 R18, R11, 0x32, RZ ;  /* 0x000000320b127810 */ /* 0x000fe40007ffe0ff */
[----:B------:R-:W-:Y:S01]  /*4b410*/  ISETP.GE.AND P3, PT, R19, c[0x0][0x17c], PT ;  /* 0x00005f0013007a0c */ /* 0x000fe20003f66270 */
[----:B0-----:R-:W-:Y:S01]  /*4b420*/  IMAD.WIDE R4, R16, 0x2, R24 ;  /* 0x0000000210047825 */ /* 0x001fe200078e0218 */
[----:B------:R-:W-:-:S03]  /*4b430*/  ISETP.GE.AND P6, PT, R18, c[0x0][0x17c], PT ;  /* 0x00005f0012007a0c */ /* 0x000fc60003fc6270 */
[----:B------:R-:W-:Y:S01]  /*4b440*/  IMAD.WIDE R16, R0, 0x2, R2 ;  /* 0x0000000200107825 */ /* 0x000fe200078e0202 */
[----:B------:R0:W-:Y:S01]  /*4b450*/  @P0 STG.E.U16 [R4.64], R20 ;  /* 0x0000001404000986 */ /* 0x0001e2000c101506 */
[----:B------:R-:W-:Y:S02]  /*4b460*/  ISETP.LT.AND P0, PT, R10, c[0x0][0x178], !P2 ;  /* 0x00005e000a007a0c */ /* 0x000fe40005701270 */
[C---:B------:R-:W-:Y:S01]  /*4b470*/  IMAD.WIDE R18, R0.reuse, 0x2, R24 ;  /* 0x0000000200127825 */ /* 0x040fe200078e0218 */
[----:B------:R-:W-:Y:S02]  /*4b480*/  ISETP.LT.AND P2, PT, R27, c[0x0][0x178], !P2 ;  /* 0x00005e001b007a0c */ /* 0x000fe40005741270 */
[----:B0-----:R-:W-:Y:S02]  /*4b490*/  IADD3 R4, R0, c[0x0][0x198], RZ ;  /* 0x0000660000047a10 */ /* 0x001fe40007ffe0ff */
[----:B------:R-:W-:Y:S02]  /*4b4a0*/  PRMT R0, R6, 0x7632, R0 ;  /* 0x0000763206007816 */ /* 0x000fe40000000000 */
[----:B------:R-:W-:Y:S01]  /*4b4b0*/  IADD3 R21, R11, 0x33, RZ ;  /* 0x000000330b157810 */ /* 0x000fe20007ffe0ff */
[----:B--2---:R0:W-:Y:S04]  /*4b4c0*/  @P5 STG.E.U16 [R16.64], R29 ;  /* 0x0000001d10005986 */ /* 0x0041e8000c101506 */
[----:B------:R1:W-:Y:S01]  /*4b4d0*/  @P1 STG.E.U16 [R18.64], R6 ;  /* 0x0000000612001986 */ /* 0x0003e2000c101506 */
[----:B------:R-:W-:Y:S01]  /*4b4e0*/  ISETP.LT.AND P1, PT, R10, c[0x0][0x178], !P3 ;  /* 0x00005e000a007a0c */ /* 0x000fe20005f21270 */
[----:B0-----:R-:W-:Y:S01]  /*4b4f0*/  IMAD.WIDE R16, R4, 0x2, R2 ;  /* 0x0000000204107825 */ /* 0x001fe200078e0202 */
[----:B-1----:R-:W-:-:S02]  /*4b500*/  PRMT R18, R29, 0x7632, R18 ;  /* 0x000076321d127816 */ /* 0x002fc40000000012 */
[C---:B------:R-:W-:Y:S01]  /*4b510*/  IADD3 R6, R4.reuse, c[0x0][0x198], RZ ;  /* 0x0000660004067a10 */ /* 0x040fe20007ffe0ff */
[----:B------:R-:W-:Y:S01]  /*4b520*/  IMAD.WIDE R4, R4, 0x2, R24 ;  /* 0x0000000204047825 */ /* 0x000fe200078e0218 */
[----:B------:R-:W-:Y:S01]  /*4b530*/  ISETP.LT.AND P3, PT, R27, c[0x0][0x178], !P3 ;  /* 0x00005e001b007a0c */ /* 0x000fe20005f61270 */
[----:B------:R0:W-:Y:S04]  /*4b540*/  @P0 STG.E.U16 [R16.64], R18 ;  /* 0x0000001210000986 */ /* 0x0001e8000c101506 */
[----:B------:R1:W-:Y:S01]  /*4b550*/  @P2 STG.E.U16 [R4.64], R0 ;  /* 0x0000000004002986 */ /* 0x0003e2000c101506 */
[----:B------:R-:W-:-:S03]  /*4b560*/  ISETP.GE.AND P5, PT, R21, c[0x0][0x17c], PT ;  /* 0x00005f0015007a0c */ /* 0x000fc60003fa6270 */
[----:B------:R-:W2:Y:S01]  /*4b570*/  LDL.LU R29, [R1+0x2c] ;  /* 0x00002c00011d7983 */ /* 0x000ea20000300800 */
[----:B0-----:R-:W-:-:S05]  /*4b580*/  IMAD.WIDE R16, R6, 0x2, R2 ;  /* 0x0000000206107825 */ /* 0x001fca00078e0202 */
[----:B----4-:R0:W-:Y:S01]  /*4b590*/  @P1 STG.E.U16 [R16.64], R22 ;  /* 0x0000001610001986 */ /* 0x0101e2000c101506 */
[----:B------:R-:W-:Y:S01]  /*4b5a0*/  ISETP.LT.AND P1, PT, R10, c[0x0][0x178], !P4 ;  /* 0x00005e000a007a0c */ /* 0x000fe20006721270 */
[----:B-1----:R-:W-:Y:S01]  /*4b5b0*/  IMAD.WIDE R4, R6, 0x2, R24 ;  /* 0x0000000206047825 */ /* 0x002fe200078e0218 */
[----:B------:R-:W-:Y:S02]  /*4b5c0*/  ISETP.LT.AND P4, PT, R27, c[0x0][0x178], !P4 ;  /* 0x00005e001b007a0c */ /* 0x000fe40006781270 */
[----:B------:R-:W-:Y:S02]  /*4b5d0*/  PRMT R0, R22, 0x7632, R0 ;  /* 0x0000763216007816 */ /* 0x000fe40000000000 */
[----:B0-----:R-:W-:Y:S02]  /*4b5e0*/  IADD3 R16, R6, c[0x0][0x198], RZ ;  /* 0x0000660006107a10 */ /* 0x001fe40007ffe0ff */
[----:B------:R-:W-:Y:S01]  /*4b5f0*/  IADD3 R21, R11, 0x36, RZ ;  /* 0x000000360b157810 */ /* 0x000fe20007ffe0ff */
[----:B-----5:R0:W-:Y:S01]  /*4b600*/  @P3 STG.E.U16 [R4.64], R23 ;  /* 0x0000001704003986 */ /* 0x0201e2000c101506 */
[----:B------:R-:W-:-:S02]  /*4b610*/  IADD3 R6, R16, c[0x0][0x198], RZ ;  /* 0x0000660010067a10 */ /* 0x000fc40007ffe0ff */
[----:B------:R-:W-:Y:S01]  /*4b620*/  PRMT R20, R23, 0x7632, R20 ;  /* 0x0000763217147816 */ /* 0x000fe20000000014 */
[C---:B0-----:R-:W-:Y:S01]  /*4b630*/  IMAD.WIDE R4, R16.reuse, 0x2, R2 ;  /* 0x0000000210047825 */ /* 0x041fe200078e0202 */
[----:B------:R-:W4:Y:S03]  /*4b640*/  LDL.LU R23, [R1+0x1c] ;  /* 0x00001c0001177983 */ /* 0x000f260000300800 */
[----:B------:R-:W-:Y:S01]  /*4b650*/  IMAD.WIDE R16, R16, 0x2, R24 ;  /* 0x0000000210107825 */ /* 0x000fe200078e0218 */
[----:B------:R-:W-:Y:S01]  /*4b660*/  @P1 STG.E.U16 [R4.64], R0 ;  /* 0x0000000004001986 */ /* 0x000fe2000c101506 */
[----:B------:R-:W-:-:S03]  /*4b670*/  ISETP.GE.AND P1, PT, R21, c[0x0][0x17c], PT ;  /* 0x00005f0015007a0c */ /* 0x000fc60003f26270 */
[----:B------:R-:W5:Y:S04]  /*4b680*/  LDL.LU R21, [R1+0x17c] ;  /* 0x00017c0001157983 */ /* 0x000f680000300800 */
        /* <DEDUP_REMOVED lines=8> */
[----:B------:R-:W-:-:S04]  /*4b710*/  IMAD.WIDE R18, R6, 0x2, R2 ;  /* 0x0000000206127825 */ /* 0x000fc800078e0202 */
[----:B------:R-:W-:Y:S01]  /*4b720*/  IMAD.WIDE R4, R6, 0x2, R24 ;  /* 0x0000000206047825 */ /* 0x000fe200078e0218 */
[----:B------:R-:W-:Y:S02]  /*4b730*/  IADD3 R20, R11, 0x38, RZ ;  /* 0x000000380b147810 */ /* 0x000fe40007ffe0ff */
[----:B--2---:R-:W-:Y:S01]  /*4b740*/  PRMT R0, R29, 0x7632, R0 ;  /* 0x000076321d007816 */ /* 0x004fe20000000000 */
[----:B---3--:R0:W-:Y:S01]  /*4b750*/  @P3 STG.E.U16 [R18.64], R17 ;  /* 0x0000001112003986 */ /* 0x0081e2000c101506 */
[C---:B------:R-:W-:Y:S02]  /*4b760*/  ISETP.LT.AND P3, PT, R10.reuse, c[0x0][0x178], !P5 ;  /* 0x00005e000a007a0c */ /* 0x040fe40006f61270 */
[----:B------:R-:W-:Y:S01]  /*4b770*/  ISETP.LT.AND P5, PT, R27, c[0x0][0x178], !P5 ;  /* 0x00005e001b007a0c */ /* 0x000fe20006fa1270 */
[----:B------:R1:W-:Y:S01]  /*4b780*/  @P6 STG.E.U16 [R4.64], R29 ;  /* 0x0000001d04006986 */ /* 0x0003e2000c101506 */
[----:B------:R-:W-:Y:S02]  /*4b790*/  ISETP.LT.AND P6, PT, R10, c[0x0][0x178], !P0 ;  /* 0x00005e000a007a0c */ /* 0x000fe400047c1270 */
[----:B0-----:R-:W-:-:S02]  /*4b7a0*/  IADD3 R19, R6, c[0x0][0x198], RZ ;  /* 0x0000660006137a10 */ /* 0x001fc40007ffe0ff */
[----:B------:R-:W-:Y:S02]  /*4b7b0*/  PRMT R18, R17, 0x7632, R18 ;  /* 0x0000763211127816 */ /* 0x000fe40000000012 */
[C---:B------:R-:W-:Y:S01]  /*4b7c0*/  IADD3 R6, R19.reuse, c[0x0][0x198], RZ ;  /* 0x0000660013067a10 */ /* 0x040fe20007ffe0ff */
[----:B------:R-:W-:Y:S01]  /*4b7d0*/  IMAD.WIDE R16, R19, 0x2, R2 ;  /* 0x0000000213107825 */ /* 0x000fe200078e0202 */
[----:B------:R-:W-:Y:S01]  /*4b7e0*/  ISETP.LT.AND P0, PT, R27, c[0x0][0x178], !P0 ;  /* 0x00005e001b007a0c */ /* 0x000fe20004701270 */
[----:B-1----:R-:W2:Y:S02]  /*4b7f0*/  LDL.LU R29, [R1+0x3c] ;  /* 0x00003c00011d7983 */ /* 0x002ea40000300800 */
[----:B------:R-:W-:Y:S02]  /*4b800*/  IMAD.WIDE R4, R19, 0x2, R24 ;  /* 0x0000000213047825 */ /* 0x000fe400078e0218 */
[----:B------:R0:W-:Y:S04]  /*4b810*/  @P3 STG.E.U16 [R16.64], R18 ;  /* 0x0000001210003986 */ /* 0x0001e8000c101506 */
[----:B------:R1:W-:Y:S01]  /*4b820*/  @P5 STG.E.U16 [R4.64], R0 ;  /* 0x0000000004005986 */ /* 0x0003e2000c101506 */
[----:B0-----:R-:W-:-:S05]  /*4b830*/  IMAD.WIDE R16, R6, 0x2, R2 ;  /* 0x0000000206107825 */ /* 0x001fca00078e0202 */
[----:B-----5:R0:W-:Y:S01]  /*4b840*/  @P6 STG.E.U16 [R16.64], R21 ;  /* 0x0000001510006986 */ /* 0x0201e2000c101506 */
[----:B------:R-:W-:Y:S01]  /*4b850*/  ISETP.LT.AND P6, PT, R10, c[0x0][0x178], !P2 ;  /* 0x00005e000a007a0c */ /* 0x000fe200057c1270 */
[C---:B-1----:R-:W-:Y:S01]  /*4b860*/  IMAD.WIDE R4, R6.reuse, 0x2, R24 ;  /* 0x0000000206047825 */ /* 0x042fe200078e0218 */
[----:B------:R-:W-:Y:S02]  /*4b870*/  ISETP.LT.AND P2, PT, R27, c[0x0][0x178], !P2 ;  /* 0x00005e001b007a0c */ /* 0x000fe40005741270 */
[----:B------:R-:W-:Y:S02]  /*4b880*/  PRMT R0, R21, 0x7632, R0 ;  /* 0x0000763215007816 */ /* 0x000fe40000000000 */
[----:B----4-:R1:W-:Y:S01]  /*4b890*/  @P0 STG.E.U16 [R4.64], R23 ;  /* 0x0000001704000986 */ /* 0x0103e2000c101506 */
[----:B0-----:R-:W-:Y:S02]  /*4b8a0*/  IADD3 R16, R6, c[0x0][0x198], RZ ;  /* 0x0000660006107a10 */ /* 0x001fe40007ffe0ff */
[----:B------:R-:W-:-:S02]  /*4b8b0*/  ISETP.GE.AND P3, PT, R20, c[0x0][0x17c], PT ;  /* 0x00005f0014007a0c */ /* 0x000fc40003f66270 */
[----:B------:R-:W-:Y:S02]  /*4b8c0*/  IADD3 R21, R11, 0x3a, RZ ;  /* 0x0000003a0b157810 */ /* 0x000fe40007ffe0ff */
[C---:B------:R-:W-:Y:S01]  /*4b8d0*/  IADD3 R6, R16.reuse, c[0x0][0x198], RZ ;  /* 0x0000660010067a10 */ /* 0x040fe20007ffe0ff */
[C---:B-1----:R-:W-:Y:S01]  /*4b8e0*/  IMAD.WIDE R4, R16.reuse, 0x2, R2 ;  /* 0x0000000210047825 */ /* 0x042fe200078e0202 */
[----:B------:R-:W-:Y:S02]  /*4b8f0*/  PRMT R20, R23, 0x7632, R20 ;  /* 0x0000763217147816 */ /* 0x000fe40000000014 */
[----:B------:R-:W3:Y:S01]  /*4b900*/  LDL.LU R23, [R1+0x4c] ;  /* 0x00004c0001177983 */ /* 0x000ee20000300800 */
[----:B------:R-:W-:-:S03]  /*4b910*/  IMAD.WIDE R16, R16, 0x2, R24 ;  /* 0x0000000210107825 */ /* 0x000fc600078e0218 */
[----:B------:R-:W-:Y:S01]  /*4b920*/  @P6 STG.E.U16 [R4.64], R0 ;  /* 0x0000000004006986 */ /* 0x000fe2000c101506 */
[----:B------:R-:W-:-:S03]  /*4b930*/  ISETP.GE.AND P6, PT, R21, c[0x0][0x17c], PT ;  /* 0x00005f0015007a0c */ /* 0x000fc60003fc6270 */
[----:B------:R-:W4:Y:S04]  /*4b940*/  LDL.LU R21, [R1+0x20c] ;  /* 0x00020c0001157983 */ /* 0x000f280000300800 */
[----:B------:R0:W-:Y:S04]  /*4b950*/  @P2 STG.E.U16 [R16.64], R20 ;  /* 0x0000001410002986 */ /* 0x0001e8000c101506 */
[----:B0-----:R-:W5:Y:S01]  /*4b960*/  LDL.LU R17, [R1+0x18c] ;  /* 0x00018c0001117983 */ /* 0x001f620000300800 */
[----:B------:R-:W-:Y:S02]  /*4b970*/  ISETP.LT.AND P0, PT, R10, c[0x0][0x178], !P1 ;  /* 0x00005e000a007a0c */ /* 0x000fe40004f01270 */
[----:B------:R-:W-:-:S02]  /*4b980*/  IADD3 R18, R11, 0x39, RZ ;  /* 0x000000390b127810 */ /* 0x000fc40007ffe0ff */
[----:B------:R-:W-:Y:S02]  /*4b990*/  IADD3 R22, R11, 0x37, RZ ;  /* 0x000000370b167810 */ /* 0x000fe40007ffe0ff */
[----:B------:R-:W-:Y:S02]  /*4b9a0*/  ISETP.LT.AND P1, PT, R27, c[0x0][0x178], !P1 ;  /* 0x00005e001b007a0c */ /* 0x000fe40004f21270 */
[----:B------:R-:W-:Y:S01]  /*4b9b0*/  ISETP.GE.AND P5, PT, R18, c[0x0][0x17c], PT ;  /* 0x00005f0012007a0c */ /* 0x000fe20003fa6270 */
[----:B------:R-:W-:Y:S01]  /*4b9c0*/  IMAD.WIDE R18, R6, 0x2, R2 ;  /* 0x0000000206127825 */ /* 0x000fe200078e0202 */
[----:B------:R-:W-:-:S03]  /*4b9d0*/  ISETP.GE.AND P4, PT, R22, c[0x0][0x17c], PT ;  /* 0x00005f0016007a0c */ /* 0x000fc60003f86270 */
[----:B------:R-:W-:Y:S01]  /*4b9e0*/  IMAD.WIDE R4, R6, 0x2, R24 ;  /* 0x0000000206047825 */ /* 0x000fe200078e0218 */
[----:B------:R-:W-:Y:S02]  /*4b9f0*/  IADD3 R20, R11, 0x3c, RZ ;  /* 0x0000003c0b147810 */ /* 0x000fe40007ffe0ff */
[----:B--2---:R-:W-:Y:S01]  /*4ba00*/  PRMT R0, R29, 0x7632, R0 ;  /* 0x000076321d007816 */ /* 0x004fe20000000000 */
[----:B-----5:R0:W-:Y:S01]  /*4ba10*/  @P0 STG.E.U16 [R18.64], R17 ;  /* 0x0000001112000986 */ /* 0x0201e2000c101506 */
        /* <DEDUP_REMOVED lines=14> */
[----:B----4-:R0:W-:Y:S01]  /*4bb00*/  @P1 STG.E.U16 [R16.64], R21 ;  /* 0x0000001510001986 */ /* 0x0101e2000c101506 */
[----:B------:R-:W-:Y:S01]  /*4bb10*/  ISETP.LT.AND P1, PT, R10, c[0x0][0x178], !P5 ;  /* 0x00005e000a007a0c */ /* 0x000fe20006f21270 */
[C---:B-1----:R-:W-:Y:S01]  /*4bb20*/  IMAD.WIDE R4, R6.reuse, 0x2, R24 ;  /* 0x0000000206047825 */ /* 0x042fe200078e0218 */
[----:B------:R-:W-:Y:S02]  /*4bb30*/  ISETP.LT.AND P5, PT, R27, c[0x0][0x178], !P5 ;  /* 0x00005e001b007a0c */ /* 0x000fe40006fa1270 */
[----:B------:R-:W-:Y:S02]  /*4bb40*/  PRMT R0, R21, 0x7632, R0 ;  /* 0x0000763215007816 */ /* 0x000fe40000000000 */
[----:B---3--:R1:W-:Y:S01]  /*4bb50*/  @P3 STG.E.U16 [R4.64], R23 ;  /* 0x0000001704003986 */ /* 0x0083e2000c101506 */
        /* <DEDUP_REMOVED lines=21> */
[----:B------:R-:W-:-:S04]  /*4bcb0*/  IADD3 R22, R11, 0x3f, RZ ;  /* 0x0000003f0b167810 */ /* 0x000fc80007ffe0ff */
[----:B------:R-:W-:Y:S02]  /*4bcc0*/  ISETP.GE.AND P5, PT, R22, c[0x0][0x17c], PT ;  /* 0x00005f0016007a0c */ /* 0x000fe40003fa6270 */
[----:B------:R-:W-:Y:S02]  /*4bcd0*/  IADD3 R22, R11, 0x43, RZ ;  /* 0x000000430b167810 */ /* 0x000fe40007ffe0ff */
[----:B--2---:R-:W-:Y:S01]  /*4bce0*/  PRMT R0, R29, 0x7632, R0 ;  /* 0x000076321d007816 */ /* 0x004fe20000000000 */
[----:B-----5:R0:W-:Y:S01]  /*4bcf0*/  @P3 STG.E.U16 [R18.64], R17 ;  /* 0x0000001112003986 */ /* 0x0201e2000c101506 */
[C---:B------:R-:W-:Y:S02]  /*4bd00*/  ISETP.LT.AND P3, PT, R10.reuse, c[0x0][0x178], !P2 ;  /* 0x00005e000a007a0c */ /* 0x040fe40005761270 */
[----:B------:R-:W-:Y:S01]  /*4bd10*/  ISETP.LT.AND P2, PT, R27, c[0x0][0x178], !P2 ;  /* 0x00005e001b007a0c */ /* 0x000fe20005741270 */
[----:B------:R1:W-:Y:S01]  /*4bd20*/  @P6 STG.E.U16 [R4.64], R29 ;  /* 0x0000001d04006986 */ /* 0x0003e2000c101506 */
[----:B------:R-:W-:-:S02]  /*4bd30*/  ISETP.LT.AND P6, PT, R10, c[0x0][0x178], !P0 ;  /* 0x00005e000a007a0c */ /* 0x000fc400047c1270 */
[----:B0-----:R-:W-:Y:S02]  /*4bd40*/  IADD3 R19, R6, c[0x0][0x198], RZ ;  /* 0x0000660006137a10 */ /* 0x001fe40007ffe0ff */
        /* <DEDUP_REMOVED lines=16> */
[----:B------:R-:W-:-:S02]  /*4be50*/  PRMT R6, R23, 0x7632, R6 ;  /* 0x0000763217067816 */ /* 0x000fc40000000006 */
[C---:B------:R-:W-:Y:S01]  /*4be60*/  IADD3 R21, R16.reuse, c[0x0][0x198], RZ ;  /* 0x0000660010157a10 */ /* 0x040fe20007ffe0ff */
[C---:B-1----:R-:W-:Y:S01]  /*4be70*/  IMAD.WIDE R4, R16.reuse, 0x2, R2 ;  /* 0x0000000210047825 */ /* 0x042fe200078e0202 */
[----:B------:R-:W3:Y:S03]  /*4be80*/  LDL.LU R23, [R1+0x80] ;  /* 0x0000800001177983 */ /* 0x000ee60000300800 */
[----:B------:R-:W-:Y:S01]  /*4be90*/  IMAD.WIDE R16, R16, 0x2, R24 ;  /* 0x0000000210107825 */ /* 0x000fe200078e0218 */
[----:B------:R0:W-:Y:S04]  /*4bea0*/  @P6 STG.E.U16 [R4.64], R0 ;  /* 0x0000000004006986 */ /* 0x0001e8000c101506 */
[----:B------:R1:W-:Y:S01]  /*4beb0*/  @P4 STG.E.U16 [R16.64], R6 ;  /* 0x0000000610004986 */ /* 0x0003e2000c101506 */
[----:B------:R-:W-:-:S03]  /*4bec0*/  ISETP.GE.AND P4, PT, R22, c[0x0][0x17c], PT ;  /* 0x00005f0016007a0c */ /* 0x000fc60003f86270 */
[----:B------:R-:W4:Y:S01]  /*4bed0*/  LDL.LU R22, [R1+0x90] ;  /* 0x0000900001167983 */ /* 0x000f220000300800 */
[----:B------:R-:W-:Y:S02]  /*4bee0*/  ISETP.LT.AND P0, PT, R10, c[0x0][0x178], !P1 ;  /* 0x00005e000a007a0c */ /* 0x000fe40004f01270 */
[----:B------:R-:W-:Y:S02]  /*4bef0*/  IADD3 R18, R11, 0x41, RZ ;  /* 0x000000410b127810 */ /* 0x000fe40007ffe0ff */
[----:B------:R-:W-:Y:S02]  /*4bf00*/  ISETP.LT.AND P1, PT, R27, c[0x0][0x178], !P1 ;  /* 0x00005e001b007a0c */ /* 0x000fe40004f21270 */
[----:B------:R-:W-:Y:S01]  /*4bf10*/  ISETP.GE.AND P2, PT, R18, c[0x0][0x17c], PT ;  /* 0x00005f0012007a0c */ /* 0x000fe20003f46270 */
[----:B------:R-:W-:Y:S01]  /*4bf20*/  IMAD.WIDE R18, R21, 0x2, R2 ;  /* 0x0000000215127825 */ /* 0x000fe200078e0202 */
[----:B------:R-:W-:-:S03]  /*4bf30*/  IADD3 R20, R11, 0x40, RZ ;  /* 0x000000400b147810 */ /* 0x000fc60007ffe0ff */
[----:B0-----:R-:W-:Y:S01]  /*4bf40*/  IMAD.WIDE R4, R21, 0x2, R24 ;  /* 0x0000000215047825 */ /* 0x001fe200078e0218 */
[----:B------:R-:W-:Y:S02]  /*4bf50*/  ISETP.GE.AND P3, PT, R20, c[0x0][0x17c], PT ;  /* 0x00005f0014007a0c */ /* 0x000fe40003f66270 */
[----:B------:R-:W-:Y:S02]  /*4bf60*/  IADD3 R20, R11, 0x42, RZ ;  /* 0x000000420b147810 */ /* 0x000fe40007ffe0ff */
[----:B------:R-:W-:Y:S02]  /*4bf70*/  IADD3 R0, R21, c[0x0][0x198], RZ ;  /* 0x0000660015007a10 */ /* 0x000fe40007ffe0ff */
[----:B------:R-:W-:-:S03]  /*4bf80*/  ISETP.GE.AND P6, PT, R20, c[0x0][0x17c], PT ;  /* 0x00005f0014007a0c */ /* 0x000fc60003fc6270 */
[----:B-1----:R-:W-:Y:S01]  /*4bf90*/  IMAD.WIDE R16, R0, 0x2, R24 ;  /* 0x0000000200107825 */ /* 0x002fe200078e0218 */
[----:B--2---:R0:W-:Y:S01]  /*4bfa0*/  @P0 STG.E.U16 [R18.64], R29 ;  /* 0x0000001d12000986 */ /* 0x0041e2000c101506 */
[C---:B------:R-:W-:Y:S02]  /*4bfb0*/  ISETP.LT.AND P0, PT, R10.reuse, c[0x0][0x178], !P5 ;  /* 0x00005e000a007a0c */ /* 0x040fe40006f01270 */
[----:B------:R-:W-:Y:S02]  /*4bfc0*/  PRMT R6, R29, 0x7632, R6 ;  /* 0x000076321d067816 */ /* 0x000fe40000000006 */
[----:B------:R-:W-:Y:S01]  /*4bfd0*/  ISETP.LT.AND P5, PT, R27, c[0x0][0x178], !P5 ;  /* 0x00005e001b007a0c */ /* 0x000fe20006fa1270 */
[----:B------:R1:W-:Y:S01]  /*4bfe0*/  @P1 STG.E.U16 [R4.64], R7 ;  /* 0x0000000704001986 */ /* 0x0003e2000c101506 */
[----:B------:R-:W-:-:S03]  /*4bff0*/  ISETP.LT.AND P1, PT, R10, c[0x0][0x178], !P3 ;  /* 0x00005e000a007a0c */ /* 0x000fc60005f21270 */
[----:B0-----:R-:W2:Y:S01]  /*4c000*/  LDL.LU R29, [R1+0xc0] ;  /* 0x0000c000011d7983 */ /* 0x001ea20000300800 */
[----:B------:R-:W-:-:S03]  /*4c010*/  ISETP.LT.AND P3, PT, R27, c[0x0][0x178], !P3 ;  /* 0x00005e001b007a0c */ /* 0x000fc60005f61270 */
[----:B------:R-:W5:Y:S01]  /*4c020*/  LDL.LU R20, [R1+0x70] ;  /* 0x0000700001147983 */ /* 0x000f620000300800 */
[C---:B-1----:R-:W-:Y:S01]  /*4c030*/  IMAD.WIDE R4, R0.reuse, 0x2, R2 ;  /* 0x0000000200047825 */ /* 0x042fe200078e0202 */
[----:B------:R-:W-:Y:S02]  /*4c040*/  IADD3 R0, R0, c[0x0][0x198], RZ ;  /* 0x0000660000007a10 */ /* 0x000fe40007ffe0ff */
[----:B------:R-:W-:Y:S02]  /*4c050*/  PRMT R18, R7, 0x7632, R18 ;  /* 0x0000763207127816 */ /* 0x000fe40000000012 */
[----:B------:R-:W-:Y:S01]  /*4c060*/  IADD3 R7, R11, 0x44, RZ ;  /* 0x000000440b077810 */ /* 0x000fe20007ffe0ff */
[----:B------:R0:W-:Y:S03]  /*4c070*/  @P0 STG.E.U16 [R4.64], R6 ;  /* 0x0000000604000986 */ /* 0x0001e6000c101506 */
[----:B------:R-:W-:Y:S01]  /*4c080*/  ISETP.GE.AND P0, PT, R7, c[0x0][0x17c], PT ;  /* 0x00005f0007007a0c */ /* 0x000fe20003f06270 */
[----:B------:R1:W-:Y:S01]  /*4c090*/  @P5 STG.E.U16 [R16.64], R18 ;  /* 0x0000001210005986 */ /* 0x0003e2000c101506 */
[----:B0-----:R-:W-:Y:S01]  /*4c0a0*/  IMAD.WIDE R4, R0, 0x2, R2 ;  /* 0x0000000200047825 */ /* 0x001fe200078e0202 */
[----:B-1----:R-:W-:-:S03]  /*4c0b0*/  IADD3 R16, R11, 0x45, RZ ;  /* 0x000000450b107810 */ /* 0x002fc60007ffe0ff */
[----:B------:R-:W-:Y:S01]  /*4c0c0*/  IMAD.WIDE R6, R0, 0x2, R24 ;  /* 0x0000000200067825 */ /* 0x000fe200078e0218 */
[----:B----4-:R0:W-:Y:S01]  /*4c0d0*/  @P1 STG.E.U16 [R4.64], R22 ;  /* 0x0000001604001986 */ /* 0x0101e2000c101506 */
[----:B------:R-:W-:Y:S02]  /*4c0e0*/  ISETP.GE.AND P1, PT, R16, c[0x0][0x17c], PT ;  /* 0x00005f0010007a0c */ /* 0x000fe40003f26270 */
[----:B------:R-:W-:Y:S01]  /*4c0f0*/  PRMT R17, R22, 0x7632, R17 ;  /* 0x0000763216117816 */ /* 0x000fe20000000011 */
[----:B---3--:R1:W-:Y:S01]  /*4c100*/  @P3 STG.E.U16 [R6.64], R23 ;  /* 0x0000001706003986 */ /* 0x0083e2000c101506 */
[----:B------:R-:W-:-:S03]  /*4c110*/  PRMT R16, R23, 0x7632, R16 ;  /* 0x0000763217107816 */ /* 0x000fc60000000010 */
[----:B0-----:R-:W3:Y:S04]  /*4c120*/  LDL.LU R22, [R1+0xd0] ;  /* 0x0000d00001167983 */ /* 0x001ee80000300800 */
[----:B-1----:R-:W4:Y:S01]  /*4c130*/  LDL.LU R23, [R1+0xb0] ;  /* 0x0000b00001177983 */ /* 0x002f220000300800 */
[----:B------:R-:W-:Y:S02]  /*4c140*/  ISETP.LT.AND P5, PT, R10, c[0x0][0x178], !P2 ;  /* 0x00005e000a007a0c */ /* 0x000fe400057a1270 */
[----:B------:R-:W-:Y:S02]  /*4c150*/  ISETP.LT.AND P2, PT, R27, c[0x0][0x178], !P2 ;  /* 0x00005e001b007a0c */ /* 0x000fe40005741270 */
[----:B------:R-:W-:Y:S02]  /*4c160*/  IADD3 R0, R0, c[0x0][0x198], RZ ;  /* 0x0000660000007a10 */ /* 0x000fe40007ffe0ff */
[----:B------:R-:W-:-:S03]  /*4c170*/  ISETP.LT.AND P3, PT, R10, c[0x0][0x178], !P6 ;  /* 0x00005e000a007a0c */ /* 0x000fc60007761270 */
[----:B------:R-:W-:-:S04]  /*4c180*/  IMAD.WIDE R4, R0, 0x2, R2 ;  /* 0x0000000200047825 */ /* 0x000fc800078e0202 */
[C---:B------:R-:W-:Y:S01]  /*4c190*/  IMAD.WIDE R6, R0.reuse, 0x2, R24 ;  /* 0x0000000200067825 */ /* 0x040fe200078e0218 */
[----:B------:R-:W-:Y:S01]  /*4c1a0*/  IADD3 R0, R0, c[0x0][0x198], RZ ;  /* 0x0000660000007a10 */ /* 0x000fe20007ffe0ff */
[----:B------:R0:W-:Y:S01]  /*4c1b0*/  @P5 STG.E.U16 [R4.64], R17 ;  /* 0x0000001104005986 */ /* 0x0001e2000c101506 */
[----:B------:R-:W-:-:S03]  /*4c1c0*/  ISETP.LT.AND P6, PT, R27, c[0x0][0x178], !P6 ;  /* 0x00005e001b007a0c */ /* 0x000fc600077c1270 */
[----:B------:R1:W-:Y:S01]  /*4c1d0*/  @P2 STG.E.U16 [R6.64], R16 ;  /* 0x0000001006002986 */ /* 0x0003e2000c101506 */
[----:B------:R-:W-:Y:S01]  /*4c1e0*/  ISETP.LT.AND P2, PT, R10, c[0x0][0x178], !P4 ;  /* 0x00005e000a007a0c */ /* 0x000fe20006741270 */
[C---:B0-----:R-:W-:Y:S01]  /*4c1f0*/  IMAD.WIDE R4, R0.reuse, 0x2, R2 ;  /* 0x0000000200047825 */ /* 0x041fe200078e0202 */
[----:B-1----:R-:W-:Y:S02]  /*4c200*/  IADD3 R6, R11, 0x47, RZ ;  /* 0x000000470b067810 */ /* 0x002fe40007ffe0ff */
[----:B------:R-:W-:Y:S02]  /*4c210*/  IADD3 R16, R0, c[0x0][0x198], RZ ;  /* 0x0000660000107a10 */ /* 0x000fe40007ffe0ff */
[----:B------:R-:W-:Y:S02]  /*4c220*/  ISETP.LT.AND P4, PT, R27, c[0x0][0x178], !P4 ;  /* 0x00005e001b007a0c */ /* 0x000fe40006781270 */
[----:B------:R-:W-:-:S04]  /*4c230*/  IADD3 R17, R11, 0x46, RZ ;  /* 0x000000460b117810 */ /* 0x000fc80007ffe0ff */
[----:B------:R-:W-:Y:S01]  /*4c240*/  ISETP.GE.AND P5, PT, R17, c[0x0][0x17c], PT ;  /* 0x00005f0011007a0c */ /* 0x000fe20003fa6270 */
[----:B--2---:R0:W-:Y:S01]  /*4c250*/  @P3 STG.E.U16 [R4.64], R29 ;  /* 0x0000001d04003986 */ /* 0x0041e2000c101506 */
[----:B------:R-:W-:Y:S01]  /*4c260*/  ISETP.GE.AND P3, PT, R6, c[0x0][0x17c], PT ;  /* 0x00005f0006007a0c */ /* 0x000fe20003f66270 */
[----:B------:R-:W-:-:S04]  /*4c270*/  IMAD.WIDE R6, R16, 0x2, R2 ;  /* 0x0000000210067825 */ /* 0x000fc800078e0202 */
[----:B0-----:R-:W-:Y:S01]  /*4c280*/  IMAD.WIDE R4, R0, 0x2, R24 ;  /* 0x0000000200047825 */ /* 0x001fe200078e0218 */
[----:B------:R-:W-:Y:S02]  /*4c290*/  PRMT R0, R29, 0x7632, R0 ;  /* 0x000076321d007816 */ /* 0x000fe40000000000 */
[----:B-----5:R-:W-:Y:S01]  /*4c2a0*/  PRMT R18, R20, 0x7632, R18 ;  /* 0x0000763214127816 */ /* 0x020fe20000000012 */
[----:B------:R-:W2:Y:S04]  /*4c2b0*/  LDL.LU R29, [R1+0xa0] ;  /* 0x0000a000011d7983 */ /* 0x000ea80000300800 */
[----:B------:R0:W-:Y:S01]  /*4c2c0*/  @P6 STG.E.U16 [R4.64], R20 ;  /* 0x0000001404006986 */ /* 0x0001e2000c101506 */
[----:B------:R-:W-:Y:S02]  /*4c2d0*/  ISETP.LT.AND P6, PT, R10, c[0x0][0x178], !P0 ;  /* 0x00005e000a007a0c */ /* 0x000fe400047c1270 */
[----:B------:R-:W-:Y:S01]  /*4c2e0*/  ISETP.LT.AND P0, PT, R27, c[0x0][0x178], !P0 ;  /* 0x00005e001b007a0c */ /* 0x000fe20004701270 */
[----:B------:R1:W-:Y:S01]  /*4c2f0*/  @P2 STG.E.U16 [R6.64], R0 ;  /* 0x0000000006002986 */ /* 0x0003e2000c101506 */
[C---:B0-----:R-:W-:Y:S01]  /*4c300*/  IMAD.WIDE R4, R16.reuse, 0x2, R24 ;  /* 0x0000000210047825 */ /* 0x041fe200078e0218 */
[----:B-1----:R-:W-:-:S04]  /*4c310*/  IADD3 R0, R16, c[0x0][0x198], RZ ;  /* 0x0000660010007a10 */ /* 0x002fc80007ffe0ff */
[----:B------:R-:W-:Y:S01]  /*4c320*/  @P4 STG.E.U16 [R4.64], R18 ;  /* 0x0000001204004986 */ /* 0x000fe2000c101506 */
[----:B------:R-:W-:-:S04]  /*4c330*/  IMAD.WIDE R6, R0, 0x2, R2 ;  /* 0x0000000200067825 */ /* 0x000fc800078e0202 */
[----:B------:R-:W-:Y:S01]  /*4c340*/  IMAD.WIDE R16, R0, 0x2, R24 ;  /* 0x0000000200107825 */ /* 0x000fe200078e0218 */
[----:B---3--:R0:W-:Y:S04]  /*4c350*/  @P6 STG.E.U16 [R6.64], R22 ;  /* 0x0000001606006986 */ /* 0x0081e8000c101506 */
[----:B----4-:R1:W-:Y:S01]  /*4c360*/  @P0 STG.E.U16 [R16.64], R23 ;  /* 0x0000001710000986 */ /* 0x0103e2000c101506 */
[----:B------:R-:W-:Y:S02]  /*4c370*/  ISETP.LT.AND P0, PT, R10, c[0x0][0x178], !P1 ;  /* 0x00005e000a007a0c */ /* 0x000fe40004f01270 */
[----:B0-----:R-:W-:Y:S02]  /*4c380*/  IADD3 R6, R0, c[0x0][0x198], RZ ;  /* 0x0000660000067a10 */ /* 0x001fe40007ffe0ff */
[----:B------:R-:W-:-:S03]  /*4c390*/  PRMT R0, R22, 0x7632, R0 ;  /* 0x0000763216007816 */ /* 0x000fc60000000000 */
[----:B------:R-:W-:Y:S01]  /*4c3a0*/  IMAD.WIDE R4, R6, 0x2, R2 ;  /* 0x0000000206047825 */ /* 0x000fe200078e0202 */
[----:B------:R-:W-:Y:S02]  /*4c3b0*/  PRMT R21, R23, 0x7632, R21 ;  /* 0x0000763217157816 */ /* 0x000fe40000000015 */
[----:B-1----:R-:W3:Y:S04]  /*4c3c0*/  LDL.LU R23, [R1+0xf0] ;  /* 0x0000f00001177983 */ /* 0x002ee80000300800 */
[----:B------:R0:W-:Y:S04]  /*4c3d0*/  @P0 STG.E.U16 [R4.64], R0 ;  /* 0x0000000004000986 */ /* 0x0001e8000c101506 */
[----:B0-----:R-:W4:Y:S01]  /*4c3e0*/  LDL.LU R5, [R1+0x100] ;  /* 0x0001000001057983 */ /* 0x001f220000300800 */
[----:B------:R-:W-:-:S02]  /*4c3f0*/  IADD3 R20, R11, 0x49, RZ ;  /* 0x000000490b147810 */ /* 0x000fc40007ffe0ff */
[C---:B------:R-:W-:Y:S02]  /*4c400*/  ISETP.LT.AND P1, PT, R27.reuse, c[0x0][0x178], !P1 ;  /* 0x00005e001b007a0c */ /* 0x040fe40004f21270 */
[----:B------:R-:W-:Y:S02]  /*4c410*/  ISETP.LT.AND P6, PT, R10, c[0x0][0x178], !P5 ;  /* 0x00005e000a007a0c */ /* 0x000fe40006fc1270 */
[----:B------:R-:W-:Y:S02]  /*4c420*/  ISETP.GE.AND P4, PT, R20, c[0x0][0x17c], PT ;  /* 0x00005f0014007a0c */ /* 0x000fe40003f86270 */
[C---:B------:R-:W-:Y:S01]  /*4c430*/  IADD3 R20, R6.reuse, c[0x0][0x198], RZ ;  /* 0x0000660006147a10 */ /* 0x040fe20007ffe0ff */
[----:B------:R-:W-:Y:S01]  /*4c440*/  IMAD.WIDE R6, R6, 0x2, R24 ;  /* 0x0000000206067825 */ /* 0x000fe200078e0218 */
[----:B------:R-:W-:-:S03]  /*4c450*/  ISETP.LT.AND P5, PT, R27, c[0x0][0x178], !P5 ;  /* 0x00005e001b007a0c */ /* 0x000fc60006fa1270 */
[C---:B------:R-:W-:Y:S01]  /*4c460*/  IMAD.WIDE R16, R20.reuse, 0x2, R2 ;  /* 0x0000000214107825 */ /* 0x040fe200078e0202 */
[----:B------:R-:W-:Y:S01]  /*4c470*/  IADD3 R19, R11, 0x48, RZ ;  /* 0x000000480b137810 */ /* 0x000fe20007ffe0ff */
[----:B------:R0:W-:Y:S03]  /*4c480*/  @P1 STG.E.U16 [R6.64], R21 ;  /* 0x0000001506001986 */ /* 0x0001e6000c101506 */
[----:B------:R-:W-:Y:S01]  /*4c490*/  ISETP.GE.AND P2, PT, R19, c[0x0][0x17c], PT ;  /* 0x00005f0013007a0c */ /* 0x000fe20003f46270 */
[C---:B------:R-:W-:Y:S01]  /*4c4a0*/  IMAD.WIDE R18, R20.reuse, 0x2, R24 ;  /* 0x0000000214127825 */ /* 0x040fe200078e0218 */
[----:B------:R-:W-:Y:S02]  /*4c4b0*/  IADD3 R22, R11, 0x4a, RZ ;  /* 0x0000004a0b167810 */ /* 0x000fe40007ffe0ff */
[----:B0-----:R-:W-:Y:S02]  /*4c4c0*/  IADD3 R6, R20, c[0x0][0x198], RZ ;  /* 0x0000660014067a10 */ /* 0x001fe40007ffe0ff */
[----:B------:R-:W-:-:S02]  /*4c4d0*/  ISETP.GE.AND P0, PT, R22, c[0x0][0x17c], PT ;  /* 0x00005f0016007a0c */ /* 0x000fc40003f06270 */
[----:B------:R-:W5:Y:S01]  /*4c4e0*/  LDL.LU R22, [R1+0x240] ;  /* 0x0002400001167983 */ /* 0x000f620000300800 */
[----:B--2---:R-:W-:-:S03]  /*4c4f0*/  PRMT R0, R29, 0x7632, R0 ;  /* 0x000076321d007816 */ /* 0x004fc60000000000 */
[----:B----4-:R-:W-:Y:S01]  /*4c500*/  @P6 STG.E.U16 [R16.64], R5 ;  /* 0x0000000510006986 */ /* 0x010fe2000c101506 */
[----:B------:R-:W-:-:S03]  /*4c510*/  ISETP.LT.AND P6, PT, R10, c[0x0][0x178], !P3 ;  /* 0x00005e000a007a0c */ /* 0x000fc60005fc1270 */
[----:B------:R0:W-:Y:S02]  /*4c520*/  @P5 STG.E.U16 [R18.64], R29 ;  /* 0x0000001d12005986 */ /* 0x0001e4000c101506 */
[----:B0-----:R-:W-:Y:S01]  /*4c530*/  PRMT R18, R5, 0x7632, R18 ;  /* 0x0000763205127816 */ /* 0x001fe20000000012 */
[----:B------:R-:W-:Y:S01]  /*4c540*/  IMAD.WIDE R4, R6, 0x2, R2 ;  /* 0x0000000206047825 */ /* 0x000fe200078e0202 */
[----:B------:R-:W2:Y:S06]  /*4c550*/  LDL.LU R29, [R1+0xe0] ;  /* 0x0000e000011d7983 */ /* 0x000eac0000300800 */
[----:B------:R0:W-:Y:S04]  /*4c560*/  @P6 STG.E.U16 [R4.64], R18 ;  /* 0x0000001204006986 */ /* 0x0001e8000c101506 */
[----:B0-----:R-:W4:Y:S01]  /*4c570*/  LDL.LU R18, [R1+0x110] ;  /* 0x0001100001127983 */ /* 0x001f220000300800 */
[----:B------:R-:W-:-:S02]  /*4c580*/  ISETP.LT.AND P3, PT, R27, c[0x0][0x178], !P3 ;  /* 0x00005e001b007a0c */ /* 0x000fc40005f61270 */
[----:B------:R-:W-:Y:S02]  /*4c590*/  ISETP.LT.AND P5, PT, R10, c[0x0][0x178], !P2 ;  /* 0x00005e000a007a0c */ /* 0x000fe400057a1270 */
[----:B------:R-:W-:Y:S02]  /*4c5a0*/  ISETP.LT.AND P2, PT, R27, c[0x0][0x178], !P2 ;  /* 0x00005e001b007a0c */ /* 0x000fe40005741270 */
[----:B------:R-:W-:Y:S02]  /*4c5b0*/  IADD3 R16, R11, 0x4b, RZ ;  /* 0x0000004b0b107810 */ /* 0x000fe40007ffe0ff */
[C---:B------:R-:W-:Y:S01]  /*4c5c0*/  IADD3 R20, R6.reuse, c[0x0][0x198], RZ ;  /* 0x0000660006147a10 */ /* 0x040fe20007ffe0ff */
[----:B------:R-:W-:Y:S01]  /*4c5d0*/  IMAD.WIDE R6, R6, 0x2, R24 ;  /* 0x0000000206067825 */ /* 0x000fe200078e0218 */
[----:B------:R-:W-:-:S03]  /*4c5e0*/  ISETP.GE.AND P1, PT, R16, c[0x0][0x17c], PT ;  /* 0x00005f0010007a0c */ /* 0x000fc60003f26270 */
[C---:B------:R-:W-:Y:S01]  /*4c5f0*/  IMAD.WIDE R16, R20.reuse, 0x2, R2 ;  /* 0x0000000214107825 */ /* 0x040fe200078e0202 */
[----:B------:R0:W-:Y:S03]  /*4c600*/  @P3 STG.E.U16 [R6.64], R0 ;  /* 0x0000000006003986 */ /* 0x0001e6000c101506 */
[----:B------:R-:W-:Y:S01]  /*4c610*/  IMAD.WIDE R4, R20, 0x2, R24 ;  /* 0x0000000214047825 */ /* 0x000fe200078e0218 */
[----:B------:R-:W-:Y:S02]  /*4c620*/  ISETP.LT.AND P3, PT, R10, c[0x0][0x178], !P4 ;  /* 0x00005e000a007a0c */ /* 0x000fe40006761270 */
[----:B------:R-:W-:Y:S02]  /*4c630*/  ISETP.LT.AND P4, PT, R27, c[0x0][0x178], !P4 ;  /* 0x00005e001b007a0c */ /* 0x000fe40006781270 */
[C---:B0-----:R-:W-:Y:S02]  /*4c640*/  IADD3 R0, R11.reuse, 0x4d, RZ ;  /* 0x0000004d0b007810 */ /* 0x041fe40007ffe0ff */
[----:B------:R-:W-:-:S04]  /*4c650*/  IADD3 R19, R11, 0x4c, RZ ;  /* 0x0000004c0b137810 */ /* 0x000fc80007ffe0ff */
[----:B------:R-:W-:Y:S01]  /*4c660*/  ISETP.GE.AND P6, PT, R19, c[0x0][0x17c], PT ;  /* 0x00005f0013007a0c */ /* 0x000fe20003fc6270 */
[----:B----4-:R0:W-:Y:S01]  /*4c670*/  @P5 STG.E.U16 [R16.64], R18 ;  /* 0x0000001210005986 */ /* 0x0101e2000c101506 */
[----:B------:R-:W-:Y:S02]  /*4c680*/  ISETP.GE.AND P5, PT, R0, c[0x0][0x17c], PT ;  /* 0x00005f0000007a0c */ /* 0x000fe40003fa6270 */
[----:B------:R-:W-:Y:S01]  /*4c690*/  IADD3 R0, R20, c[0x0][0x198], RZ ;  /* 0x0000660014007a10 */ /* 0x000fe20007ffe0ff */
[----:B---3--:R1:W-:Y:S01]  /*4c6a0*/  @P2 STG.E.U16 [R4.64], R23 ;  /* 0x0000001704002986 */ /* 0x0083e2000c101506 */
[----:B------:R-:W-:Y:S02]  /*4c6b0*/  ISETP.LT.AND P2, PT, R10, c[0x0][0x178], !P0 ;  /* 0x00005e000a007a0c */ /* 0x000fe40004741270 */
[----:B0-----:R-:W-:Y:S02]  /*4c6c0*/  PRMT R17, R23, 0x7632, R17 ;  /* 0x0000763217117816 */ /* 0x001fe40000000011 */
[----:B-1----:R-:W3:Y:S01]  /*4c6d0*/  LDL.LU R23, [R1+0x250] ;  /* 0x0002500001177983 */ /* 0x002ee20000300800 */
[----:B------:R-:W-:Y:S01]  /*4c6e0*/  PRMT R16, R18, 0x7632, R16 ;  /* 0x0000763212107816 */ /* 0x000fe20000000010 */
[C---:B------:R-:W-:Y:S01]  /*4c6f0*/  IMAD.WIDE R6, R0.reuse, 0x2, R2 ;  /* 0x0000000200067825 */ /* 0x040fe200078e0202 */
[----:B------:R-:W-:Y:S01]  /*4c700*/  ISETP.LT.AND P0, PT, R27, c[0x0][0x178], !P0 ;  /* 0x00005e001b007a0c */ /* 0x000fe20004701270 */
[----:B------:R-:W4:Y:S02]  /*4c710*/  LDL.LU R19, [R1+0x130] ;  /* 0x0001300001137983 */ /* 0x000f240000300800 */
[C-C-:B------:R-:W-:Y:S01]  /*4c720*/  IMAD.WIDE R4, R0.reuse, 0x2, R24.reuse ;  /* 0x0000000200047825 */ /* 0x140fe200078e0218 */
[----:B------:R-:W-:Y:S01]  /*4c730*/  IADD3 R0, R0, c[0x0][0x198], RZ ;  /* 0x0000660000007a10 */ /* 0x000fe20007ffe0ff */
[----:B------:R0:W-:Y:S04]  /*4c740*/  @P3 STG.E.U16 [R6.64], R16 ;  /* 0x0000001006003986 */ /* 0x0001e8000c101506 */
[----:B------:R1:W-:Y:S01]  /*4c750*/  @P4 STG.E.U16 [R4.64], R17 ;  /* 0x0000001104004986 */ /* 0x0003e2000c101506 */
[----:B0-----:R-:W-:Y:S01]  /*4c760*/  IADD3 R16, R11, 0x4f, RZ ;  /* 0x0000004f0b107810 */ /* 0x001fe20007ffe0ff */
[----:B------:R-:W-:-:S04]  /*4c770*/  IMAD.WIDE R6, R0, 0x2, R24 ;  /* 0x0000000200067825 */ /* 0x000fc800078e0218 */
[----:B-1----:R-:W-:Y:S01]  /*4c780*/  IMAD.WIDE R4, R0, 0x2, R2 ;  /* 0x0000000200047825 */ /* 0x002fe200078e0202 */
[----:B--2---:R-:W-:-:S04]  /*4c790*/  PRMT R17, R29, 0x7632, R17 ;  /* 0x000076321d117816 */ /* 0x004fc80000000011 */
[----:B-----5:R0:W-:Y:S01]  /*4c7a0*/  @P2 STG.E.U16 [R4.64], R22 ;  /* 0x0000001604002986 */ /* 0x0201e2000c101506 */
[----:B------:R-:W-:Y:S02]  /*4c7b0*/  ISETP.GE.AND P2, PT, R16, c[0x0][0x17c], PT ;  /* 0x00005f0010007a0c */ /* 0x000fe40003f46270 */
[----:B------:R-:W-:Y:S01]  /*4c7c0*/  PRMT R16, R22, 0x7632, R16 ;  /* 0x0000763216107816 */ /* 0x000fe20000000010 */
[----:B------:R1:W-:Y:S04]  /*4c7d0*/  @P0 STG.E.U16 [R6.64], R29 ;  /* 0x0000001d06000986 */ /* 0x0003e8000c101506 */
[----:B0-----:R-:W2:Y:S04]  /*4c7e0*/  LDL.LU R22, [R1+0x260] ;  /* 0x0002600001167983 */ /* 0x001ea80000300800 */
[----:B-1----:R-:W5:Y:S01]  /*4c7f0*/  LDL.LU R29, [R1+0x120] ;  /* 0x00012000011d7983 */ /* 0x002f620000300800 */
[----:B------:R-:W-:-:S02]  /*4c800*/  ISETP.LT.AND P4, PT, R10, c[0x0][0x178], !P1 ;  /* 0x00005e000a007a0c */ /* 0x000fc40004f81270 */
        /* <DEDUP_REMOVED lines=9> */
[----:B------:R-:W-:Y:S02]  /*4c8a0*/  ISETP.LT.AND P1, PT, R10, c[0x0][0x178], !P5 ;  /* 0x00005e000a007a0c */ /* 0x000fe40006f21270 */
[C---:B------:R-:W-:Y:S02]  /*4c8b0*/  IADD3 R18, R11.reuse, 0x4e, RZ ;  /* 0x0000004e0b127810 */ /* 0x040fe40007ffe0ff */
[----:B0-----:R-:W-:Y:S01]  /*4c8c0*/  IADD3 R16, R11, 0x50, RZ ;  /* 0x000000500b107810 */ /* 0x001fe20007ffe0ff */
[----:B------:R-:W-:-:S03]  /*4c8d0*/  IMAD.WIDE R4, R0, 0x2, R2 ;  /* 0x0000000200047825 */ /* 0x000fc600078e0202 */
[----:B------:R-:W-:Y:S02]  /*4c8e0*/  ISETP.GE.AND P4, PT, R16, c[0x0][0x17c], PT ;  /* 0x00005f0010007a0c */ /* 0x000fe40003f86270 */
[----:B-1----:R-:W-:Y:S02]  /*4c8f0*/  IADD3 R6, R11, 0x51, RZ ;  /* 0x000000510b067810 */ /* 0x002fe40007ffe0ff */
[----:B------:R-:W-:Y:S02]  /*4c900*/  IADD3 R16, R0, c[0x0][0x198], RZ ;  /* 0x0000660000107a10 */ /* 0x000fe40007ffe0ff */
[----:B------:R-:W-:Y:S02]  /*4c910*/  ISETP.GE.AND P3, PT, R18, c[0x0][0x17c], PT ;  /* 0x00005f0012007a0c */ /* 0x000fe40003f66270 */
[----:B------:R-:W-:Y:S01]  /*4c920*/  ISETP.LT.AND P5, PT, R27, c[0x0][0x178], !P5 ;  /* 0x00005e001b007a0c */ /* 0x000fe20006fa1270 */
[----:B---3--:R0:W-:Y:S01]  /*4c930*/  @P0 STG.E.U16 [R4.64], R23 ;  /* 0x0000001704000986 */ /* 0x0081e2000c101506 */
[----:B------:R-:W-:Y:S01]  /*4c940*/  ISETP.GE.AND P0, PT, R6, c[0x0][0x17c], PT ;  /* 0x00005f0006007a0c */ /* 0x000fe20003f06270 */
[----:B------:R-:W-:-:S04]  /*4c950*/  IMAD.WIDE R6, R16, 0x2, R2 ;  /* 0x0000000210067825 */ /* 0x000fc800078e0202 */
[----:B0-----:R-:W-:Y:S01]  /*4c960*/  IMAD.WIDE R4, R0, 0x2, R24 ;  /* 0x0000000200047825 */ /* 0x001fe200078e0218 */
[----:B------:R-:W-:Y:S02]  /*4c970*/  PRMT R0, R23, 0x7632, R0 ;  /* 0x0000763217007816 */ /* 0x000fe40000000000 */
[----:B----4-:R-:W-:Y:S01]  /*4c980*/  PRMT R18, R19, 0x7632, R18 ;  /* 0x0000763213127816 */ /* 0x010fe20000000012 */
[----:B------:R-:W3:Y:S04]  /*4c990*/  LDL.LU R23, [R1+0x84] ;  /* 0x0000840001177983 */ /* 0x000ee80000300800 */
        /* <DEDUP_REMOVED lines=9> */
[----:B--2---:R0:W-:Y:S04]  /*4ca30*/  @P6 STG.E.U16 [R6.64], R22 ;  /* 0x0000001606006986 */ /* 0x0041e8000c101506 */
[----:B-----5:R1:W-:Y:S01]  /*4ca40*/  @P3 STG.E.U16 [R16.64], R29 ;  /* 0x0000001d10003986 */ /* 0x0203e2000c101506 */
[----:B------:R-:W-:Y:S02]  /*4ca50*/  ISETP.LT.AND P3, PT, R10, c[0x0][0x178], !P2 ;  /* 0x00005e000a007a0c */ /* 0x000fe40005761270 */
[----:B0-----:R-:W-:Y:S02]  /*4ca60*/  IADD3 R6, R0, c[0x0][0x198], RZ ;  /* 0x0000660000067a10 */ /* 0x001fe40007ffe0ff */
[----:B------:R-:W-:-:S03]  /*4ca70*/  PRMT R0, R22, 0x7632, R0 ;  /* 0x0000763216007816 */ /* 0x000fc60000000000 */
[----:B------:R-:W-:Y:S01]  /*4ca80*/  IMAD.WIDE R4, R6, 0x2, R2 ;  /* 0x0000000206047825 */ /* 0x000fe200078e0202 */
[----:B------:R-:W-:Y:S02]  /*4ca90*/  PRMT R21, R29, 0x7632, R21 ;  /* 0x000076321d157816 */ /* 0x000fe40000000015 */
[----:B-1----:R-:W2:Y:S04]  /*4caa0*/  LDL.LU R29, [R1+0x74] ;  /* 0x00007400011d7983 */ /* 0x002ea80000300800 */
        /* <DEDUP_REMOVED lines=18> */
[----:B---3--:R-:W-:-:S03]  /*4cbd0*/  PRMT R0, R23, 0x7632, R0 ;  /* 0x0000763217007816 */ /* 0x008fc60000000000 */
[----:B----4-:R-:W-:Y:S01]  /*4cbe0*/  @P6 STG.E.U16 [R16.64], R5 ;  /* 0x0000000510006986 */ /* 0x010fe2000c101506 */
[----:B------:R-:W-:-:S03]  /*4cbf0*/  ISETP.LT.AND P6, PT, R10, c[0x0][0x178], !P0 ;  /* 0x00005e000a007a0c */ /* 0x000fc600047c1270 */
[----:B------:R0:W-:Y:S02]  /*4cc00*/  @P4 STG.E.U16 [R18.64], R23 ;  /* 0x0000001712004986 */ /* 0x0001e4000c101506 */
[----:B0-----:R-:W-:Y:S01]  /*4cc10*/  PRMT R18, R5, 0x7632, R18 ;  /* 0x0000763205127816 */ /* 0x001fe20000000012 */
[----:B------:R-:W-:Y:S01]  /*4cc20*/  IMAD.WIDE R4, R6, 0x2, R2 ;  /* 0x0000000206047825 */ /* 0x000fe200078e0202 */
[----:B------:R-:W3:Y:S06]  /*4cc30*/  LDL.LU R23, [R1+0xb4] ;  /* 0x0000b40001177983 */ /* 0x000eec0000300800 */
        /* <DEDUP_REMOVED lines=20> */
[----:B--2---:R1:W-:Y:S01]  /*4cd80*/  @P1 STG.E.U16 [R4.64], R29 ;  /* 0x0000001d04001986 */ /* 0x0043e2000c101506 */
[----:B------:R-:W-:Y:S02]  /*4cd90*/  ISETP.LT.AND P1, PT, R10, c[0x0][0x178], !P3 ;  /* 0x00005e000a007a0c */ /* 0x000fe40005f21270 */
[----:B0-----:R-:W-:Y:S02]  /*4cda0*/  PRMT R17, R29, 0x7632, R17 ;  /* 0x000076321d117816 */ /* 0x001fe40000000011 */
[----:B-1----:R-:W2:Y:S01]  /*4cdb0*/  LDL.LU R29, [R1+0x104] ;  /* 0x00010400011d7983 */ /* 0x002ea20000300800 */
        /* <DEDUP_REMOVED lines=11> */
[----:B---3--:R-:W-:-:S04]  /*4ce70*/  PRMT R17, R23, 0x7632, R17 ;  /* 0x0000763217117816 */ /* 0x008fc80000000011 */
[----:B-----5:R0:W-:Y:S01]  /*4ce80*/  @P1 STG.E.U16 [R4.64], R22 ;  /* 0x0000001604001986 */ /* 0x0201e2000c101506 */
[----:B------:R-:W-:Y:S02]  /*4ce90*/  ISETP.GE.AND P1, PT, R16, c[0x0][0x17c], PT ;  /* 0x00005f0010007a0c */ /* 0x000fe40003f26270 */
[----:B------:R-:W-:Y:S01]  /*4cea0*/  PRMT R16, R22, 0x7632, R16 ;  /* 0x0000763216107816 */ /* 0x000fe20000000010 */
[----:B------:R1:W-:Y:S04]  /*4ceb0*/  @P3 STG.E.U16 [R6.64], R23 ;  /* 0x0000001706003986 */ /* 0x0003e8000c101506 */
[----:B0-----:R-:W3:Y:S04]  /*4cec0*/  LDL.LU R22, [R1+0x114] ;  /* 0x0001140001167983 */ /* 0x001ee80000300800 */
        /* <DEDUP_REMOVED lines=20> */
[----:B--2---:R0:W-:Y:S01]  /*4d010*/  @P3 STG.E.U16 [R4.64], R29 ;  /* 0x0000001d04003986 */ /* 0x0041e2000c101506 */
[----:B------:R-:W-:Y:S01]  /*4d020*/  ISETP.GE.AND P3, PT, R6, c[0x0][0x17c], PT ;  /* 0x00005f0006007a0c */ /* 0x000fe20003f66270 */
[----:B------:R-:W-:-:S04]  /*4d030*/  IMAD.WIDE R6, R16, 0x2, R2 ;  /* 0x0000000210067825 */ /* 0x000fc800078e0202 */
[----:B0-----:R-:W-:Y:S01]  /*4d040*/  IMAD.WIDE R4, R0, 0x2, R24 ;  /* 0x0000000200047825 */ /* 0x001fe200078e0218 */
[----:B------:R-:W-:Y:S02]  /*4d050*/  PRMT R0, R29, 0x7632, R0 ;  /* 0x000076321d007816 */ /* 0x000fe40000000000 */
[----:B----4-:R-:W-:Y:S01]  /*4d060*/  PRMT R18, R19, 0x7632, R18 ;  /* 0x0000763213127816 */ /* 0x010fe20000000012 */
        /* <DEDUP_REMOVED lines=11> */
[----:B-----5:R1:W-:Y:S01]  /*4d120*/  @P0 STG.E.U16 [R16.64], R23 ;  /* 0x0000001710000986 */ /* 0x0203e2000c101506 */
        /* <DEDUP_REMOVED lines=23> */
[----:B------:R-:W5:Y:S04]  /*4d2a0*/  LDL.LU R22, [R1+0x264] ;  /* 0x0002640001167983 */ /* 0x000f680000300800 */
[----:B----4-:R0:W-:Y:S01]  /*4d2b0*/  @P6 STG.E.U16 [R16.64], R5 ;  /* 0x0000000510006986 */ /* 0x0101e2000c101506 */
[----:B------:R-:W-:Y:S02]  /*4d2c0*/  ISETP.LT.AND P6, PT, R10, c[0x0][0x178], !P3 ;  /* 0x00005e000a007a0c */ /* 0x000fe40005fc1270 */
[----:B------:R-:W-:Y:S01]  /*4d2d0*/  PRMT R0, R5, 0x7632, R0 ;  /* 0x0000763205007816 */ /* 0x000fe20000000000 */
[----:B--2---:R1:W-:Y:S01]  /*4d2e0*/  @P5 STG.E.U16 [R18.64], R29 ;  /* 0x0000001d12005986 */ /* 0x0043e2000c101506 */
[----:B0-----:R-:W-:Y:S01]  /*4d2f0*/  IMAD.WIDE R4, R6, 0x2, R2 ;  /* 0x0000000206047825 */ /* 0x001fe200078e0202 */
[----:B-1----:R-:W-:-:S08]  /*4d300*/  IADD3 R19, R11, 0x60, RZ ;  /* 0x000000600b137810 */ /* 0x002fd00007ffe0ff */
[----:B------:R0:W-:Y:S01]  /*4d310*/  @P6 STG.E.U16 [R4.64], R0 ;  /* 0x0000000004006986 */ /* 0x0001e2000c101506 */
[----:B------:R-:W-:Y:S02]  /*4d320*/  PRMT R18, R29, 0x7632, R18 ;  /* 0x000076321d127816 */ /* 0x000fe40000000012 */
[----:B------:R-:W-:Y:S01]  /*4d330*/  ISETP.GE.AND P6, PT, R19, c[0x0][0x17c], PT ;  /* 0x00005f0013007a0c */ /* 0x000fe20003fc6270 */
[----:B------:R-:W2:Y:S04]  /*4d340*/  LDL.LU R29, [R1+0x124] ;  /* 0x00012400011d7983 */ /* 0x000ea80000300800 */
[----:B------:R-:W4:Y:S01]  /*4d350*/  LDL.LU R19, [R1+0x254] ;  /* 0x0002540001137983 */ /* 0x000f220000300800 */
[----:B------:R-:W-:Y:S02]  /*4d360*/  ISETP.LT.AND P3, PT, R27, c[0x0][0x178], !P3 ;  /* 0x00005e001b007a0c */ /* 0x000fe40005f61270 */
[----:B------:R-:W-:-:S02]  /*4d370*/  ISETP.LT.AND P5, PT, R10, c[0x0][0x178], !P2 ;  /* 0x00005e000a007a0c */ /* 0x000fc400057a1270 */
[----:B------:R-:W-:Y:S02]  /*4d380*/  ISETP.LT.AND P2, PT, R27, c[0x0][0x178], !P2 ;  /* 0x00005e001b007a0c */ /* 0x000fe40005741270 */
[----:B------:R-:W-:Y:S02]  /*4d390*/  IADD3 R16, R11, 0x5f, RZ ;  /* 0x0000005f0b107810 */ /* 0x000fe40007ffe0ff */
[C---:B------:R-:W-:Y:S01]  /*4d3a0*/  IADD3 R20, R6.reuse, c[0x0][0x198], RZ ;  /* 0x0000660006147a10 */ /* 0x040fe20007ffe0ff */
[----:B------:R-:W-:Y:S01]  /*4d3b0*/  IMAD.WIDE R6, R6, 0x2, R24 ;  /* 0x0000000206067825 */ /* 0x000fe200078e0218 */
[----:B------:R-:W-:-:S03]  /*4d3c0*/  ISETP.GE.AND P1, PT, R16, c[0x0][0x17c], PT ;  /* 0x00005f0010007a0c */ /* 0x000fc60003f26270 */
[C---:B------:R-:W-:Y:S01]  /*4d3d0*/  IMAD.WIDE R16, R20.reuse, 0x2, R2 ;  /* 0x0000000214107825 */ /* 0x040fe200078e0202 */
[----:B0-----:R-:W-:Y:S01]  /*4d3e0*/  IADD3 R0, R11, 0x61, RZ ;  /* 0x000000610b007810 */ /* 0x001fe20007ffe0ff */
[----:B------:R-:W-:Y:S02]  /*4d3f0*/  @P3 STG.E.U16 [R6.64], R18 ;  /* 0x0000001206003986 */ /* 0x000fe4000c101506 */
[----:B------:R-:W-:Y:S01]  /*4d400*/  IMAD.WIDE R4, R20, 0x2, R24 ;  /* 0x0000000214047825 */ /* 0x000fe200078e0218 */
[----:B------:R-:W-:Y:S02]  /*4d410*/  ISETP.LT.AND P3, PT, R10, c[0x0][0x178], !P4 ;  /* 0x00005e000a007a0c */ /* 0x000fe40006761270 */
[----:B------:R-:W-:Y:S01]  /*4d420*/  ISETP.LT.AND P4, PT, R27, c[0x0][0x178], !P4 ;  /* 0x00005e001b007a0c */ /* 0x000fe20006781270 */
[----:B----4-:R0:W-:Y:S01]  /*4d430*/  @P5 STG.E.U16 [R16.64], R19 ;  /* 0x0000001310005986 */ /* 0x0101e2000c101506 */
[----:B------:R-:W-:Y:S02]  /*4d440*/  ISETP.GE.AND P5, PT, R0, c[0x0][0x17c], PT ;  /* 0x00005f0000007a0c */ /* 0x000fe40003fa6270 */
[----:B------:R-:W-:Y:S01]  /*4d450*/  IADD3 R0, R20, c[0x0][0x198], RZ ;  /* 0x0000660014007a10 */ /* 0x000fe20007ffe0ff */
[----:B---3--:R1:W-:Y:S01]  /*4d460*/  @P2 STG.E.U16 [R4.64], R23 ;  /* 0x0000001704002986 */ /* 0x0083e2000c101506 */
[----:B------:R-:W-:-:S02]  /*4d470*/  ISETP.LT.AND P2, PT, R10, c[0x0][0x178], !P0 ;  /* 0x00005e000a007a0c */ /* 0x000fc40004741270 */
        /* <DEDUP_REMOVED lines=38> */
[----:B------:R-:W-:Y:S02]  /*4d6e0*/  ISETP.LT.AND P5, PT, R27, c[0x0][0x178], !P5 ;  /* 0x00005e001b007a0c */ /* 0x000fe40006fa1270 */
[----:B------:R-:W-:Y:S01]  /*4d6f0*/  IADD3 R20, R11, 0x67, RZ ;  /* 0x000000670b147810 */ /* 0x000fe20007ffe0ff */
        /* <DEDUP_REMOVED lines=19> */
[----:B------:R-:W-:Y:S02]  /*4d830*/  ISETP.GE.AND P5, PT, R20, c[0x0][0x17c], PT ;  /* 0x00005f0014007a0c */ /* 0x000fe40003fa6270 */
[----:B0-----:R-:W-:-:S02]  /*4d840*/  IADD3 R6, R0, c[0x0][0x198], RZ ;  /* 0x0000660000067a10 */ /* 0x001fc40007ffe0ff */
[----:B------:R-:W-:-:S03]  /*4d850*/  PRMT R20, R22, 0x7632, R20 ;  /* 0x0000763216147816 */ /* 0x000fc60000000014 */
[----:B------:R-:W-:Y:S01]  /*4d860*/  IMAD.WIDE R4, R6, 0x2, R2 ;  /* 0x0000000206047825 */ /* 0x000fe200078e0202 */
[----:B------:R-:W-:Y:S02]  /*4d870*/  PRMT R21, R29, 0x7632, R21 ;  /* 0x000076321d157816 */ /* 0x000fe40000000015 */
[----:B-1----:R-:W2:Y:S04]  /*4d880*/  LDL.LU R29, [R1+0xa8] ;  /* 0x0000a800011d7983 */ /* 0x002ea80000300800 */
[----:B------:R0:W-:Y:S04]  /*4d890*/  @P3 STG.E.U16 [R4.64], R20 ;  /* 0x0000001404003986 */ /* 0x0001e8000c101506 */
[----:B0-----:R-:W4:Y:S01]  /*4d8a0*/  LDL.LU R5, [R1+0xd8] ;  /* 0x0000d80001057983 */ /* 0x001f220000300800 */
[----:B------:R-:W-:-:S02]  /*4d8b0*/  ISETP.LT.AND P2, PT, R27, c[0x0][0x178], !P2 ;  /* 0x00005e001b007a0c */ /* 0x000fc40005741270 */
[----:B------:R-:W-:Y:S02]  /*4d8c0*/  ISETP.LT.AND P6, PT, R10, c[0x0][0x178], !P4 ;  /* 0x00005e000a007a0c */ /* 0x000fe400067c1270 */
[C---:B------:R-:W-:Y:S01]  /*4d8d0*/  IADD3 R0, R6.reuse, c[0x0][0x198], RZ ;  /* 0x0000660006007a10 */ /* 0x040fe20007ffe0ff */
[----:B------:R-:W-:Y:S01]  /*4d8e0*/  IMAD.WIDE R6, R6, 0x2, R24 ;  /* 0x0000000206067825 */ /* 0x000fe200078e0218 */
[----:B------:R-:W-:-:S03]  /*4d8f0*/  ISETP.LT.AND P4, PT, R27, c[0x0][0x178], !P4 ;  /* 0x00005e001b007a0c */ /* 0x000fc60006781270 */
[----:B------:R-:W-:Y:S01]  /*4d900*/  IMAD.WIDE R16, R0, 0x2, R2 ;  /* 0x0000000200107825 */ /* 0x000fe200078e0202 */
[----:B------:R-:W-:-:S03]  /*4d910*/  IADD3 R19, R11, 0x66, RZ ;  /* 0x000000660b137810 */ /* 0x000fc60007ffe0ff */
[----:B------:R0:W-:Y:S01]  /*4d920*/  @P2 STG.E.U16 [R6.64], R21 ;  /* 0x0000001506002986 */ /* 0x0001e2000c101506 */
[----:B------:R-:W-:Y:S01]  /*4d930*/  ISETP.GE.AND P1, PT, R19, c[0x0][0x17c], PT ;  /* 0x00005f0013007a0c */ /* 0x000fe20003f26270 */
[C---:B------:R-:W-:Y:S01]  /*4d940*/  IMAD.WIDE R18, R0.reuse, 0x2, R24 ;  /* 0x0000000200127825 */ /* 0x040fe200078e0218 */
[----:B------:R-:W-:Y:S02]  /*4d950*/  IADD3 R22, R11, 0x68, RZ ;  /* 0x000000680b167810 */ /* 0x000fe40007ffe0ff */
[----:B0-----:R-:W-:Y:S02]  /*4d960*/  IADD3 R6, R0, c[0x0][0x198], RZ ;  /* 0x0000660000067a10 */ /* 0x001fe40007ffe0ff */
[----:B------:R-:W-:Y:S02]  /*4d970*/  ISETP.GE.AND P3, PT, R22, c[0x0][0x17c], PT ;  /* 0x00005f0016007a0c */ /* 0x000fe40003f66270 */
[----:B------:R-:W5:Y:S04]  /*4d980*/  LDL.LU R22, [R1+0x118] ;  /* 0x0001180001167983 */ /* 0x000f680000300800 */
[----:B----4-:R-:W-:Y:S01]  /*4d990*/  @P6 STG.E.U16 [R16.64], R5 ;  /* 0x0000000510006986 */ /* 0x010fe2000c101506 */
[----:B------:R-:W-:-:S03]  /*4d9a0*/  ISETP.LT.AND P6, PT, R10, c[0x0][0x178], !P0 ;  /* 0x00005e000a007a0c */ /* 0x000fc600047c1270 */
[----:B---3--:R0:W-:Y:S02]  /*4d9b0*/  @P4 STG.E.U16 [R18.64], R23 ;  /* 0x0000001712004986 */ /* 0x0081e4000c101506 */
[----:B0-----:R-:W-:Y:S01]  /*4d9c0*/  PRMT R18, R5, 0x7632, R18 ;  /* 0x0000763205127816 */ /* 0x001fe20000000012 */
[----:B------:R-:W-:Y:S01]  /*4d9d0*/  IMAD.WIDE R4, R6, 0x2, R2 ;  /* 0x0000000206047825 */ /* 0x000fe200078e0202 */
[----:B------:R-:W-:Y:S02]  /*4d9e0*/  PRMT R19, R23, 0x7632, R19 ;  /* 0x0000763217137816 */ /* 0x000fe40000000013 */
[----:B------:R-:W3:Y:S04]  /*4d9f0*/  LDL.LU R23, [R1+0xf8] ;  /* 0x0000f80001177983 */ /* 0x000ee80000300800 */
        /* <DEDUP_REMOVED lines=13> */
[----:B------:R-:W-:Y:S02]  /*4dad0*/  IADD3 R20, R11, 0x6a, RZ ;  /* 0x0000006a0b147810 */ /* 0x000fe40007ffe0ff */
[----:B------:R-:W-:Y:S02]  /*4dae0*/  ISETP.LT.AND P5, PT, R27, c[0x0][0x178], !P5 ;  /* 0x00005e001b007a0c */ /* 0x000fe40006fa1270 */
[----:B------:R-:W-:-:S02]  /*4daf0*/  IADD3 R0, R0, c[0x0][0x198], RZ ;  /* 0x0000660000007a10 */ /* 0x000fc40007ffe0ff */
[----:B0-----:R-:W-:Y:S02]  /*4db00*/  IADD3 R6, R11, 0x6b, RZ ;  /* 0x0000006b0b067810 */ /* 0x001fe40007ffe0ff */
[----:B------:R-:W-:Y:S01]  /*4db10*/  ISETP.GE.AND P6, PT, R20, c[0x0][0x17c], PT ;  /* 0x00005f0014007a0c */ /* 0x000fe20003fc6270 */
[----:B----4-:R0:W-:Y:S04]  /*4db20*/  @P2 STG.E.U16 [R16.64], R18 ;  /* 0x0000001210002986 */ /* 0x0101e8000c101506 */
[----:B--2---:R1:W-:Y:S01]  /*4db30*/  @P1 STG.E.U16 [R4.64], R29 ;  /* 0x0000001d04001986 */ /* 0x0043e2000c101506 */
[----:B------:R-:W-:Y:S02]  /*4db40*/  ISETP.LT.AND P1, PT, R10, c[0x0][0x178], !P3 ;  /* 0x00005e000a007a0c */ /* 0x000fe40005f21270 */
[----:B0-----:R-:W-:-:S02]  /*4db50*/  PRMT R17, R29, 0x7632, R17 ;  /* 0x000076321d117816 */ /* 0x001fc40000000011 */
[----:B-1----:R-:W2:Y:S01]  /*4db60*/  LDL.LU R29, [R1+0x248] ;  /* 0x00024800011d7983 */ /* 0x002ea20000300800 */
[----:B------:R-:W-:Y:S01]  /*4db70*/  ISETP.GE.AND P2, PT, R6, c[0x0][0x17c], PT ;  /* 0x00005f0006007a0c */ /* 0x000fe20003f46270 */
[----:B------:R-:W-:Y:S01]  /*4db80*/  IMAD.WIDE R4, R0, 0x2, R2 ;  /* 0x0000000200047825 */ /* 0x000fe200078e0202 */
[----:B------:R-:W-:Y:S01]  /*4db90*/  PRMT R16, R18, 0x7632, R16 ;  /* 0x0000763212107816 */ /* 0x000fe20000000010 */
[----:B------:R-:W4:Y:S01]  /*4dba0*/  LDL.LU R20, [R1+0xe8] ;  /* 0x0000e80001147983 */ /* 0x000f220000300800 */
[----:B------:R-:W-:Y:S01]  /*4dbb0*/  ISETP.LT.AND P3, PT, R27, c[0x0][0x178], !P3 ;  /* 0x00005e001b007a0c */ /* 0x000fe20005f61270 */
[C---:B------:R-:W-:Y:S01]  /*4dbc0*/  IMAD.WIDE R6, R0.reuse, 0x2, R24 ;  /* 0x0000000200067825 */ /* 0x040fe200078e0218 */
[----:B------:R-:W-:Y:S01]  /*4dbd0*/  IADD3 R0, R0, c[0x0][0x198], RZ ;  /* 0x0000660000007a10 */ /* 0x000fe20007ffe0ff */
[----:B------:R0:W-:Y:S04]  /*4dbe0*/  @P0 STG.E.U16 [R4.64], R16 ;  /* 0x0000001004000986 */ /* 0x0001e8000c101506 */
[----:B------:R1:W-:Y:S01]  /*4dbf0*/  @P5 STG.E.U16 [R6.64], R17 ;  /* 0x0000001106005986 */ /* 0x0003e2000c101506 */
[----:B0-----:R-:W-:Y:S01]  /*4dc00*/  IMAD.WIDE R4, R0, 0x2, R2 ;  /* 0x0000000200047825 */ /* 0x001fe200078e0202 */
[----:B------:R-:W-:-:S03]  /*4dc10*/  IADD3 R16, R11, 0x6d, RZ ;  /* 0x0000006d0b107810 */ /* 0x000fc60007ffe0ff */
[----:B-1----:R-:W-:Y:S01]  /*4dc20*/  IMAD.WIDE R6, R0, 0x2, R24 ;  /* 0x0000000200067825 */ /* 0x002fe200078e0218 */
[----:B-----5:R0:W-:Y:S01]  /*4dc30*/  @P1 STG.E.U16 [R4.64], R22 ;  /* 0x0000001604001986 */ /* 0x0201e2000c101506 */
[----:B------:R-:W-:Y:S02]  /*4dc40*/  ISETP.GE.AND P1, PT, R16, c[0x0][0x17c], PT ;  /* 0x00005f0010007a0c */ /* 0x000fe40003f26270 */
[----:B------:R-:W-:Y:S01]  /*4dc50*/  PRMT R16, R22, 0x7632, R16 ;  /* 0x0000763216107816 */ /* 0x000fe20000000010 */
[----:B---3--:R1:W-:Y:S01]  /*4dc60*/  @P3 STG.E.U16 [R6.64], R23 ;  /* 0x0000001706003986 */ /* 0x0083e2000c101506 */
[----:B------:R-:W-:-:S03]  /*4dc70*/  PRMT R17, R23, 0x7632, R17 ;  /* 0x0000763217117816 */ /* 0x000fc60000000011 */
[----:B0-----:R-:W3:Y:S04]  /*4dc80*/  LDL.LU R22, [R1+0x258] ;  /* 0x0002580001167983 */ /* 0x001ee80000300800 */
[----:B-1----:R-:W5:Y:S01]  /*4dc90*/  LDL.LU R23, [R1+0x138] ;  /* 0x0001380001177983 */ /* 0x002f620000300800 */
[----:B------:R-:W-:Y:S02]  /*4dca0*/  ISETP.LT.AND P5, PT, R10, c[0x0][0x178], !P4 ;  /* 0x00005e000a007a0c */ /* 0x000fe400067a1270 */
[----:B------:R-:W-:Y:S02]  /*4dcb0*/  IADD3 R0, R0, c[0x0][0x198], RZ ;  /* 0x0000660000007a10 */ /* 0x000fe40007ffe0ff */
[----:B------:R-:W-:Y:S02]  /*4dcc0*/  ISETP.LT.AND P4, PT, R27, c[0x0][0x178], !P4 ;  /* 0x00005e001b007a0c */ /* 0x000fe40006781270 */
[----:B------:R-:W-:Y:S01]  /*4dcd0*/  ISETP.LT.AND P3, PT, R10, c[0x0][0x178], !P6 ;  /* 0x00005e000a007a0c */ /* 0x000fe20007761270 */
[----:B------:R-:W-:-:S04]  /*4dce0*/  IMAD.WIDE R4, R0, 0x2, R2 ;  /* 0x0000000200047825 */ /* 0x000fc800078e0202 */
[C---:B------:R-:W-:Y:S01]  /*4dcf0*/  IMAD.WIDE R6, R0.reuse, 0x2, R24 ;  /* 0x0000000200067825 */ /* 0x040fe200078e0218 */
[----:B------:R-:W-:Y:S01]  /*4dd00*/  IADD3 R0, R0, c[0x0][0x198], RZ ;  /* 0x0000660000007a10 */ /* 0x000fe20007ffe0ff */
[----:B------:R0:W-:Y:S01]  /*4dd10*/  @P5 STG.E.U16 [R4.64], R16 ;  /* 0x0000001004005986 */ /* 0x0001e2000c101506 */
[----:B------:R-:W-:Y:S02]  /*4dd20*/  ISETP.LT.AND P6, PT, R27, c[0x0][0x178], !P6 ;  /* 0x00005e001b007a0c */ /* 0x000fe400077c1270 */
[----:B------:R-:W-:Y:S01]  /*4dd30*/  ISETP.LT.AND P5, PT, R10, c[0x0][0x178], !P2 ;  /* 0x00005e000a007a0c */ /* 0x000fe200057a1270 */
[----:B------:R1:W-:Y:S01]  /*4dd40*/  @P4 STG.E.U16 [R6.64], R17 ;  /* 0x0000001106004986 */ /* 0x0003e2000c101506 */
        /* <DEDUP_REMOVED lines=37> */
[----:B------:R-:W-:Y:S02]  /*4dfa0*/  ISETP.LT.AND P4, PT, R27, c[0x0][0x178], !P4 ;  /* 0x00005e001b007a0c */ /* 0x000fe40006781270 */
[----:B------:R-:W-:Y:S02]  /*4dfb0*/  ISETP.GE.AND P2, PT, R20, c[0x0][0x17c], PT ;  /* 0x00005f0014007a0c */ /* 0x000fe40003f46270 */
[C---:B------:R-:W-:Y:S02]  /*4dfc0*/  IADD3 R20, R6.reuse, c[0x0][0x198], RZ ;  /* 0x0000660006147a10 */ /* 0x040fe40007ffe0ff */
[----:B------:R-:W-:Y:S01]  /*4dfd0*/  IADD3 R18, R11, 0x70, RZ ;  /* 0x000000700b127810 */ /* 0x000fe20007ffe0ff */
[----:B------:R-:W-:-:S03]  /*4dfe0*/  IMAD.WIDE R6, R6, 0x2, R24 ;  /* 0x0000000206067825 */ /* 0x000fc600078e0218 */
[----:B------:R-:W-:Y:S01]  /*4dff0*/  ISETP.GE.AND P5, PT, R18, c[0x0][0x17c], PT ;  /* 0x00005f0012007a0c */ /* 0x000fe20003fa6270 */
[C---:B------:R-:W-:Y:S01]  /*4e000*/  IMAD.WIDE R16, R20.reuse, 0x2, R2 ;  /* 0x0000000214107825 */ /* 0x040fe200078e0202 */
[----:B------:R0:W-:Y:S03]  /*4e010*/  @P1 STG.E.U16 [R6.64], R21 ;  /* 0x0000001506001986 */ /* 0x0001e6000c101506 */
[C---:B------:R-:W-:Y:S01]  /*4e020*/  IMAD.WIDE R18, R20.reuse, 0x2, R24 ;  /* 0x0000000214127825 */ /* 0x040fe200078e0218 */
[----:B0-----:R-:W5:Y:S01]  /*4e030*/  LDL.LU R21, [R1+0x9c] ;  /* 0x00009c0001157983 */ /* 0x001f620000300800 */
[----:B------:R-:W-:Y:S02]  /*4e040*/  IADD3 R6, R20, c[0x0][0x198], RZ ;  /* 0x0000660014067a10 */ /* 0x000fe40007ffe0ff */
[----:B------:R-:W-:Y:S01]  /*4e050*/  IADD3 R20, R11, 0x74, RZ ;  /* 0x000000740b147810 */ /* 0x000fe20007ffe0ff */
[----:B----4-:R0:W-:Y:S04]  /*4e060*/  @P6 STG.E.U16 [R16.64], R5 ;  /* 0x0000000510006986 */ /* 0x0101e8000c101506 */
[----:B--2---:R1:W-:Y:S01]  /*4e070*/  @P4 STG.E.U16 [R18.64], R29 ;  /* 0x0000001d12004986 */ /* 0x0043e2000c101506 */
[----:B------:R-:W-:-:S02]  /*4e080*/  ISETP.LT.AND P4, PT, R10, c[0x0][0x178], !P3 ;  /* 0x00005e000a007a0c */ /* 0x000fc40005f81270 */
[----:B------:R-:W-:Y:S01]  /*4e090*/  PRMT R0, R5, 0x7632, R0 ;  /* 0x0000763205007816 */ /* 0x000fe20000000000 */
[----:B0-----:R-:W-:Y:S01]  /*4e0a0*/  IMAD.WIDE R4, R6, 0x2, R2 ;  /* 0x0000000206047825 */ /* 0x001fe200078e0202 */
[----:B-1----:R-:W-:-:S09]  /*4e0b0*/  PRMT R18, R29, 0x7632, R18 ;  /* 0x000076321d127816 */ /* 0x002fd20000000012 */
[----:B------:R0:W-:Y:S01]  /*4e0c0*/  @P4 STG.E.U16 [R4.64], R0 ;  /* 0x0000000004004986 */ /* 0x0001e2000c101506 */
[----:B------:R-:W-:-:S03]  /*4e0d0*/  ISETP.GE.AND P4, PT, R20, c[0x0][0x17c], PT ;  /* 0x00005f0014007a0c */ /* 0x000fc60003f86270 */
[----:B------:R-:W2:Y:S04]  /*4e0e0*/  LDL.LU R29, [R1+0x7c] ;  /* 0x00007c00011d7983 */ /* 0x000ea80000300800 */
[----:B------:R-:W4:Y:S01]  /*4e0f0*/  LDL.LU R20, [R1+0xcc] ;  /* 0x0000cc0001147983 */ /* 0x000f220000300800 */
[C---:B------:R-:W-:Y:S02]  /*4e100*/  ISETP.LT.AND P3, PT, R27.reuse, c[0x0][0x178], !P3 ;  /* 0x00005e001b007a0c */ /* 0x040fe40005f61270 */
[----:B------:R-:W-:Y:S02]  /*4e110*/  ISETP.LT.AND P6, PT, R10, c[0x0][0x178], !P5 ;  /* 0x00005e000a007a0c */ /* 0x000fe40006fc1270 */
[C---:B------:R-:W-:Y:S01]  /*4e120*/  IADD3 R19, R6.reuse, c[0x0][0x198], RZ ;  /* 0x0000660006137a10 */ /* 0x040fe20007ffe0ff */
[----:B------:R-:W-:Y:S01]  /*4e130*/  IMAD.WIDE R6, R6, 0x2, R24 ;  /* 0x0000000206067825 */ /* 0x000fe200078e0218 */
[----:B------:R-:W-:-:S02]  /*4e140*/  ISETP.LT.AND P5, PT, R27, c[0x0][0x178], !P5 ;  /* 0x00005e001b007a0c */ /* 0x000fc40006fa1270 */
[C---:B------:R-:W-:Y:S02]  /*4e150*/  IADD3 R16, R11.reuse, 0x73, RZ ;  /* 0x000000730b107810 */ /* 0x040fe40007ffe0ff */
[----:B------:R-:W-:Y:S02]  /*4e160*/  IADD3 R22, R11, 0x72, RZ ;  /* 0x000000720b167810 */ /* 0x000fe40007ffe0ff */
[----:B------:R-:W-:Y:S01]  /*4e170*/  ISETP.GE.AND P1, PT, R16, c[0x0][0x17c], PT ;  /* 0x00005f0010007a0c */ /* 0x000fe20003f26270 */
[----:B------:R1:W-:Y:S01]  /*4e180*/  @P3 STG.E.U16 [R6.64], R18 ;  /* 0x0000001206003986 */ /* 0x0003e2000c101506 */
[----:B------:R-:W-:Y:S01]  /*4e190*/  IMAD.WIDE R16, R19, 0x2, R2 ;  /* 0x0000000213107825 */ /* 0x000fe200078e0202 */
[----:B------:R-:W-:Y:S02]  /*4e1a0*/  ISETP.LT.AND P3, PT, R10, c[0x0][0x178], !P2 ;  /* 0x00005e000a007a0c */ /* 0x000fe40005761270 */
[----:B------:R-:W-:Y:S01]  /*4e1b0*/  ISETP.LT.AND P2, PT, R27, c[0x0][0x178], !P2 ;  /* 0x00005e001b007a0c */ /* 0x000fe20005741270 */
[C---:B0-----:R-:W-:Y:S01]  /*4e1c0*/  IMAD.WIDE R4, R19.reuse, 0x2, R24 ;  /* 0x0000000213047825 */ /* 0x041fe200078e0218 */
[----:B------:R-:W-:Y:S01]  /*4e1d0*/  ISETP.GE.AND P0, PT, R22, c[0x0][0x17c], PT ;  /* 0x00005f0016007a0c */ /* 0x000fe20003f06270 */
[----:B-----5:R0:W-:Y:S01]  /*4e1e0*/  @P6 STG.E.U16 [R16.64], R21 ;  /* 0x0000001510006986 */ /* 0x0201e2000c101506 */
[----:B-1----:R-:W-:-:S03]  /*4e1f0*/  IADD3 R6, R19, c[0x0][0x198], RZ ;  /* 0x0000660013067a10 */ /* 0x002fc60007ffe0ff */
[----:B---3--:R1:W-:Y:S01]  /*4e200*/  @P5 STG.E.U16 [R4.64], R23 ;  /* 0x0000001704005986 */ /* 0x0083e2000c101506 */
[----:B------:R-:W-:Y:S02]  /*4e210*/  ISETP.LT.AND P6, PT, R10, c[0x0][0x178], !P0 ;  /* 0x00005e000a007a0c */ /* 0x000fe400047c1270 */
[----:B------:R-:W-:Y:S02]  /*4e220*/  ISETP.LT.AND P0, PT, R27, c[0x0][0x178], !P0 ;  /* 0x00005e001b007a0c */ /* 0x000fe40004701270 */
[----:B------:R-:W-:Y:S02]  /*4e230*/  PRMT R0, R21, 0x7632, R0 ;  /* 0x0000763215007816 */ /* 0x000fe40000000000 */
[C---:B0-----:R-:W-:Y:S01]  /*4e240*/  IADD3 R17, R6.reuse, c[0x0][0x198], RZ ;  /* 0x0000660006117a10 */ /* 0x041fe20007ffe0ff */
[----:B------:R-:W3:Y:S01]  /*4e250*/  LDL.LU R21, [R1+0xdc] ;  /* 0x0000dc0001157983 */ /* 0x000ee20000300800 */
[----:B------:R-:W-:Y:S01]  /*4e260*/  PRMT R16, R23, 0x7632, R16 ;  /* 0x0000763217107816 */ /* 0x000fe20000000010 */
[----:B-1----:R-:W-:-:S02]  /*4e270*/  IMAD.WIDE R4, R6, 0x2, R2 ;  /* 0x0000000206047825 */ /* 0x002fc400078e0202 */
[----:B------:R-:W5:Y:S02]  /*4e280*/  LDL.LU R23, [R1+0xbc] ;  /* 0x0000bc0001177983 */ /* 0x000f640000300800 */
[----:B------:R-:W-:Y:S02]  /*4e290*/  IMAD.WIDE R6, R6, 0x2, R24 ;  /* 0x0000000206067825 */ /* 0x000fe400078e0218 */
[----:B------:R0:W-:Y:S04]  /*4e2a0*/  @P3 STG.E.U16 [R4.64], R0 ;  /* 0x0000000004003986 */ /* 0x0001e8000c101506 */
[----:B------:R1:W-:Y:S01]  /*4e2b0*/  @P2 STG.E.U16 [R6.64], R16 ;  /* 0x0000001006002986 */ /* 0x0003e2000c101506 */
[----:B------:R-:W-:Y:S01]  /*4e2c0*/  ISETP.LT.AND P2, PT, R10, c[0x0][0x178], !P1 ;  /* 0x00005e000a007a0c */ /* 0x000fe20004f41270 */
[----:B0-----:R-:W-:-:S04]  /*4e2d0*/  IMAD.WIDE R4, R17, 0x2, R2 ;  /* 0x0000000211047825 */ /* 0x001fc800078e0202 */
[----:B-1----:R-:W-:Y:S01]  /*4e2e0*/  IMAD.WIDE R6, R17, 0x2, R24 ;  /* 0x0000000211067825 */ /* 0x002fe200078e0218 */
[----:B------:R-:W-:-:S04]  /*4e2f0*/  IADD3 R18, R11, 0x76, RZ ;  /* 0x000000760b127810 */ /* 0x000fc80007ffe0ff */
[----:B------:R-:W-:Y:S01]  /*4e300*/  ISETP.GE.AND P3, PT, R18, c[0x0][0x17c], PT ;  /* 0x00005f0012007a0c */ /* 0x000fe20003f66270 */
[----:B----4-:R-:W-:Y:S04]  /*4e310*/  @P6 STG.E.U16 [R4.64], R20 ;  /* 0x0000001404006986 */ /* 0x010fe8000c101506 */
[----:B--2---:R0:W-:Y:S01]  /*4e320*/  @P0 STG.E.U16 [R6.64], R29 ;  /* 0x0000001d06000986 */ /* 0x0041e2000c101506 */
[----:B------:R-:W-:Y:S02]  /*4e330*/  PRMT R0, R20, 0x7632, R0 ;  /* 0x0000763214007816 */ /* 0x000fe40000000000 */
[----:B0-----:R-:W-:Y:S02]  /*4e340*/  IADD3 R6, R17, c[0x0][0x198], RZ ;  /* 0x0000660011067a10 */ /* 0x001fe40007ffe0ff */
[----:B------:R-:W-:-:S03]  /*4e350*/  IADD3 R20, R11, 0x78, RZ ;  /* 0x000000780b147810 */ /* 0x000fc60007ffe0ff */
[----:B------:R-:W-:Y:S01]  /*4e360*/  IMAD.WIDE R4, R6, 0x2, R2 ;  /* 0x0000000206047825 */ /* 0x000fe200078e0202 */
[----:B------:R-:W-:Y:S02]  /*4e370*/  PRMT R18, R29, 0x7632, R18 ;  /* 0x000076321d127816 */ /* 0x000fe40000000012 */
[----:B------:R-:W2:Y:S04]  /*4e380*/  LDL.LU R29, [R1+0xac] ;  /* 0x0000ac00011d7983 */ /* 0x000ea80000300800 */
[----:B------:R0:W-:Y:S01]  /*4e390*/  @P2 STG.E.U16 [R4.64], R0 ;  /* 0x0000000004002986 */ /* 0x0001e2000c101506 */
[----:B------:R-:W-:-:S03]  /*4e3a0*/  ISETP.GE.AND P2, PT, R20, c[0x0][0x17c], PT ;  /* 0x00005f0014007a0c */ /* 0x000fc60003f46270 */
[----:B------:R-:W4:Y:S01]  /*4e3b0*/  LDL.LU R20, [R1+0x10c] ;  /* 0x00010c0001147983 */ /* 0x000f220000300800 */
[----:B------:R-:W-:Y:S02]  /*4e3c0*/  ISETP.LT.AND P1, PT, R27, c[0x0][0x178], !P1 ;  /* 0x00005e001b007a0c */ /* 0x000fe40004f21270 */
[----:B------:R-:W-:Y:S02]  /*4e3d0*/  IADD3 R19, R11, 0x75, RZ ;  /* 0x000000750b137810 */ /* 0x000fe40007ffe0ff */
[----:B------:R-:W-:Y:S02]  /*4e3e0*/  ISETP.LT.AND P6, PT, R10, c[0x0][0x178], !P4 ;  /* 0x00005e000a007a0c */ /* 0x000fe400067c1270 */
[----:B------:R-:W-:Y:S02]  /*4e3f0*/  ISETP.GE.AND P5, PT, R19, c[0x0][0x17c], PT ;  /* 0x00005f0013007a0c */ /* 0x000fe40003fa6270 */
[C---:B------:R-:W-:Y:S01]  /*4e400*/  IADD3 R19, R6.reuse, c[0x0][0x198], RZ ;  /* 0x0000660006137a10 */ /* 0x040fe20007ffe0ff */
[----:B------:R-:W-:Y:S01]  /*4e410*/  IMAD.WIDE R6, R6, 0x2, R24 ;  /* 0x0000000206067825 */ /* 0x000fe200078e0218 */
[----:B------:R-:W-:-:S02]  /*4e420*/  ISETP.LT.AND P4, PT, R27, c[0x0][0x178], !P4 ;  /* 0x00005e001b007a0c */ /* 0x000fc40006781270 */
[----:B------:R-:W-:Y:S02]  /*4e430*/  IADD3 R16, R11, 0x77, RZ ;  /* 0x000000770b107810 */ /* 0x000fe40007ffe0ff */
[----:B------:R1:W-:Y:S01]  /*4e440*/  @P1 STG.E.U16 [R6.64], R18 ;  /* 0x0000001206001986 */ /* 0x0003e2000c101506 */
[----:B------:R-:W-:Y:S02]  /*4e450*/  ISETP.LT.AND P1, PT, R10, c[0x0][0x178], !P5 ;  /* 0x00005e000a007a0c */ /* 0x000fe40006f21270 */
[----:B------:R-:W-:Y:S01]  /*4e460*/  ISETP.GE.AND P0, PT, R16, c[0x0][0x17c], PT ;  /* 0x00005f0010007a0c */ /* 0x000fe20003f06270 */
[----:B------:R-:W-:Y:S01]  /*4e470*/  IMAD.WIDE R16, R19, 0x2, R2 ;  /* 0x0000000213107825 */ /* 0x000fe200078e0202 */
[----:B------:R-:W-:-:S03]  /*4e480*/  ISETP.LT.AND P5, PT, R27, c[0x0][0x178], !P5 ;  /* 0x00005e001b007a0c */ /* 0x000fc60006fa1270 */
[C---:B0-----:R-:W-:Y:S01]  /*4e490*/  IMAD.WIDE R4, R19.reuse, 0x2, R24 ;  /* 0x0000000213047825 */ /* 0x041fe200078e0218 */
[----:B---3--:R0:W-:Y:S01]  /*4e4a0*/  @P6 STG.E.U16 [R16.64], R21 ;  /* 0x0000001510006986 */ /* 0x0081e2000c101506 */
[----:B-1----:R-:W-:-:S03]  /*4e4b0*/  IADD3 R6, R19, c[0x0][0x198], RZ ;  /* 0x0000660013067a10 */ /* 0x002fc60007ffe0ff */
[----:B-----5:R1:W-:Y:S01]  /*4e4c0*/  @P4 STG.E.U16 [R4.64], R23 ;  /* 0x0000001704004986 */ /* 0x0203e2000c101506 */
        /* <DEDUP_REMOVED lines=89> */
[----:B------:R-:W-:Y:S02]  /*4ea60*/  PRMT R0, R21, 0x7632, R0 ;  /* 0x0000763215007816 */ /* 0x000fe40000000000 */
[----:B------:R-:W-:Y:S02]  /*4ea70*/  ISETP.LT.AND P0, PT, R27, c[0x0][0x178], !P0 ;  /* 0x00005e001b007a0c */ /* 0x000fe40004701270 */
[C---:B0-----:R-:W-:Y:S01]  /*4ea80*/  IADD3 R17, R6.reuse, c[0x0][0x198], RZ ;  /* 0x0000660006117a10 */ /* 0x041fe20007ffe0ff */
[----:B------:R-:W3:Y:S01]  /*4ea90*/  LDL.LU R21, [R1+0x1e0] ;  /* 0x0001e00001157983 */ /* 0x000ee20000300800 */
[----:B-1----:R-:W-:Y:S01]  /*4eaa0*/  IMAD.WIDE R4, R6, 0x2, R2 ;  /* 0x0000000206047825 */ /* 0x002fe200078e0202 */
[----:B------:R-:W-:-:S02]  /*4eab0*/  PRMT R16, R23, 0x7632, R16 ;  /* 0x0000763217107816 */ /* 0x000fc40000000010 */
[----:B------:R-:W5:Y:S01]  /*4eac0*/  LDL.LU R23, [R1+0x1c0] ;  /* 0x0001c00001177983 */ /* 0x000f620000300800 */
[----:B------:R-:W-:-:S03]  /*4ead0*/  IMAD.WIDE R6, R6, 0x2, R24 ;  /* 0x0000000206067825 */ /* 0x000fc600078e0218 */
[----:B------:R0:W-:Y:S04]  /*4eae0*/  @P3 STG.E.U16 [R4.64], R0 ;  /* 0x0000000004003986 */ /* 0x0001e8000c101506 */
[----:B------:R1:W-:Y:S01]  /*4eaf0*/  @P2 STG.E.U16 [R6.64], R16 ;  /* 0x0000001006002986 */ /* 0x0003e2000c101506 */
[----:B0-----:R-:W-:-:S04]  /*4eb00*/  IMAD.WIDE R4, R17, 0x2, R2 ;  /* 0x0000000211047825 */ /* 0x001fc800078e0202 */
[----:B-1----:R-:W-:Y:S01]  /*4eb10*/  IMAD.WIDE R6, R17, 0x2, R24 ;  /* 0x0000000211067825 */ /* 0x002fe200078e0218 */
[C---:B------:R-:W-:Y:S02]  /*4eb20*/  IADD3 R19, R11.reuse, 0x81, RZ ;  /* 0x000000810b137810 */ /* 0x040fe40007ffe0ff */
[----:B------:R-:W-:Y:S02]  /*4eb30*/  IADD3 R18, R11, 0x82, RZ ;  /* 0x000000820b127810 */ /* 0x000fe40007ffe0ff */
[----:B------:R-:W-:Y:S02]  /*4eb40*/  ISETP.GE.AND P5, PT, R19, c[0x0][0x17c], PT ;  /* 0x00005f0013007a0c */ /* 0x000fe40003fa6270 */
[----:B------:R-:W-:Y:S02]  /*4eb50*/  IADD3 R19, R11, 0x84, RZ ;  /* 0x000000840b137810 */ /* 0x000fe40007ffe0ff */
[----:B------:R-:W-:Y:S01]  /*4eb60*/  ISETP.GE.AND P3, PT, R18, c[0x0][0x17c], PT ;  /* 0x00005f0012007a0c */ /* 0x000fe20003f66270 */
[----:B----4-:R-:W-:Y:S01]  /*4eb70*/  @P6 STG.E.U16 [R4.64], R20 ;  /* 0x0000001404006986 */ /* 0x010fe2000c101506 */
[----:B------:R-:W-:-:S03]  /*4eb80*/  ISETP.LT.AND P6, PT, R10, c[0x0][0x178], !P1 ;  /* 0x00005e000a007a0c */ /* 0x000fc60004fc1270 */
[----:B--2---:R0:W-:Y:S01]  /*4eb90*/  @P0 STG.E.U16 [R6.64], R29 ;  /* 0x0000001d06000986 */ /* 0x0041e2000c101506 */
[----:B------:R-:W-:Y:S02]  /*4eba0*/  PRMT R0, R20, 0x7632, R0 ;  /* 0x0000763214007816 */ /* 0x000fe40000000000 */
[----:B0-----:R-:W-:-:S05]  /*4ebb0*/  IADD3 R6, R17, c[0x0][0x198], RZ ;  /* 0x0000660011067a10 */ /* 0x001fca0007ffe0ff */
[----:B------:R-:W-:Y:S01]  /*4ebc0*/  IMAD.WIDE R4, R6, 0x2, R2 ;  /* 0x0000000206047825 */ /* 0x000fe200078e0202 */
[----:B------:R-:W-:Y:S02]  /*4ebd0*/  PRMT R18, R29, 0x7632, R18 ;  /* 0x000076321d127816 */ /* 0x000fe40000000012 */
[----:B------:R-:W2:Y:S04]  /*4ebe0*/  LDL.LU R29, [R1+0x1a0] ;  /* 0x0001a000011d7983 */ /* 0x000ea80000300800 */
[----:B------:R0:W-:Y:S01]  /*4ebf0*/  @P6 STG.E.U16 [R4.64], R0 ;  /* 0x0000000004006986 */ /* 0x0001e2000c101506 */
[----:B------:R-:W-:-:S03]  /*4ec00*/  ISETP.GE.AND P6, PT, R19, c[0x0][0x17c], PT ;  /* 0x00005f0013007a0c */ /* 0x000fc60003fc6270 */
[----:B------:R-:W4:Y:S01]  /*4ec10*/  LDL.LU R19, [R1+0x1f0] ;  /* 0x0001f00001137983 */ /* 0x000f220000300800 */
[----:B------:R-:W-:Y:S02]  /*4ec20*/  ISETP.LT.AND P1, PT, R27, c[0x0][0x178], !P1 ;  /* 0x00005e001b007a0c */ /* 0x000fe40004f21270 */
[----:B------:R-:W-:Y:S02]  /*4ec30*/  ISETP.LT.AND P2, PT, R10, c[0x0][0x178], !P4 ;  /* 0x00005e000a007a0c */ /* 0x000fe40006741270 */
[----:B------:R-:W-:Y:S02]  /*4ec40*/  IADD3 R16, R11, 0x83, RZ ;  /* 0x000000830b107810 */ /* 0x000fe40007ffe0ff */
[C---:B------:R-:W-:Y:S02]  /*4ec50*/  IADD3 R20, R6.reuse, c[0x0][0x198], RZ ;  /* 0x0000660006147a10 */ /* 0x040fe40007ffe0ff */
[----:B------:R-:W-:Y:S01]  /*4ec60*/  ISETP.LT.AND P4, PT, R27, c[0x0][0x178], !P4 ;  /* 0x00005e001b007a0c */ /* 0x000fe20006781270 */
[----:B------:R-:W-:Y:S01]  /*4ec70*/  IMAD.WIDE R6, R6, 0x2, R24 ;  /* 0x0000000206067825 */ /* 0x000fe200078e0218 */
[----:B------:R-:W-:-:S03]  /*4ec80*/  ISETP.GE.AND P0, PT, R16, c[0x0][0x17c], PT ;  /* 0x00005f0010007a0c */ /* 0x000fc60003f06270 */
[C---:B------:R-:W-:Y:S01]  /*4ec90*/  IMAD.WIDE R16, R20.reuse, 0x2, R2 ;  /* 0x0000000214107825 */ /* 0x040fe200078e0202 */
[----:B------:R-:W-:Y:S01]  /*4eca0*/  @P1 STG.E.U16 [R6.64], R18 ;  /* 0x0000001206001986 */ /* 0x000fe2000c101506 */
[----:B0-----:R-:W-:Y:S02]  /*4ecb0*/  IADD3 R0, R11, 0x85, RZ ;  /* 0x000000850b007810 */ /* 0x001fe40007ffe0ff */
[----:B------:R-:W-:Y:S01]  /*4ecc0*/  IMAD.WIDE R4, R20, 0x2, R24 ;  /* 0x0000000214047825 */ /* 0x000fe200078e0218 */
[----:B---3--:R0:W-:Y:S01]  /*4ecd0*/  @P2 STG.E.U16 [R16.64], R21 ;  /* 0x0000001510002986 */ /* 0x0081e2000c101506 */
[----:B------:R-:W-:Y:S02]  /*4ece0*/  ISETP.LT.AND P2, PT, R10, c[0x0][0x178], !P5 ;  /* 0x00005e000a007a0c */ /* 0x000fe40006f41270 */
[----:B------:R-:W-:Y:S01]  /*4ecf0*/  ISETP.LT.AND P5, PT, R27, c[0x0][0x178], !P5 ;  /* 0x00005e001b007a0c */ /* 0x000fe20006fa1270 */
[----:B-----5:R1:W-:Y:S01]  /*4ed00*/  @P4 STG.E.U16 [R4.64], R23 ;  /* 0x0000001704004986 */ /* 0x0203e2000c101506 */
[----:B------:R-:W-:-:S02]  /*4ed10*/  ISETP.GE.AND P1, PT, R0, c[0x0][0x17c], PT ;  /* 0x00005f0000007a0c */ /* 0x000fc40003f26270 */
[----:B------:R-:W-:Y:S02]  /*4ed20*/  IADD3 R0, R20, c[0x0][0x198], RZ ;  /* 0x0000660014007a10 */ /* 0x000fe40007ffe0ff */
[----:B0-----:R-:W-:Y:S02]  /*4ed30*/  PRMT R17, R23, 0x7632, R17 ;  /* 0x0000763217117816 */ /* 0x001fe40000000011 */
[----:B-1----:R-:W3:Y:S01]  /*4ed40*/  LDL.LU R23, [R1+0x280] ;  /* 0x0002800001177983 */ /* 0x002ee20000300800 */
[----:B------:R-:W-:Y:S01]  /*4ed50*/  ISETP.LT.AND P4, PT, R10, c[0x0][0x178], !P3 ;  /* 0x00005e000a007a0c */ /* 0x000fe20005f81270 */
[C---:B------:R-:W-:Y:S01]  /*4ed60*/  IMAD.WIDE R6, R0.reuse, 0x2, R2 ;  /* 0x0000000200067825 */ /* 0x040fe200078e0202 */
[----:B------:R-:W-:Y:S02]  /*4ed70*/  PRMT R16, R21, 0x7632, R16 ;  /* 0x0000763215107816 */ /* 0x000fe40000000010 */
[----:B------:R-:W5:Y:S01]  /*4ed80*/  LDL.LU R21, [R1+0x140] ;  /* 0x0001400001157983 */ /* 0x000f620000300800 */
[----:B------:R-:W-:Y:S01]  /*4ed90*/  IMAD.WIDE R4, R0, 0x2, R24 ;  /* 0x0000000200047825 */ /* 0x000fe200078e0218 */
[----:B------:R-:W-:-:S02]  /*4eda0*/  ISETP.LT.AND P3, PT, R27, c[0x0][0x178], !P3 ;  /* 0x00005e001b007a0c */ /* 0x000fc40005f61270 */
[----:B------:R-:W-:Y:S01]  /*4edb0*/  IADD3 R0, R0, c[0x0][0x198], RZ ;  /* 0x0000660000007a10 */ /* 0x000fe20007ffe0ff */
[----:B------:R0:W-:Y:S04]  /*4edc0*/  @P2 STG.E.U16 [R6.64], R16 ;  /* 0x0000001006002986 */ /* 0x0001e8000c101506 */
[----:B------:R1:W-:Y:S01]  /*4edd0*/  @P5 STG.E.U16 [R4.64], R17 ;  /* 0x0000001104005986 */ /* 0x0003e2000c101506 */
[----:B0-----:R-:W-:Y:S01]  /*4ede0*/  IADD3 R16, R11, 0x87, RZ ;  /* 0x000000870b107810 */ /* 0x001fe20007ffe0ff */
[----:B------:R-:W-:-:S04]  /*4edf0*/  IMAD.WIDE R6, R0, 0x2, R24 ;  /* 0x0000000200067825 */ /* 0x000fc800078e0218 */
[----:B-1----:R-:W-:-:S05]  /*4ee00*/  IMAD.WIDE R4, R0, 0x2, R2 ;  /* 0x0000000200047825 */ /* 0x002fca00078e0202 */
[----:B----4-:R-:W-:Y:S01]  /*4ee10*/  @P4 STG.E.U16 [R4.64], R19 ;  /* 0x0000001304004986 */ /* 0x010fe2000c101506 */
[----:B------:R-:W-:Y:S02]  /*4ee20*/  ISETP.GE.AND P4, PT, R16, c[0x0][0x17c], PT ;  /* 0x00005f0010007a0c */ /* 0x000fe40003f86270 */
[----:B--2---:R-:W-:Y:S01]  /*4ee30*/  PRMT R16, R29, 0x7632, R16 ;  /* 0x000076321d107816 */ /* 0x004fe20000000010 */
[----:B------:R0:W-:Y:S04]  /*4ee40*/  @P3 STG.E.U16 [R6.64], R29 ;  /* 0x0000001d06003986 */ /* 0x0001e8000c101506 */
[----:B0-----:R-:W2:Y:S01]  /*4ee50*/  LDL.LU R29, [R1+0x270] ;  /* 0x00027000011d7983 */ /* 0x001ea20000300800 */
[----:B------:R-:W-:Y:S02]  /*4ee60*/  ISETP.LT.AND P5, PT, R10, c[0x0][0x178], !P0 ;  /* 0x00005e000a007a0c */ /* 0x000fe400047a1270 */
[----:B------:R-:W-:-:S02]  /*4ee70*/  ISETP.LT.AND P0, PT, R27, c[0x0][0x178], !P0 ;  /* 0x00005e001b007a0c */ /* 0x000fc40004701270 */
[----:B------:R-:W-:Y:S02]  /*4ee80*/  IADD3 R0, R0, c[0x0][0x198], RZ ;  /* 0x0000660000007a10 */ /* 0x000fe40007ffe0ff */
[----:B------:R-:W-:Y:S02]  /*4ee90*/  ISETP.LT.AND P3, PT, R10, c[0x0][0x178], !P6 ;  /* 0x00005e000a007a0c */ /* 0x000fe40007761270 */
[----:B------:R-:W-:Y:S01]  /*4eea0*/  PRMT R17, R19, 0x7632, R17 ;  /* 0x0000763213117816 */ /* 0x000fe20000000011 */
        /* <DEDUP_REMOVED lines=8> */
[----:B0-----:R-:W-:Y:S01]  /*4ef30*/  IMAD.WIDE R4, R0, 0x2, R2 ;  /* 0x0000000200047825 */ /* 0x001fe200078e0202 */
[----:B-1----:R-:W-:-:S04]  /*4ef40*/  IADD3 R6, R11, 0x89, RZ ;  /* 0x000000890b067810 */ /* 0x002fc80007ffe0ff */
[----:B---3--:R0:W-:Y:S01]  /*4ef50*/  @P3 STG.E.U16 [R4.64], R23 ;  /* 0x0000001704003986 */ /* 0x0081e2000c101506 */
[----:B------:R-:W-:Y:S02]  /*4ef60*/  IADD3 R16, R0, c[0x0][0x198], RZ ;  /* 0x0000660000107a10 */ /* 0x000fe40007ffe0ff */
[----:B------:R-:W-:Y:S02]  /*4ef70*/  ISETP.GE.AND P2, PT, R18, c[0x0][0x17c], PT ;  /* 0x00005f0012007a0c */ /* 0x000fe40003f46270 */
[----:B------:R-:W-:Y:S01]  /*4ef80*/  ISETP.GE.AND P3, PT, R6, c[0x0][0x17c], PT ;  /* 0x00005f0006007a0c */ /* 0x000fe20003f66270 */
[----:B------:R-:W-:Y:S01]  /*4ef90*/  IMAD.WIDE R6, R16, 0x2, R2 ;  /* 0x0000000210067825 */ /* 0x000fe200078e0202 */
[----:B------:R-:W-:-:S03]  /*4efa0*/  ISETP.LT.AND P1, PT, R27, c[0x0][0x178], !P1 ;  /* 0x00005e001b007a0c */ /* 0x000fc60004f21270 */
[----:B0-----:R-:W-:Y:S01]  /*4efb0*/  IMAD.WIDE R4, R0, 0x2, R24 ;  /* 0x0000000200047825 */ /* 0x001fe200078e0218 */
[----:B------:R-:W-:Y:S02]  /*4efc0*/  PRMT R0, R23, 0x7632, R0 ;  /* 0x0000763217007816 */ /* 0x000fe40000000000 */
[----:B------:R-:W-:Y:S01]  /*4efd0*/  IADD3 R17, R11, 0x88, RZ ;  /* 0x000000880b117810 */ /* 0x000fe20007ffe0ff */
[----:B------:R-:W3:Y:S04]  /*4efe0*/  LDL.LU R23, [R1+0x1b0] ;  /* 0x0001b00001177983 */ /* 0x000ee80000300800 */
[----:B-----5:R0:W-:Y:S01]  /*4eff0*/  @P6 STG.E.U16 [R4.64], R21 ;  /* 0x0000001504006986 */ /* 0x0201e2000c101506 */
[----:B------:R-:W-:Y:S02]  /*4f000*/  ISETP.LT.AND P6, PT, R10, c[0x0][0x178], !P2 ;  /* 0x00005e000a007a0c */ /* 0x000fe400057c1270 */
[----:B------:R-:W-:Y:S01]  /*4f010*/  ISETP.LT.AND P2, PT, R27, c[0x0][0x178], !P2 ;  /* 0x00005e001b007a0c */ /* 0x000fe20005741270 */
[----:B------:R1:W-:Y:S01]  /*4f020*/  @P0 STG.E.U16 [R6.64], R0 ;  /* 0x0000000006000986 */ /* 0x0003e2000c101506 */
[----:B------:R-:W-:-:S02]  /*4f030*/  PRMT R18, R21, 0x7632, R18 ;  /* 0x0000763215127816 */ /* 0x000fc40000000012 */
[----:B------:R-:W-:Y:S01]  /*4f040*/  ISETP.GE.AND P5, PT, R17, c[0x0][0x17c], PT ;  /* 0x00005f0011007a0c */ /* 0x000fe20003fa6270 */
[C---:B0-----:R-:W-:Y:S01]  /*4f050*/  IMAD.WIDE R4, R16.reuse, 0x2, R24 ;  /* 0x0000000210047825 */ /* 0x041fe200078e0218 */
[----:B-1----:R-:W-:-:S04]  /*4f060*/  IADD3 R0, R16, c[0x0][0x198], RZ ;  /* 0x0000660010007a10 */ /* 0x002fc80007ffe0ff */
[----:B------:R-:W-:Y:S01]  /*4f070*/  @P1 STG.E.U16 [R4.64], R18 ;  /* 0x0000001204001986 */ /* 0x000fe2000c101506 */
[----:B------:R-:W-:-:S04]  /*4f080*/  IMAD.WIDE R6, R0, 0x2, R2 ;  /* 0x0000000200067825 */ /* 0x000fc800078e0202 */
[----:B------:R-:W-:Y:S01]  /*4f090*/  IMAD.WIDE R16, R0, 0x2, R24 ;  /* 0x0000000200107825 */ /* 0x000fe200078e0218 */
[----:B--2---:R0:W-:Y:S04]  /*4f0a0*/  @P6 STG.E.U16 [R6.64], R29 ;  /* 0x0000001d06006986 */ /* 0x0041e8000c101506 */
[----:B------:R1:W-:Y:S01]  /*4f0b0*/  @P2 STG.E.U16 [R16.64], R12 ;  /* 0x0000000c10002986 */ /* 0x0003e2000c101506 */
[----:B------:R-:W-:Y:S02]  /*4f0c0*/  ISETP.LT.AND P2, PT, R10, c[0x0][0x178], !P4 ;  /* 0x00005e000a007a0c */ /* 0x000fe40006741270 */
[----:B0-----:R-:W-:Y:S02]  /*4f0d0*/  IADD3 R6, R0, c[0x0][0x198], RZ ;  /* 0x0000660000067a10 */ /* 0x001fe40007ffe0ff */
[----:B-1----:R-:W-:-:S03]  /*4f0e0*/  PRMT R12, R29, 0x7632, R12 ;  /* 0x000076321d0c7816 */ /* 0x002fc6000000000c */
[----:B------:R-:W-:Y:S01]  /*4f0f0*/  IMAD.WIDE R4, R6, 0x2, R2 ;  /* 0x0000000206047825 */ /* 0x000fe200078e0202 */
[----:B------:R-:W2:Y:S05]  /*4f100*/  LDL.LU R29, [R1+0x190] ;  /* 0x00019000011d7983 */ /* 0x000eaa0000300800 */
[----:B------:R0:W-:Y:S04]  /*4f110*/  @P2 STG.E.U16 [R4.64], R12 ;  /* 0x0000000c04002986 */ /* 0x0001e8000c101506 */
[----:B0-----:R-:W4:Y:S01]  /*4f120*/  LDL.LU R5, [R1+0x2b0] ;  /* 0x0002b00001057983 */ /* 0x001f220000300800 */
[----:B------:R-:W-:-:S04]  /*4f130*/  IADD3 R21, R11, 0x8c, RZ ;  /* 0x0000008c0b157810 */ /* 0x000fc80007ffe0ff */
[----:B------:R-:W-:Y:S02]  /*4f140*/  ISETP.GE.AND P2, PT, R21, c[0x0][0x17c], PT ;  /* 0x00005f0015007a0c */ /* 0x000fe40003f46270 */
[----:B------:R-:W5:Y:S01]  /*4f150*/  LDL.LU R21, [R1+0x2a0] ;  /* 0x0002a00001157983 */ /* 0x000f620000300800 */
[C---:B------:R-:W-:Y:S02]  /*4f160*/  ISETP.LT.AND P4, PT, R27.reuse, c[0x0][0x178], !P4 ;  /* 0x00005e001b007a0c */ /* 0x040fe40006781270 */
[----:B------:R-:W-:Y:S02]  /*4f170*/  ISETP.LT.AND P6, PT, R10, c[0x0][0x178], !P5 ;  /* 0x00005e000a007a0c */ /* 0x000fe40006fc1270 */
[----:B------:R-:W-:Y:S02]  /*4f180*/  ISETP.LT.AND P5, PT, R27, c[0x0][0x178], !P5 ;  /* 0x00005e001b007a0c */ /* 0x000fe40006fa1270 */
[----:B------:R-:W-:Y:S02]  /*4f190*/  IADD3 R20, R11, 0x8b, RZ ;  /* 0x0000008b0b147810 */ /* 0x000fe40007ffe0ff */
[----:B------:R-:W-:-:S02]  /*4f1a0*/  IADD3 R0, R6, c[0x0][0x198], RZ ;  /* 0x0000660006007a10 */ /* 0x000fc40007ffe0ff */
[----:B------:R-:W-:Y:S01]  /*4f1b0*/  IADD3 R19, R11, 0x8a, RZ ;  /* 0x0000008a0b137810 */ /* 0x000fe20007ffe0ff */
[----:B------:R-:W-:Y:S01]  /*4f1c0*/  IMAD.WIDE R6, R6, 0x2, R24 ;  /* 0x0000000206067825 */ /* 0x000fe200078e0218 */
[----:B------:R-:W-:Y:S02]  /*4f1d0*/  ISETP.GE.AND P1, PT, R20, c[0x0][0x17c], PT ;  /* 0x00005f0014007a0c */ /* 0x000fe40003f26270 */
[----:B------:R-:W-:Y:S01]  /*4f1e0*/  PRMT R20, R12, 0x7632, R20 ;  /* 0x000076320c147816 */ /* 0x000fe20000000014 */
[----:B------:R-:W-:Y:S01]  /*4f1f0*/  IMAD.WIDE R16, R0, 0x2, R2 ;  /* 0x0000000200107825 */ /* 0x000fe200078e0202 */
[----:B------:R-:W-:-:S03]  /*4f200*/  ISETP.GE.AND P0, PT, R19, c[0x0][0x17c], PT ;  /* 0x00005f0013007a0c */ /* 0x000fc60003f06270 */
[----:B------:R-:W-:Y:S01]  /*4f210*/  IMAD.WIDE R18, R0, 0x2, R24 ;  /* 0x0000000200127825 */ /* 0x000fe200078e0218 */
[----:B------:R0:W-:Y:S01]  /*4f220*/  @P4 STG.E.U16 [R6.64], R20 ;  /* 0x0000001406004986 */ /* 0x0001e2000c101506 */
[----:B------:R-:W-:Y:S02]  /*4f230*/  ISETP.LT.AND P4, PT, R10, c[0x0][0x178], !P3 ;  /* 0x00005e000a007a0c */ /* 0x000fe40005f81270 */
[----:B------:R-:W-:Y:S02]  /*4f240*/  ISETP.LT.AND P3, PT, R27, c[0x0][0x178], !P3 ;  /* 0x00005e001b007a0c */ /* 0x000fe40005f61270 */
[----:B0-----:R-:W-:Y:S01]  /*4f250*/  IADD3 R6, R0, c[0x0][0x198], RZ ;  /* 0x0000660000067a10 */ /* 0x001fe20007ffe0ff */
[----:B----4-:R-:W-:Y:S04]  /*4f260*/  @P6 STG.E.U16 [R16.64], R5 ;  /* 0x0000000510006986 */ /* 0x010fe8000c101506 */
[----:B---3--:R0:W-:Y:S02]  /*4f270*/  @P5 STG.E.U16 [R18.64], R23 ;  /* 0x0000001712005986 */ /* 0x0081e4000c101506 */
[----:B0-----:R-:W-:-:S02]  /*4f280*/  PRMT R18, R23, 0x7632, R18 ;  /* 0x0000763217127816 */ /* 0x001fc40000000012 */
[----:B------:R-:W3:Y:S01]  /*4f290*/  LDL.LU R23, [R1+0x290] ;  /* 0x0002900001177983 */ /* 0x000ee20000300800 */
[----:B------:R-:W-:Y:S02]  /*4f2a0*/  ISETP.LT.AND P5, PT, R10, c[0x0][0x178], !P0 ;  /* 0x00005e000a007a0c */ /* 0x000fe400047a1270 */
[----:B------:R-:W-:Y:S02]  /*4f2b0*/  ISETP.LT.AND P0, PT, R27, c[0x0][0x178], !P0 ;  /* 0x00005e001b007a0c */ /* 0x000fe40004701270 */
[----:B------:R-:W-:Y:S01]  /*4f2c0*/  PRMT R12, R5, 0x7632, R12 ;  /* 0x00007632050c7816 */ /* 0x000fe2000000000c */
[C---:B------:R-:W-:Y:S01]  /*4f2d0*/  IMAD.WIDE R4, R6.reuse, 0x2, R2 ;  /* 0x0000000206047825 */ /* 0x040fe200078e0202 */
[----:B------:R-:W-:Y:S02]  /*4f2e0*/  IADD3 R16, R11, 0x8d, RZ ;  /* 0x0000008d0b107810 */ /* 0x000fe40007ffe0ff */
[C---:B------:R-:W-:Y:S01]  /*4f2f0*/  IADD3 R0, R6.reuse, c[0x0][0x198], RZ ;  /* 0x0000660006007a10 */ /* 0x040fe20007ffe0ff */
[----:B------:R-:W-:Y:S01]  /*4f300*/  IMAD.WIDE R6, R6, 0x2, R24 ;  /* 0x0000000206067825 */ /* 0x000fe200078e0218 */
[----:B------:R-:W-:Y:S01]  /*4f310*/  ISETP.GE.AND P6, PT, R16, c[0x0][0x17c], PT ;  /* 0x00005f0010007a0c */ /* 0x000fe20003fc6270 */
[----:B------:R0:W-:Y:S02]  /*4f320*/  @P4 STG.E.U16 [R4.64], R12 ;  /* 0x0000000c04004986 */ /* 0x0001e4000c101506 */
[----:B------:R-:W-:-:S02]  /*4f330*/  IMAD.WIDE R16, R0, 0x2, R2 ;  /* 0x0000000200107825 */ /* 0x000fc400078e0202 */
[----:B------:R-:W-:Y:S04]  /*4f340*/  @P3 STG.E.U16 [R6.64], R18 ;  /* 0x0000001206003986 */ /* 0x000fe8000c101506 */
[----:B-----5:R1:W-:Y:S01]  /*4f350*/  @P5 STG.E.U16 [R16.64], R21 ;  /* 0x0000001510005986 */ /* 0x0203e2000c101506 */
[----:B0-----:R-:W-:-:S05]  /*4f360*/  IMAD.WIDE R4, R0, 0x2, R24 ;  /* 0x0000000200047825 */ /* 0x001fca00078e0218 */
[----:B--2---:R0:W-:Y:S01]  /*4f370*/  @P0 STG.E.U16 [R4.64], R29 ;  /* 0x0000001d04000986 */ /* 0x0041e2000c101506 */
[----:B-1----:R-:W-:-:S03]  /*4f380*/  PRMT R16, R29, 0x7632, R16 ;  /* 0x000076321d107816 */ /* 0x002fc60000000010 */
[----:B0-----:R-:W2:Y:S04]  /*4f390*/  LDL.LU R29, [R1+0x2c0] ;  /* 0x0002c000011d7983 */ /* 0x001ea80000300800 */
[----:B------:R-:W4:Y:S01]  /*4f3a0*/  LDL.LU R20, [R1+0x1d0] ;  /* 0x0001d00001147983 */ /* 0x000f220000300800 */
[----:B------:R-:W-:Y:S02]  /*4f3b0*/  ISETP.LT.AND P5, PT, R10, c[0x0][0x178], !P1 ;  /* 0x00005e000a007a0c */ /* 0x000fe40004fa1270 */
[----:B------:R-:W-:Y:S02]  /*4f3c0*/  ISETP.LT.AND P1, PT, R27, c[0x0][0x178], !P1 ;  /* 0x00005e001b007a0c */ /* 0x000fe40004f21270 */
[----:B------:R-:W-:Y:S02]  /*4f3d0*/  IADD3 R6, R11, 0x8f, RZ ;  /* 0x0000008f0b067810 */ /* 0x000fe40007ffe0ff */
[----:B------:R-:W-:-:S02]  /*4f3e0*/  IADD3 R0, R0, c[0x0][0x198], RZ ;  /* 0x0000660000007a10 */ /* 0x000fc40007ffe0ff */
[----:B------:R-:W-:Y:S02]  /*4f3f0*/  ISETP.GE.AND P3, PT, R6, c[0x0][0x17c], PT ;  /* 0x00005f0006007a0c */ /* 0x000fe40003f66270 */
[----:B------:R-:W-:Y:S01]  /*4f400*/  ISETP.LT.AND P0, PT, R10, c[0x0][0x178], !P2 ;  /* 0x00005e000a007a0c */ /* 0x000fe20005701270 */
[C---:B------:R-:W-:Y:S01]  /*4f410*/  IMAD.WIDE R6, R0.reuse, 0x2, R2 ;  /* 0x0000000200067825 */ /* 0x040fe200078e0202 */
[----:B------:R-:W-:Y:S02]  /*4f420*/  PRMT R12, R21, 0x7632, R12 ;  /* 0x00007632150c7816 */ /* 0x000fe4000000000c */
[----:B------:R-:W5:Y:S01]  /*4f430*/  LDL.LU R21, [R1+0x1e4] ;  /* 0x0001e40001157983 */ /* 0x000f620000300800 */
[C---:B------:R-:W-:Y:S01]  /*4f440*/  IMAD.WIDE R4, R0.reuse, 0x2, R24 ;  /* 0x0000000200047825 */ /* 0x040fe200078e0218 */
[----:B------:R-:W-:Y:S02]  /*4f450*/  IADD3 R0, R0, c[0x0][0x198], RZ ;  /* 0x0000660000007a10 */ /* 0x000fe40007ffe0ff */
[----:B------:R0:W-:Y:S04]  /*4f460*/  @P5 STG.E.U16 [R6.64], R12 ;  /* 0x0000000c06005986 */ /* 0x0001e8000c101506 */
[----:B------:R1:W-:Y:S01]  /*4f470*/  @P1 STG.E.U16 [R4.64], R16 ;  /* 0x0000001004001986 */ /* 0x0003e2000c101506 */
[----:B0-----:R-:W-:Y:S01]  /*4f480*/  IADD3 R12, R11, 0x91, RZ ;  /* 0x000000910b0c7810 */ /* 0x001fe20007ffe0ff */
[----:B-1----:R-:W-:-:S05]  /*4f490*/  IMAD.WIDE R4, R0, 0x2, R2 ;  /* 0x0000000200047825 */ /* 0x002fca00078e0202 */
[----:B---3--:R0:W-:Y:S01]  /*4f4a0*/  @P0 STG.E.U16 [R4.64], R23 ;  /* 0x0000001704000986 */ /* 0x0081e2000c101506 */
[----:B------:R-:W-:Y:S02]  /*4f4b0*/  ISETP.GE.AND P0, PT, R12, c[0x0][0x17c], PT ;  /* 0x00005f000c007a0c */ /* 0x000fe40003f06270 */
[----:B------:R-:W-:Y:S02]  /*4f4c0*/  PRMT R12, R23, 0x7632, R12 ;  /* 0x00007632170c7816 */ /* 0x000fe4000000000c */
[----:B0-----:R-:W3:Y:S01]  /*4f4d0*/  LDL.LU R23, [R1+0x1c4] ;  /* 0x0001c40001177983 */ /* 0x001ee20000300800 */
[----:B------:R-:W-:Y:S02]  /*4f4e0*/  ISETP.LT.AND P2, PT, R27, c[0x0][0x178], !P2 ;  /* 0x00005e001b007a0c */ /* 0x000fe40005741270 */
[----:B------:R-:W-:Y:S01]  /*4f4f0*/  IADD3 R19, R11, 0x8e, RZ ;  /* 0x0000008e0b137810 */ /* 0x000fe20007ffe0ff */
[----:B------:R-:W-:Y:S01]  /*4f500*/  IMAD.WIDE R6, R0, 0x2, R24 ;  /* 0x0000000200067825 */ /* 0x000fe200078e0218 */
[----:B------:R-:W-:-:S02]  /*4f510*/  ISETP.LT.AND P1, PT, R10, c[0x0][0x178], !P6 ;  /* 0x00005e000a007a0c */ /* 0x000fc40007721270 */
[----:B------:R-:W-:Y:S02]  /*4f520*/  ISETP.LT.AND P6, PT, R27, c[0x0][0x178], !P6 ;  /* 0x00005e001b007a0c */ /* 0x000fe400077c1270 */
[----:B------:R-:W-:Y:S02]  /*4f530*/  ISETP.GE.AND P4, PT, R19, c[0x0][0x17c], PT ;  /* 0x00005f0013007a0c */ /* 0x000fe40003f86270 */
[----:B------:R-:W-:-:S03]  /*4f540*/  IADD3 R0, R0, c[0x0][0x198], RZ ;  /* 0x0000660000007a10 */ /* 0x000fc60007ffe0ff */
[----:B------:R0:W-:Y:S01]  /*4f550*/  @P2 STG.E.U16 [R6.64], R8 ;  /* 0x0000000806002986 */ /* 0x0001e2000c101506 */
[----:B------:R-:W-:Y:S01]  /*4f560*/  ISETP.LT.AND P2, PT, R10, c[0x0][0x178], !P4 ;  /* 0x00005e000a007a0c */ /* 0x000fe20006741270 */
[----:B------:R-:W-:Y:S01]  /*4f570*/  IMAD.WIDE R4, R0, 0x2, R2 ;  /* 0x0000000200047825 */ /* 0x000fe200078e0202 */
[----:B------:R-:W-:-:S04]  /*4f580*/  ISETP.LT.AND P4, PT, R27, c[0x0][0x178], !P4 ;  /* 0x00005e001b007a0c */ /* 0x000fc80006781270 */
[----:B------:R1:W-:Y:S01]  /*4f590*/  @P1 STG.E.U16 [R4.64], R12 ;  /* 0x0000000c04001986 */ /* 0x0003e2000c101506 */
[----:B0-----:R-:W-:Y:S01]  /*4f5a0*/  IMAD.WIDE R6, R0, 0x2, R24 ;  /* 0x0000000200067825 */ /* 0x001fe200078e0218 */
[----:B------:R-:W-:Y:S02]  /*4f5b0*/  PRMT R8, R8, 0x7632, R8 ;  /* 0x0000763208087816 */ /* 0x000fe40000000008 */
[----:B------:R-:W-:-:S03]  /*4f5c0*/  IADD3 R0, R0, c[0x0][0x198], RZ ;  /* 0x0000660000007a10 */ /* 0x000fc60007ffe0ff */
[----:B------:R0:W-:Y:S01]  /*4f5d0*/  @P6 STG.E.U16 [R6.64], R8 ;  /* 0x0000000806006986 */ /* 0x0001e2000c101506 */
[----:B------:R-:W-:Y:S01]  /*4f5e0*/  ISETP.LT.AND P6, PT, R10, c[0x0][0x178], !P3 ;  /* 0x00005e000a007a0c */ /* 0x000fe20005fc1270 */
[C---:B-1----:R-:W-:Y:S01]  /*4f5f0*/  IMAD.WIDE R4, R0.reuse, 0x2, R2 ;  /* 0x0000000200047825 */ /* 0x042fe200078e0202 */
[----:B------:R-:W-:Y:S02]  /*4f600*/  IADD3 R17, R11, 0x90, RZ ;  /* 0x000000900b117810 */ /* 0x000fe40007ffe0ff */
[----:B------:R-:W-:Y:S02]  /*4f610*/  IADD3 R16, R0, c[0x0][0x198], RZ ;  /* 0x0000660000107a10 */ /* 0x000fe40007ffe0ff */
[----:B--2---:R1:W-:Y:S01]  /*4f620*/  @P2 STG.E.U16 [R4.64], R29 ;  /* 0x0000001d04002986 */ /* 0x0043e2000c101506 */
[----:B------:R-:W-:Y:S02]  /*4f630*/  ISETP.GE.AND P5, PT, R17, c[0x0][0x17c], PT ;  /* 0x00005f0011007a0c */ /* 0x000fe40003fa6270 */
[----:B0-----:R-:W-:-:S04]  /*4f640*/  IADD3 R6, R11, 0x93, RZ ;  /* 0x000000930b067810 */ /* 0x001fc80007ffe0ff */
[----:B------:R-:W-:Y:S01]  /*4f650*/  ISETP.GE.AND P2, PT, R6, c[0x0][0x17c], PT ;  /* 0x00005f0006007a0c */ /* 0x000fe20003f46270 */
[----:B-1----:R-:W-:Y:S01]  /*4f660*/  IMAD.WIDE R4, R0, 0x2, R24 ;  /* 0x0000000200047825 */ /* 0x002fe200078e0218 */
[----:B------:R-:W-:Y:S02]  /*4f670*/  PRMT R0, R29, 0x7632, R0 ;  /* 0x000076321d007816 */ /* 0x000fe40000000000 */
[----:B------:R-:W-:Y:S01]  /*4f680*/  ISETP.LT.AND P3, PT, R27, c[0x0][0x178], !P3 ;  /* 0x00005e001b007a0c */ /* 0x000fe20005f61270 */
[----:B------:R-:W-:Y:S01]  /*4f690*/  IMAD.WIDE R6, R16, 0x2, R2 ;  /* 0x0000000210067825 */ /* 0x000fe200078e0202 */
[----:B----4-:R0:W-:Y:S01]  /*4f6a0*/  @P4 STG.E.U16 [R4.64], R20 ;  /* 0x0000001404004986 */ /* 0x0101e2000c101506 */
[----:B------:R-:W-:-:S03]  /*4f6b0*/  ISETP.LT.AND P4, PT, R10, c[0x0][0x178], !P5 ;  /* 0x00005e000a007a0c */ /* 0x000fc60006f81270 */
[----:B------:R1:W-:Y:S01]  /*4f6c0*/  @P6 STG.E.U16 [R6.64], R0 ;  /* 0x0000000006006986 */ /* 0x0003e2000c101506 */
[----:B------:R-:W-:Y:S02]  /*4f6d0*/  PRMT R8, R20, 0x7632, R8 ;  /* 0x0000763214087816 */ /* 0x000fe40000000008 */
[----:B------:R-:W-:Y:S01]  /*4f6e0*/  IADD3 R12, R11, 0x92, RZ ;  /* 0x000000920b0c7810 */ /* 0x000fe20007ffe0ff */
[----:B------:R-:W2:Y:S01]  /*4f6f0*/  LDL.LU R29, [R1+0x1a4] ;  /* 0x0001a400011d7983 */ /* 0x000ea20000300800 */
[C---:B0-----:R-:W-:Y:S01]  /*4f700*/  IMAD.WIDE R4, R16.reuse, 0x2, R24 ;  /* 0x0000000210047825 */ /* 0x041fe200078e0218 */
[----:B-1----:R-:W-:-:S04]  /*4f710*/  IADD3 R0, R16, c[0x0][0x198], RZ ;  /* 0x0000660010007a10 */ /* 0x002fc80007ffe0ff */
[----:B------:R0:W-:Y:S01]  /*4f720*/  @P3 STG.E.U16 [R4.64], R8 ;  /* 0x0000000804003986 */ /* 0x0001e2000c101506 */
[----:B------:R-:W-:Y:S01]  /*4f730*/  IMAD.WIDE R6, R0, 0x2, R2 ;  /* 0x0000000200067825 */ /* 0x000fe200078e0202 */
[----:B------:R-:W-:-:S04]  /*4f740*/  ISETP.LT.AND P5, PT, R27, c[0x0][0x178], !P5 ;  /* 0x00005e001b007a0c */ /* 0x000fc80006fa1270 */
[----:B-----5:R1:W-:Y:S01]  /*4f750*/  @P4 STG.E.U16 [R6.64], R21 ;  /* 0x0000001506004986 */ /* 0x0203e2000c101506 */
[----:B------:R-:W-:Y:S01]  /*4f760*/  ISETP.LT.AND P4, PT, R10, c[0x0][0x178], !P0 ;  /* 0x00005e000a007a0c */ /* 0x000fe20004781270 */
[----:B------:R-:W-:Y:S01]  /*4f770*/  IMAD.WIDE R16, R0, 0x2, R24 ;  /* 0x0000000200107825 */ /* 0x000fe200078e0218 */
[----:B------:R-:W-:Y:S02]  /*4f780*/  ISETP.GE.AND P1, PT, R12, c[0x0][0x17c], PT ;  /* 0x00005f000c007a0c */ /* 0x000fe40003f26270 */
[----:B------:R-:W-:Y:S02]  /*4f790*/  IADD3 R12, R11, 0x94, RZ ;  /* 0x000000940b0c7810 */ /* 0x000fe40007ffe0ff */
[----:B0-----:R-:W-:Y:S02]  /*4f7a0*/  PRMT R8, R21, 0x7632, R8 ;  /* 0x0000763215087816 */ /* 0x001fe40000000008 */
[----:B-1----:R-:W-:Y:S01]  /*4f7b0*/  IADD3 R6, R0, c[0x0][0x198], RZ ;  /* 0x0000660000067a10 */ /* 0x002fe20007ffe0ff */
[----:B------:R-:W4:Y:S01]  /*4f7c0*/  LDL.LU R21, [R1+0x284] ;  /* 0x0002840001157983 */ /* 0x000f220000300800 */
[----:B------:R-:W-:-:S03]  /*4f7d0*/  ISETP.GE.AND P6, PT, R12, c[0x0][0x17c], PT ;  /* 0x00005f000c007a0c */ /* 0x000fc60003fc6270 */
[----:B------:R-:W-:Y:S01]  /*4f7e0*/  IMAD.WIDE R4, R6, 0x2, R2 ;  /* 0x0000000206047825 */ /* 0x000fe200078e0202 */
[----:B---3--:R0:W-:Y:S01]  /*4f7f0*/  @P5 STG.E.U16 [R16.64], R23 ;  /* 0x0000001710005986 */ /* 0x0081e2000c101506 */
[----:B------:R-:W-:-:S03]  /*4f800*/  PRMT R12, R23, 0x7632, R12 ;  /* 0x00007632170c7816 */ /* 0x000fc6000000000c */
[----:B------:R1:W-:Y:S04]  /*4f810*/  @P4 STG.E.U16 [R4.64], R8 ;  /* 0x0000000804004986 */ /* 0x0003e8000c101506 */
[----:B0-----:R-:W3:Y:S04]  /*4f820*/  LDL.LU R23, [R1+0x144] ;  /* 0x0001440001177983 */ /* 0x001ee80000300800 */
[----:B-1----:R-:W5:Y:S01]  /*4f830*/  LDL.LU R5, [R1+0x1f4] ;  /* 0x0001f40001057983 */ /* 0x002f620000300800 */
[----:B------:R-:W-:Y:S02]  /*4f840*/  ISETP.LT.AND P0, PT, R27, c[0x0][0x178], !P0 ;  /* 0x00005e001b007a0c */ /* 0x000fe40004701270 */
[----:B------:R-:W-:-:S02]  /*4f850*/  ISETP.LT.AND P5, PT, R10, c[0x0][0x178], !P1 ;  /* 0x00005e000a007a0c */ /* 0x000fc40004fa1270 */
[----:B------:R-:W-:Y:S02]  /*4f860*/  ISETP.LT.AND P1, PT, R27, c[0x0][0x178], !P1 ;  /* 0x00005e001b007a0c */ /* 0x000fe40004f21270 */
[C---:B------:R-:W-:Y:S02]  /*4f870*/  IADD3 R0, R6.reuse, c[0x0][0x198], RZ ;  /* 0x0000660006007a10 */ /* 0x040fe40007ffe0ff */
[----:B------:R-:W-:Y:S01]  /*4f880*/  IADD3 R18, R11, 0x95, RZ ;  /* 0x000000950b127810 */ /* 0x000fe20007ffe0ff */
[----:B------:R-:W-:-:S03]  /*4f890*/  IMAD.WIDE R6, R6, 0x2, R24 ;  /* 0x0000000206067825 */ /* 0x000fc600078e0218 */
[----:B------:R-:W-:Y:S01]  /*4f8a0*/  ISETP.GE.AND P3, PT, R18, c[0x0][0x17c], PT ;  /* 0x00005f0012007a0c */ /* 0x000fe20003f66270 */
[C---:B------:R-:W-:Y:S01]  /*4f8b0*/  IMAD.WIDE R16, R0.reuse, 0x2, R2 ;  /* 0x0000000200107825 */ /* 0x040fe200078e0202 */
[----:B------:R2:W-:Y:S03]  /*4f8c0*/  @P0 STG.E.U16 [R6.64], R12 ;  /* 0x0000000c06000986 */ /* 0x0005e6000c101506 */
[----:B------:R-:W-:Y:S01]  /*4f8d0*/  IMAD.WIDE R18, R0, 0x2, R24 ;  /* 0x0000000200127825 */ /* 0x000fe200078e0218 */
[----:B--2---:R-:W-:Y:S01]  /*4f8e0*/  PRMT R12, R29, 0x7632, R12 ;  /* 0x000076321d0c7816 */ /* 0x004fe2000000000c */
[----:B-----5:R-:W-:Y:S04]  /*4f8f0*/  @P5 STG.E.U16 [R16.64], R5 ;  /* 0x0000000510005986 */ /* 0x020fe8000c101506 */
[----:B------:R0:W-:Y:S04]  /*4f900*/  @P1 STG.E.U16 [R18.64], R29 ;  /* 0x0000001d12001986 */ /* 0x0001e8000c101506 */
[----:B0-----:R-:W2:Y:S01]  /*4f910*/  LDL.LU R29, [R1+0x274] ;  /* 0x00027400011d7983 */ /* 0x001ea20000300800 */
[----:B------:R-:W-:-:S02]  /*4f920*/  ISETP.LT.AND P1, PT, R10, c[0x0][0x178], !P2 ;  /* 0x00005e000a007a0c */ /* 0x000fc40005721270 */
[----:B------:R-:W-:Y:S02]  /*4f930*/  IADD3 R6, R0, c[0x0][0x198], RZ ;  /* 0x0000660000067a10 */ /* 0x000fe40007ffe0ff */
[C---:B------:R-:W-:Y:S02]  /*4f940*/  ISETP.LT.AND P2, PT, R27.reuse, c[0x0][0x178], !P2 ;  /* 0x00005e001b007a0c */ /* 0x040fe40005741270 */
[----:B------:R-:W-:Y:S02]  /*4f950*/  ISETP.LT.AND P5, PT, R10, c[0x0][0x178], !P6 ;  /* 0x00005e000a007a0c */ /* 0x000fe400077a1270 */
[----:B------:R-:W-:Y:S02]  /*4f960*/  ISETP.LT.AND P6, PT, R27, c[0x0][0x178], !P6 ;  /* 0x00005e001b007a0c */ /* 0x000fe400077c1270 */
[----:B------:R-:W-:Y:S01]  /*4f970*/  PRMT R8, R5, 0x7632, R8 ;  /* 0x0000763205087816 */ /* 0x000fe20000000008 */
[----:B------:R-:W-:Y:S01]  /*4f980*/  IMAD.WIDE R4, R6, 0x2, R2 ;  /* 0x0000000206047825 */ /* 0x000fe200078e0202 */
[----:B------:R-:W-:-:S02]  /*4f990*/  IADD3 R16, R11, 0x97, RZ ;  /* 0x000000970b107810 */ /* 0x000fc40007ffe0ff */
[C---:B------:R-:W-:Y:S01]  /*4f9a0*/  IADD3 R0, R6.reuse, c[0x0][0x198], RZ ;  /* 0x0000660006007a10 */ /* 0x040fe20007ffe0ff */
[----:B------:R-:W-:Y:S01]  /*4f9b0*/  IMAD.WIDE R6, R6, 0x2, R24 ;  /* 0x0000000206067825 */ /* 0x000fe200078e0218 */
[----:B------:R-:W-:Y:S01]  /*4f9c0*/  ISETP.GE.AND P0, PT, R16, c[0x0][0x17c], PT ;  /* 0x00005f0010007a0c */ /* 0x000fe20003f06270 */
[----:B------:R0:W-:Y:S02]  /*4f9d0*/  @P1 STG.E.U16 [R4.64], R8 ;  /* 0x0000000804001986 */ /* 0x0001e4000c101506 */
[C---:B------:R-:W-:Y:S02]  /*4f9e0*/  IMAD.WIDE R16, R0.reuse, 0x2, R2 ;  /* 0x0000000200107825 */ /* 0x040fe400078e0202 */
[----:B------:R3:W-:Y:S04]  /*4f9f0*/  @P2 STG.E.U16 [R6.64], R12 ;  /* 0x0000000c06002986 */ /* 0x0007e8000c101506 */
[----:B----4-:R-:W-:Y:S01]  /*4fa00*/  @P5 STG.E.U16 [R16.64], R21 ;  /* 0x0000001510005986 */ /* 0x010fe2000c101506 */
[----:B0-----:R-:W-:Y:S01]  /*4fa10*/  IMAD.WIDE R4, R0, 0x2, R24 ;  /* 0x0000000200047825 */ /* 0x001fe200078e0218 */
[----:B---3--:R-:W-:-:S04]  /*4fa20*/  PRMT R12, R23, 0x7632, R12 ;  /* 0x00007632170c7816 */ /* 0x008fc8000000000c */
[----:B------:R0:W-:Y:S01]  /*4fa30*/  @P6 STG.E.U16 [R4.64], R23 ;  /* 0x0000001704006986 */ /* 0x0001e2000c101506 */
[----:B------:R-:W-:-:S03]  /*4fa40*/  IADD3 R20, R11, 0x96, RZ ;  /* 0x000000960b147810 */ /* 0x000fc60007ffe0ff */
[----:B0-----:R-:W3:Y:S04]  /*4fa50*/  LDL.LU R23, [R1+0x2b4] ;  /* 0x0002b40001177983 */ /* 0x001ee80000300800 */
[----:B------:R-:W4:Y:S01]  /*4fa60*/  LDL.LU R19, [R1+0x1b4] ;  /* 0x0001b40001137983 */ /* 0x000f220000300800 */
[----:B------:R-:W-:Y:S02]  /*4fa70*/  ISETP.LT.AND P5, PT, R10, c[0x0][0x178], !P3 ;  /* 0x00005e000a007a0c */ /* 0x000fe40005fa1270 */
[----:B------:R-:W-:Y:S02]  /*4fa80*/  ISETP.GE.AND P4, PT, R20, c[0x0][0x17c], PT ;  /* 0x00005f0014007a0c */ /* 0x000fe40003f86270 */
[----:B------:R-:W-:Y:S02]  /*4fa90*/  IADD3 R6, R11, 0x99, RZ ;  /* 0x000000990b067810 */ /* 0x000fe40007ffe0ff */
[----:B------:R-:W-:-:S02]  /*4faa0*/  IADD3 R0, R0, c[0x0][0x198], RZ ;  /* 0x0000660000007a10 */ /* 0x000fc40007ffe0ff */
[----:B------:R-:W-:Y:S02]  /*4fab0*/  ISETP.LT.AND P3, PT, R27, c[0x0][0x178], !P3 ;  /* 0x00005e001b007a0c */ /* 0x000fe40005f61270 */
[----:B------:R-:W-:Y:S01]  /*4fac0*/  ISETP.LT.AND P6, PT, R10, c[0x0][0x178], !P4 ;  /* 0x00005e000a007a0c */ /* 0x000fe200067c1270 */
[----:B------:R-:W-:Y:S01]  /*4fad0*/  IMAD.WIDE R4, R0, 0x2, R2 ;  /* 0x0000000200047825 */ /* 0x000fe200078e0202 */
[----:B------:R-:W-:Y:S02]  /*4fae0*/  ISETP.GE.AND P2, PT, R6, c[0x0][0x17c], PT ;  /* 0x00005f0006007a0c */ /* 0x000fe40003f46270 */
[----:B------:R-:W-:Y:S01]  /*4faf0*/  PRMT R8, R21, 0x7632, R8 ;  /* 0x0000763215087816 */ /* 0x000fe20000000008 */
[C---:B------:R-:W-:Y:S01]  /*4fb00*/  IMAD.WIDE R6, R0.reuse, 0x2, R24 ;  /* 0x0000000200067825 */ /* 0x040fe200078e0218 */
[----:B------:R-:W5:Y:S01]  /*4fb10*/  LDL.LU R21, [R1+0x2a4] ;  /* 0x0002a40001157983 */ /* 0x000f620000300800 */
[----:B------:R-:W-:-:S03]  /*4fb20*/  IADD3 R0, R0, c[0x0][0x198], RZ ;  /* 0x0000660000007a10 */ /* 0x000fc60007ffe0ff */
[----:B------:R0:W-:Y:S04]  /*4fb30*/  @P5 STG.E.U16 [R4.64], R8 ;  /* 0x0000000804005986 */ /* 0x0001e8000c101506 */
[----:B------:R1:W-:Y:S01]  /*4fb40*/  @P3 STG.E.U16 [R6.64], R12 ;  /* 0x0000000c06003986 */ /* 0x0003e2000c101506 */
[----:B0-----:R-:W-:-:S05]  /*4fb50*/  IMAD.WIDE R4, R0, 0x2, R2 ;  /* 0x0000000200047825 */ /* 0x001fca00078e0202 */
[----:B--2---:R0:W-:Y:S01]  /*4fb60*/  @P6 STG.E.U16 [R4.64], R29 ;  /* 0x0000001d04006986 */ /* 0x0041e2000c101506 */
[----:B-1----:R-:W-:-:S03]  /*4fb70*/  PRMT R12, R29, 0x7632, R12 ;  /* 0x000076321d0c7816 */ /* 0x002fc6000000000c */
[----:B0-----:R-:W2:Y:S01]  /*4fb80*/  LDL.LU R29, [R1+0x194] ;  /* 0x00019400011d7983 */ /* 0x001ea20000300800 */
[----:B------:R-:W-:Y:S02]  /*4fb90*/  ISETP.LT.AND P4, PT, R27, c[0x0][0x178], !P4 ;  /* 0x00005e001b007a0c */ /* 0x000fe40006781270 */
[----:B------:R-:W-:Y:S01]  /*4fba0*/  IADD3 R18, R11, 0x98, RZ ;  /* 0x000000980b127810 */ /* 0x000fe20007ffe0ff */
[----:B------:R-:W-:Y:S01]  /*4fbb0*/  IMAD.WIDE R6, R0, 0x2, R24 ;  /* 0x0000000200067825 */ /* 0x000fe200078e0218 */
[----:B------:R-:W-:Y:S02]  /*4fbc0*/  ISETP.LT.AND P3, PT, R10, c[0x0][0x178], !P0 ;  /* 0x00005e000a007a0c */ /* 0x000fe40004761270 */
[----:B------:R-:W-:Y:S02]  /*4fbd0*/  ISETP.GE.AND P1, PT, R18, c[0x0][0x17c], PT ;  /* 0x00005f0012007a0c */ /* 0x000fe40003f26270 */
[----:B------:R-:W-:Y:S02]  /*4fbe0*/  IADD3 R0, R0, c[0x0][0x198], RZ ;  /* 0x0000660000007a10 */ /* 0x000fe40007ffe0ff */
[----:B------:R-:W-:-:S02]  /*4fbf0*/  ISETP.LT.AND P0, PT, R27, c[0x0][0x178], !P0 ;  /* 0x00005e001b007a0c */ /* 0x000fc40004701270 */
[----:B------:R-:W-:Y:S01]  /*4fc00*/  IADD3 R8, R11, 0x9b, RZ ;  /* 0x0000009b0b087810 */ /* 0x000fe20007ffe0ff */
[----:B------:R0:W-:Y:S01]  /*4fc10*/  @P4 STG.E.U16 [R6.64], R13 ;  /* 0x0000000d06004986 */ /* 0x0001e2000c101506 */
[----:B------:R-:W-:Y:S01]  /*4fc20*/  ISETP.LT.AND P4, PT, R10, c[0x0][0x178], !P1 ;  /* 0x00005e000a007a0c */ /* 0x000fe20004f81270 */
[----:B------:R-:W-:Y:S01]  /*4fc30*/  IMAD.WIDE R4, R0, 0x2, R2 ;  /* 0x0000000200047825 */ /* 0x000fe200078e0202 */
[----:B------:R-:W-:Y:S02]  /*4fc40*/  ISETP.GE.AND P6, PT, R8, c[0x0][0x17c], PT ;  /* 0x00005f0008007a0c */ /* 0x000fe40003fc6270 */
[----:B------:R-:W-:Y:S02]  /*4fc50*/  PRMT R8, R13, 0x7632, R8 ;  /* 0x000076320d087816 */ /* 0x000fe40000000008 */
[----:B------:R1:W-:Y:S01]  /*4fc60*/  @P3 STG.E.U16 [R4.64], R12 ;  /* 0x0000000c04003986 */ /* 0x0003e2000c101506 */
[----:B------:R-:W-:Y:S01]  /*4fc70*/  ISETP.LT.AND P1, PT, R27, c[0x0][0x178], !P1 ;  /* 0x00005e001b007a0c */ /* 0x000fe20004f21270 */
[C---:B0-----:R-:W-:Y:S01]  /*4fc80*/  IMAD.WIDE R6, R0.reuse, 0x2, R24 ;  /* 0x0000000200067825 */ /* 0x041fe200078e0218 */
[----:B------:R-:W-:-:S02]  /*4fc90*/  IADD3 R0, R0, c[0x0][0x198], RZ ;  /* 0x0000660000007a10 */ /* 0x000fc40007ffe0ff */
[----:B------:R-:W-:Y:S02]  /*4fca0*/  ISETP.LT.AND P3, PT, R10, c[0x0][0x178], !P2 ;  /* 0x00005e000a007a0c */ /* 0x000fe40005761270 */
[C---:B-1----:R-:W-:Y:S01]  /*4fcb0*/  IADD3 R12, R11.reuse, 0x9c, RZ ;  /* 0x0000009c0b0c7810 */ /* 0x042fe20007ffe0ff */
[----:B------:R-:W-:Y:S01]  /*4fcc0*/  IMAD.WIDE R4, R0, 0x2, R2 ;  /* 0x0000000200047825 */ /* 0x000fe200078e0202 */
[----:B------:R0:W-:Y:S01]  /*4fcd0*/  @P0 STG.E.U16 [R6.64], R8 ;  /* 0x0000000806000986 */ /* 0x0001e2000c101506 */
[----:B------:R-:W-:Y:S02]  /*4fce0*/  IADD3 R16, R11, 0x9a, RZ ;  /* 0x0000009a0b107810 */ /* 0x000fe40007ffe0ff */
[----:B------:R-:W-:Y:S01]  /*4fcf0*/  ISETP.GE.AND P0, PT, R12, c[0x0][0x17c], PT ;  /* 0x00005f000c007a0c */ /* 0x000fe20003f06270 */
[----:B---3--:R1:W-:Y:S01]  /*4fd00*/  @P4 STG.E.U16 [R4.64], R23 ;  /* 0x0000001704004986 */ /* 0x0083e2000c101506 */
[----:B------:R-:W-:Y:S02]  /*4fd10*/  IADD3 R12, R0, c[0x0][0x198], RZ ;  /* 0x00006600000c7a10 */ /* 0x000fe40007ffe0ff */
[----:B------:R-:W-:-:S02]  /*4fd20*/  ISETP.GE.AND P5, PT, R16, c[0x0][0x17c], PT ;  /* 0x00005f0010007a0c */ /* 0x000fc40003fa6270 */
[----:B0-----:R-:W-:Y:S01]  /*4fd30*/  IADD3 R6, R11, 0x9d, RZ ;  /* 0x0000009d0b067810 */ /* 0x001fe20007ffe0ff */
[----:B-1----:R-:W-:-:S03]  /*4fd40*/  IMAD.WIDE R4, R0, 0x2, R24 ;  /* 0x0000000200047825 */ /* 0x002fc600078e0218 */
[----:B------:R-:W-:Y:S02]  /*4fd50*/  ISETP.GE.AND P4, PT, R6, c[0x0][0x17c], PT ;  /* 0x00005f0006007a0c */ /* 0x000fe40003f86270 */
[----:B------:R-:W-:Y:S01]  /*4fd60*/  PRMT R0, R23, 0x7632, R0 ;  /* 0x0000763217007816 */ /* 0x000fe20000000000 */
[----:B------:R-:W-:Y:S01]  /*4fd70*/  IMAD.WIDE R6, R12, 0x2, R2 ;  /* 0x000000020c067825 */ /* 0x000fe200078e0202 */
[----:B------:R-:W-:Y:S01]  /*4fd80*/  ISETP.LT.AND P2, PT, R27, c[0x0][0x178], !P2 ;  /* 0x00005e001b007a0c */ /* 0x000fe20005741270 */
[----:B----4-:R0:W-:Y:S01]  /*4fd90*/  @P1 STG.E.U16 [R4.64], R19 ;  /* 0x0000001304001986 */ /* 0x0101e2000c101506 */
[----:B------:R-:W-:-:S03]  /*4fda0*/  ISETP.LT.AND P1, PT, R10, c[0x0][0x178], !P5 ;  /* 0x00005e000a007a0c */ /* 0x000fc60006f21270 */
[----:B------:R1:W-:Y:S01]  /*4fdb0*/  @P3 STG.E.U16 [R6.64], R0 ;  /* 0x0000000006003986 */ /* 0x0003e2000c101506 */
[----:B------:R-:W-:Y:S02]  /*4fdc0*/  PRMT R8, R19, 0x7632, R8 ;  /* 0x0000763213087816 */ /* 0x000fe40000000008 */
[----:B------:R-:W-:Y:S01]  /*4fdd0*/  ISETP.LT.AND P5, PT, R27, c[0x0][0x178], !P5 ;  /* 0x00005e001b007a0c */ /* 0x000fe20006fa1270 */
[----:B------:R-:W3:Y:S01]  /*4fde0*/  LDL.LU R23, [R1+0x294] ;  /* 0x0002940001177983 */ /* 0x000ee20000300800 */
[C---:B0-----:R-:W-:Y:S01]  /*4fdf0*/  IMAD.WIDE R4, R12.reuse, 0x2, R24 ;  /* 0x000000020c047825 */ /* 0x041fe200078e0218 */
[----:B-1----:R-:W-:-:S04]  /*4fe00*/  IADD3 R0, R12, c[0x0][0x198], RZ ;  /* 0x000066000c007a10 */ /* 0x002fc80007ffe0ff */
[----:B------:R0:W-:Y:S01]  /*4fe10*/  @P2 STG.E.U16 [R4.64], R8 ;  /* 0x0000000804002986 */ /* 0x0001e2000c101506 */
[----:B------:R-:W-:-:S05]  /*4fe20*/  IMAD.WIDE R6, R0, 0x2, R2 ;  /* 0x0000000200067825 */ /* 0x000fca00078e0202 */
[----:B-----5:R1:W-:Y:S01]  /*4fe30*/  @P1 STG.E.U16 [R6.64], R21 ;  /* 0x0000001506001986 */ /* 0x0203e2000c101506 */
[----:B------:R-:W-:Y:S01]  /*4fe40*/  ISETP.LT.AND P1, PT, R10, c[0x0][0x178], !P6 ;  /* 0x00005e000a007a0c */ /* 0x000fe20007721270 */
[C---:B------:R-:W-:Y:S01]  /*4fe50*/  IMAD.WIDE R12, R0.reuse, 0x2, R24 ;  /* 0x00000002000c7825 */ /* 0x040fe200078e0218 */
[----:B0-----:R-:W-:Y:S02]  /*4fe60*/  PRMT R8, R21, 0x7632, R8 ;  /* 0x0000763215087816 */ /* 0x001fe40000000008 */
[----:B------:R-:W-:Y:S02]  /*4fe70*/  IADD3 R19, R11, 0xa0, RZ ;  /* 0x000000a00b137810 */ /* 0x000fe40007ffe0ff */
[----:B-1----:R-:W-:-:S05]  /*4fe80*/  IADD3 R6, R0, c[0x0][0x198], RZ ;  /* 0x0000660000067a10 */ /* 0x002fca0007ffe0ff */
[C---:B------:R-:W-:Y:S01]  /*4fe90*/  IMAD.WIDE R4, R6.reuse, 0x2, R2 ;  /* 0x0000000206047825 */ /* 0x040fe200078e0202 */
[----:B------:R-:W-:Y:S02]  /*4fea0*/  ISETP.LT.AND P6, PT, R27, c[0x0][0x178], !P6 ;  /* 0x00005e001b007a0c */ /* 0x000fe400077c1270 */
[C---:B------:R-:W-:Y:S01]  /*4feb0*/  IADD3 R0, R6.reuse, c[0x0][0x198], RZ ;  /* 0x0000660006007a10 */ /* 0x040fe20007ffe0ff */
[----:B------:R-:W-:Y:S01]  /*4fec0*/  IMAD.WIDE R6, R6, 0x2, R24 ;  /* 0x0000000206067825 */ /* 0x000fe200078e0218 */
[----:B--2---:R0:W-:Y:S01]  /*4fed0*/  @P5 STG.E.U16 [R12.64], R29 ;  /* 0x0000001d0c005986 */ /* 0x0041e2000c101506 */
[----:B------:R-:W-:Y:S02]  /*4fee0*/  ISETP.LT.AND P5, PT, R10, c[0x0][0x178], !P0 ;  /* 0x00005e000a007a0c */ /* 0x000fe400047a1270 */
[----:B------:R-:W-:Y:S01]  /*4fef0*/  PRMT R18, R29, 0x7632, R18 ;  /* 0x000076321d127816 */ /* 0x000fe20000000012 */
[----:B------:R-:W2:Y:S04]  /*4ff00*/  LDL.LU R10, [R1+0x1570] ;  /* 0x00157000010a7983 */ /* 0x000ea80000300800 */
[----:B------:R-:W-:Y:S01]  /*4ff10*/  @P1 STG.E.U16 [R4.64], R8 ;  /* 0x0000000804001986 */ /* 0x000fe2000c101506 */
[----:B------:R-:W-:-:S03]  /*4ff20*/  ISETP.GE.AND P1, PT, R19, c[0x0][0x17c], PT ;  /* 0x00005f0013007a0c */ /* 0x000fc60003f26270 */
[----:B0-----:R-:W4:Y:S04]  /*4ff30*/  LDL.LU R29, [R1+0x1d4] ;  /* 0x0001d400011d7983 */ /* 0x001f280000300800 */
[----:B------:R-:W5:Y:S04]  /*4ff40*/  LDL R19, [R1+0xcec] ;  /* 0x000cec0001137983 */ /* 0x000f680000100800 */
[----:B------:R0:W-:Y:S04]  /*4ff50*/  @P6 STG.E.U16 [R6.64], R18 ;  /* 0x0000001206006986 */ /* 0x0001e8000c101506 */
[----:B0-----:R-:W2:Y:S04]  /*4ff60*/  LDL.LU R18, [R1+0x2c4] ;  /* 0x0002c40001127983 */ /* 0x001ea80000300800 */
[----:B------:R-:W2:Y:S01]  /*4ff70*/  LDL.LU R21, [R1+0x1e8] ;  /* 0x0001e80001157983 */ /* 0x000ea20000300800 */
[----:B------:R-:W-:Y:S01]  /*4ff80*/  IMAD.WIDE R12, R0, 0x2, R2 ;  /* 0x00000002000c7825 */ /* 0x000fe200078e0202 */
[----:B------:R-:W-:-:S02]  /*4ff90*/  ISETP.LT.AND P0, PT, R27, c[0x0][0x178], !P0 ;  /* 0x00005e001b007a0c */ /* 0x000fc40004701270 */
[C---:B------:R-:W-:Y:S02]  /*4ffa0*/  IADD3 R16, R11.reuse, 0x9e, RZ ;  /* 0x0000009e0b107810 */ /* 0x040fe40007ffe0ff */
[----:B------:R-:W-:Y:S02]  /*4ffb0*/  IADD3 R17, R11, 0x9f, RZ ;  /* 0x0000009f0b117810 */ /* 0x000fe40007ffe0ff */
[----:B------:R-:W-:Y:S02]  /*4ffc0*/  ISETP.GE.AND P3, PT, R16, c[0x0][0x17c], PT ;  /* 0x00005f0010007a0c */ /* 0x000fe40003f66270 */
[----:B------:R-:W-:Y:S01]  /*4ffd0*/  ISETP.GE.AND P2, PT, R17, c[0x0][0x17c], PT ;  /* 0x00005f0011007a0c */ /* 0x000fe20003f46270 */
[C---:B------:R-:W-:Y:S01]  /*4ffe0*/  IMAD.WIDE R16, R0.reuse, 0x2, R24 ;  /* 0x0000000200107825 */ /* 0x040fe200078e0218 */
[----:B------:R-:W-:Y:S01]  /*4fff0*/  IADD3 R6, R0, c[0x0][0x198], RZ ;  /* 0x0000660000067a10 */ /* 0x000fe20007ffe0ff */
[----:B---3--:R0:W-:Y:S02]  /*50000*/  @P5 STG.E.U16 [R12.64], R23 ;  /* 0x000000170c005986 */ /* 0x0081e4000c101506 */
[----:B0-----:R-:W-:-:S02]  /*50010*/  PRMT R12, R23, 0x7632, R12 ;  /* 0x00007632170c7816 */ /* 0x001fc4000000000c */
[----:B------:R-:W3:Y:S01]  /*50020*/  LDL.LU R23, [R1+0x1c8] ;  /* 0x0001c80001177983 */ /* 0x000ee20000300800 */
[----:B------:R-:W-:Y:S01]  /*50030*/  IADD3 R8, R11, 0xa1, RZ ;  /* 0x000000a10b087810 */ /* 0x000fe20007ffe0ff */
[----:B------:R-:W-:Y:S02]  /*50040*/  IMAD.WIDE R4, R6, 0x2, R2 ;  /* 0x0000000206047825 */ /* 0x000fe400078e0202 */
[----:B------:R0:W-:Y:S01]  /*50050*/  @P0 STG.E.U16 [R16.64], R9 ;  /* 0x0000000910000986 */ /* 0x0001e2000c101506 */
[----:B------:R-:W-:Y:S02]  /*50060*/  PRMT R13, R9, 0x7632, R13 ;  /* 0x00007632090d7816 */ /* 0x000fe4000000000d */
[----:B------:R-:W-:Y:S02]  /*50070*/  ISETP.GE.AND P0, PT, R8, c[0x0][0x17c], PT ;  /* 0x00005f0008007a0c */ /* 0x000fe40003f06270 */
[C---:B0-----:R-:W-:Y:S01]  /*50080*/  IADD3 R16, R6.reuse, c[0x0][0x198], RZ ;  /* 0x0000660006107a10 */ /* 0x041fe20007ffe0ff */
[----:B------:R-:W-:-:S04]  /*50090*/  IMAD.WIDE R6, R6, 0x2, R24 ;  /* 0x0000000206067825 */ /* 0x000fc800078e0218 */
[----:B------:R-:W-:Y:S01]  /*500a0*/  IMAD.WIDE R8, R16, 0x2, R2 ;  /* 0x0000000210087825 */ /* 0x000fe200078e0202 */
[----:B-----5:R-:W-:Y:S02]  /*500b0*/  ISETP.LT.AND P5, PT, R19, c[0x0][0x178], !P4 ;  /* 0x00005e0013007a0c */ /* 0x020fe400067a1270 */
[----:B------:R-:W-:Y:S02]  /*500c0*/  ISETP.LT.AND P4, PT, R27, c[0x0][0x178], !P4 ;  /* 0x00005e001b007a0c */ /* 0x000fe40006781270 */
[----:B------:R-:W-:Y:S02]  /*500d0*/  ISETP.LT.AND P6, PT, R19, c[0x0][0x178], !P3 ;  /* 0x00005e0013007a0c */ /* 0x000fe40005fc1270 */
[----:B------:R-:W-:-:S07]  /*500e0*/  ISETP.LT.AND P3, PT, R27, c[0x0][0x178], !P3 ;  /* 0x00005e001b007a0c */ /* 0x000fce0005f61270 */
[----:B------:R0:W-:Y:S04]  /*500f0*/  @P5 STG.E.U16 [R4.64], R12 ;  /* 0x0000000c04005986 */ /* 0x0001e8000c101506 */
[----:B------:R-:W-:Y:S04]  /*50100*/  @P4 STG.E.U16 [R6.64], R13 ;  /* 0x0000000d06004986 */ /* 0x000fe8000c101506 */
[----:B--2---:R1:W-:Y:S01]  /*50110*/  @P6 STG.E.U16 [R8.64], R18 ;  /* 0x0000001208006986 */ /* 0x0043e2000c101506 */
[----:B0-----:R-:W-:-:S05]  /*50120*/  IMAD.WIDE R4, R16, 0x2, R24 ;  /* 0x0000000210047825 */ /* 0x001fca00078e0218 */
[----:B----4-:R0:W-:Y:S01]  /*50130*/  @P3 STG.E.U16 [R4.64], R29 ;  /* 0x0000001d04003986 */ /* 0x0101e2000c101506 */
[----:B-1----:R-:W-:-:S03]  /*50140*/  PRMT R9, R29, 0x7632, R9 ;  /* 0x000076321d097816 */ /* 0x002fc60000000009 */
[----:B0-----:R-:W2:Y:S01]  /*50150*/  LDL.LU R29, [R1+0x1f8] ;  /* 0x0001f800011d7983 */ /* 0x001ea20000300800 */
[----:B------:R-:W-:-:S04]  /*50160*/  IADD3 R0, R11, 0xa2, RZ ;  /* 0x000000a20b007810 */ /* 0x000fc80007ffe0ff */
[----:B------:R-:W-:Y:S02]  /*50170*/  ISETP.GE.AND P5, PT, R0, c[0x0][0x17c], PT ;  /* 0x00005f0000007a0c */ /* 0x000fe40003fa6270 */
[----:B------:R-:W-:Y:S02]  /*50180*/  IADD3 R0, R11, 0xa3, RZ ;  /* 0x000000a30b007810 */ /* 0x000fe40007ffe0ff */
[----:B------:R-:W-:Y:S02]  /*50190*/  ISETP.LT.AND P6, PT, R19, c[0x0][0x178], !P2 ;  /* 0x00005e0013007a0c */ /* 0x000fe400057c1270 */
[----:B------:R-:W-:Y:S02]  /*501a0*/  ISETP.LT.AND P2, PT, R27, c[0x0][0x178], !P2 ;  /* 0x00005e001b007a0c */ /* 0x000fe40005741270 */
[----:B------:R-:W-:Y:S02]  /*501b0*/  ISETP.GE.AND P4, PT, R0, c[0x0][0x17c], PT ;  /* 0x00005f0000007a0c */ /* 0x000fe40003f86270 */
[----:B------:R-:W-:-:S02]  /*501c0*/  IADD3 R0, R16, c[0x0][0x198], RZ ;  /* 0x0000660010007a10 */ /* 0x000fc40007ffe0ff */
[----:B------:R-:W-:Y:S02]  /*501d0*/  PRMT R8, R18, 0x7632, R8 ;  /* 0x0000763212087816 */ /* 0x000fe40000000008 */
[----:B------:R-:W4:Y:S01]  /*501e0*/  LDL.LU R18, [R1+0x1a8] ;  /* 0x0001a80001127983 */ /* 0x000f220000300800 */
[----:B------:R-:W-:Y:S01]  /*501f0*/  ISETP.LT.AND P3, PT, R19, c[0x0][0x178], !P1 ;  /* 0x00005e0013007a0c */ /* 0x000fe20004f61270 */
[----:B------:R-:W-:-:S04]  /*50200*/  IMAD.WIDE R6, R0, 0x2, R2 ;  /* 0x0000000200067825 */ /* 0x000fc800078e0202 */
[C---:B------:R-:W-:Y:S01]  /*50210*/  IMAD.WIDE R4, R0.reuse, 0x2, R24 ;  /* 0x0000000200047825 */ /* 0x040fe200078e0218 */
[----:B------:R-:W-:Y:S01]  /*50220*/  IADD3 R0, R0, c[0x0][0x198], RZ ;  /* 0x0000660000007a10 */ /* 0x000fe20007ffe0ff */
[----:B------:R-:W-:Y:S04]  /*50230*/  @P6 STG.E.U16 [R6.64], R8 ;  /* 0x0000000806006986 */ /* 0x000fe8000c101506 */
[----:B------:R0:W-:Y:S01]  /*50240*/  @P2 STG.E.U16 [R4.64], R9 ;  /* 0x0000000904002986 */ /* 0x0001e2000c101506 */
[----:B------:R-:W-:Y:S01]  /*50250*/  ISETP.LT.AND P1, PT, R27, c[0x0][0x178], !P1 ;  /* 0x00005e001b007a0c */ /* 0x000fe20004f21270 */
[----:B0-----:R-:W-:Y:S01]  /*50260*/  IMAD.WIDE R4, R0, 0x2, R2 ;  /* 0x0000000200047825 */ /* 0x001fe200078e0202 */
[----:B------:R-:W-:-:S04]  /*50270*/  PRMT R9, R21, 0x7632, R9 ;  /* 0x0000763215097816 */ /* 0x000fc80000000009 */
[----:B------:R0:W-:Y:S01]  /*50280*/  @P3 STG.E.U16 [R4.64], R21 ;  /* 0x0000001504003986 */ /* 0x0001e2000c101506 */
[----:B------:R-:W-:Y:S01]  /*50290*/  IADD3 R8, R11, 0xa5, RZ ;  /* 0x000000a50b087810 */ /* 0x000fe20007ffe0ff */
[----:B------:R-:W-:Y:S02]  /*502a0*/  IMAD.WIDE R6, R0, 0x2, R24 ;  /* 0x0000000200067825 */ /* 0x000fe400078e0218 */
[----:B0-----:R-:W5:Y:S01]  /*502b0*/  LDL.LU R21, [R1+0x288] ;  /* 0x0002880001157983 */ /* 0x001f620000300800 */
[----:B------:R-:W-:Y:S02]  /*502c0*/  ISETP.GE.AND P3, PT, R8, c[0x0][0x17c], PT ;  /* 0x00005f0008007a0c */ /* 0x000fe40003f66270 */
[----:B---3--:R-:W-:Y:S01]  /*502d0*/  PRMT R8, R23, 0x7632, R8 ;  /* 0x0000763217087816 */ /* 0x008fe20000000008 */
[----:B------:R0:W-:Y:S01]  /*502e0*/  @P1 STG.E.U16 [R6.64], R23 ;  /* 0x0000001706001986 */ /* 0x0001e2000c101506 */
[----:B------:R-:W-:-:S03]  /*502f0*/  ISETP.LT.AND P2, PT, R19, c[0x0][0x178], !P0 ;  /* 0x00005e0013007a0c */ /* 0x000fc60004741270 */
[----:B0-----:R-:W3:Y:S01]  /*50300*/  LDL.LU R23, [R1+0x148] ;  /* 0x0001480001177983 */ /* 0x001ee20000300800 */
[----:B------:R-:W-:Y:S02]  /*50310*/  IADD3 R0, R0, c[0x0][0x198], RZ ;  /* 0x0000660000007a10 */ /* 0x000fe40007ffe0ff */
[----:B------:R-:W-:Y:S02]  /*50320*/  ISETP.LT.AND P0, PT, R27, c[0x0][0x178], !P0 ;  /* 0x00005e001b007a0c */ /* 0x000fe40004701270 */
[----:B------:R-:W-:Y:S01]  /*50330*/  ISETP.LT.AND P1, PT, R19, c[0x0][0x178], !P5 ;  /* 0x00005e0013007a0c */ /* 0x000fe20006f21270 */
[----:B------:R-:W-:-:S04]  /*50340*/  IMAD.WIDE R4, R0, 0x2, R2 ;  /* 0x0000000200047825 */ /* 0x000fc800078e0202 */
[C---:B------:R-:W-:Y:S01]  /*50350*/  IMAD.WIDE R6, R0.reuse, 0x2, R24 ;  /* 0x0000000200067825 */ /* 0x040fe200078e0218 */
[----:B------:R-:W-:Y:S01]  /*50360*/  IADD3 R0, R0, c[0x0][0x198], RZ ;  /* 0x0000660000007a10 */ /* 0x000fe20007ffe0ff */
[----:B------:R0:W-:Y:S04]  /*50370*/  @P2 STG.E.U16 [R4.64], R9 ;  /* 0x0000000904002986 */ /* 0x0001e8000c101506 */
[----:B------:R1:W-:Y:S01]  /*50380*/  @P0 STG.E.U16 [R6.64], R8 ;  /* 0x0000000806000986 */ /* 0x0003e2000c101506 */
[C---:B0-----:R-:W-:Y:S01]  /*50390*/  IMAD.WIDE R4, R0.reuse, 0x2, R2 ;  /* 0x0000000200047825 */ /* 0x041fe200078e0202 */
[----:B-1----:R-:W-:-:S04]  /*503a0*/  IADD3 R8, R0, c[0x0][0x198], RZ ;  /* 0x0000660000087a10 */ /* 0x002fc80007ffe0ff */
[----:B--2---:R0:W-:Y:S02]  /*503b0*/  @P1 STG.E.U16 [R4.64], R29 ;  /* 0x0000001d04001986 */ /* 0x0041e4000c101506 */
[----:B0-----:R-:W-:Y:S01]  /*503c0*/  IMAD.WIDE R4, R0, 0x2, R24 ;  /* 0x0000000200047825 */ /* 0x001fe200078e0218 */
[----:B------:R-:W-:Y:S02]  /*503d0*/  PRMT R0, R29, 0x7632, R0 ;  /* 0x000076321d007816 */ /* 0x000fe40000000000 */
[----:B------:R-:W2:Y:S01]  /*503e0*/  LDL.LU R29, [R1+0x278] ;  /* 0x00027800011d7983 */ /* 0x000ea20000300800 */
[----:B------:R-:W-:Y:S02]  /*503f0*/  ISETP.LT.AND P5, PT, R27, c[0x0][0x178], !P5 ;  /* 0x00005e001b007a0c */ /* 0x000fe40006fa1270 */
[----:B------:R-:W-:Y:S02]  /*50400*/  ISETP.LT.AND P2, PT, R19, c[0x0][0x178], !P4 ;  /* 0x00005e0013007a0c */ /* 0x000fe40006741270 */
[----:B------:R-:W-:-:S02]  /*50410*/  IADD3 R12, R11, 0xa4, RZ ;  /* 0x000000a40b0c7810 */ /* 0x000fc40007ffe0ff */
[----:B------:R-:W-:Y:S02]  /*50420*/  IADD3 R6, R11, 0xa7, RZ ;  /* 0x000000a70b067810 */ /* 0x000fe40007ffe0ff */
[----:B------:R-:W-:Y:S02]  /*50430*/  ISETP.GE.AND P6, PT, R12, c[0x0][0x17c], PT ;  /* 0x00005f000c007a0c */ /* 0x000fe40003fc6270 */
[----:B------:R-:W-:Y:S01]  /*50440*/  ISETP.GE.AND P1, PT, R6, c[0x0][0x17c], PT ;  /* 0x00005f0006007a0c */ /* 0x000fe20003f26270 */
[----:B------:R-:W-:Y:S01]  /*50450*/  IMAD.WIDE R6, R8, 0x2, R2 ;  /* 0x0000000208067825 */ /* 0x000fe200078e0202 */
[----:B------:R-:W-:Y:S01]  /*50460*/  ISETP.LT.AND P4, PT, R27, c[0x0][0x178], !P4 ;  /* 0x00005e001b007a0c */ /* 0x000fe20006781270 */
[----:B----4-:R0:W-:Y:S01]  /*50470*/  @P5 STG.E.U16 [R4.64], R18 ;  /* 0x0000001204005986 */ /* 0x0101e2000c101506 */
[----:B------:R-:W-:-:S03]  /*50480*/  ISETP.LT.AND P5, PT, R19, c[0x0][0x178], !P6 ;  /* 0x00005e0013007a0c */ /* 0x000fc600077a1270 */
[----:B------:R1:W-:Y:S01]  /*50490*/  @P2 STG.E.U16 [R6.64], R0 ;  /* 0x0000000006002986 */ /* 0x0003e2000c101506 */
[----:B------:R-:W-:Y:S01]  /*504a0*/  PRMT R12, R18, 0x7632, R12 ;  /* 0x00007632120c7816 */ /* 0x000fe2000000000c */
[C---:B0-----:R-:W-:Y:S01]  /*504b0*/  IMAD.WIDE R4, R8.reuse, 0x2, R24 ;  /* 0x0000000208047825 */ /* 0x041fe200078e0218 */
[----:B-1----:R-:W-:-:S05]  /*504c0*/  IADD3 R0, R8, c[0x0][0x198], RZ ;  /* 0x0000660008007a10 */ /* 0x002fca0007ffe0ff */
[----:B------:R-:W-:Y:S01]  /*504d0*/  @P4 STG.E.U16 [R4.64], R12 ;  /* 0x0000000c04004986 */ /* 0x000fe2000c101506 */
[C---:B------:R-:W-:Y:S01]  /*504e0*/  IMAD.WIDE R6, R0.reuse, 0x2, R2 ;  /* 0x0000000200067825 */ /* 0x040fe200078e0202 */
[----:B------:R-:W-:Y:S02]  /*504f0*/  ISETP.LT.AND P6, PT, R27, c[0x0][0x178], !P6 ;  /* 0x00005e001b007a0c */ /* 0x000fe400077c1270 */
[C---:B------:R-:W-:Y:S02]  /*50500*/  IADD3 R9, R11.reuse, 0xa6, RZ ;  /* 0x000000a60b097810 */ /* 0x040fe40007ffe0ff */
[----:B------:R-:W-:Y:S01]  /*50510*/  IADD3 R16, R11, 0xa9, RZ ;  /* 0x000000a90b107810 */ /* 0x000fe20007ffe0ff */
[----:B-----5:R0:W-:Y:S01]  /*50520*/  @P5 STG.E.U16 [R6.64], R21 ;  /* 0x0000001506005986 */ /* 0x0201e2000c101506 */
[----:B------:R-:W-:Y:S02]  /*50530*/  ISETP.LT.AND P5, PT, R19, c[0x0][0x178], !P3 ;  /* 0x00005e0013007a0c */ /* 0x000fe40005fa1270 */
[----:B------:R-:W-:Y:S01]  /*50540*/  ISETP.GE.AND P0, PT, R9, c[0x0][0x17c], PT ;  /* 0x00005f0009007a0c */ /* 0x000fe20003f06270 */
[----:B------:R-:W-:Y:S01]  /*50550*/  IMAD.WIDE R8, R0, 0x2, R24 ;  /* 0x0000000200087825 */ /* 0x000fe200078e0218 */
[----:B------:R-:W-:-:S02]  /*50560*/  ISETP.GE.AND P4, PT, R16, c[0x0][0x17c], PT ;  /* 0x00005f0010007a0c */ /* 0x000fc40003f86270 */
[----:B------:R-:W-:Y:S02]  /*50570*/  PRMT R16, R21, 0x7632, R16 ;  /* 0x0000763215107816 */ /* 0x000fe40000000010 */
[----:B0-----:R-:W-:Y:S02]  /*50580*/  IADD3 R6, R0, c[0x0][0x198], RZ ;  /* 0x0000660000067a10 */ /* 0x001fe40007ffe0ff */
[----:B------:R-:W-:-:S03]  /*50590*/  IADD3 R13, R11, 0xa8, RZ ;  /* 0x000000a80b0d7810 */ /* 0x000fc60007ffe0ff */
[----:B------:R-:W-:Y:S01]  /*505a0*/  IMAD.WIDE R4, R6, 0x2, R2 ;  /* 0x0000000206047825 */ /* 0x000fe200078e0202 */
[----:B------:R-:W-:Y:S01]  /*505b0*/  IADD3 R18, R11, 0xaa, RZ ;  /* 0x000000aa0b127810 */ /* 0x000fe20007ffe0ff */
[----:B---3--:R0:W-:Y:S01]  /*505c0*/  @P6 STG.E.U16 [R8.64], R23 ;  /* 0x0000001708006986 */ /* 0x0081e2000c101506 */
[----:B------:R-:W-:-:S03]  /*505d0*/  PRMT R17, R23, 0x7632, R17 ;  /* 0x0000763217117816 */ /* 0x000fc60000000011 */
[----:B------:R-:W3:Y:S04]  /*505e0*/  LDL.LU R11, [R1+0x156c] ;  /* 0x00156c00010b7983 */ /* 0x000ee80000300800 */
[----:B------:R1:W-:Y:S04]  /*505f0*/  @P5 STG.E.U16 [R4.64], R16 ;  /* 0x0000001004005986 */ /* 0x0003e8000c101506 */
[----:B0-----:R-:W4:Y:S04]  /*50600*/  LDL.LU R23, [R1+0x1b8] ;  /* 0x0001b80001177983 */ /* 0x001f280000300800 */
[----:B-1----:R-:W5:Y:S01]  /*50610*/  LDL R16, [R1+0xce8] ;  /* 0x000ce80001107983 */ /* 0x002f620000100800 */
[----:B------:R-:W-:-:S03]  /*50620*/  ISETP.GE.AND P5, PT, R18, c[0x0][0x17c], PT ;  /* 0x00005f0012007a0c */ /* 0x000fc60003fa6270 */
[----:B------:R-:W3:Y:S01]  /*50630*/  LDL.LU R18, [R1+0x2b8] ;  /* 0x0002b80001127983 */ /* 0x000ee20000300800 */
[----:B------:R-:W-:Y:S02]  /*50640*/  ISETP.LT.AND P3, PT, R27, c[0x0][0x178], !P3 ;  /* 0x00005e001b007a0c */ /* 0x000fe40005f61270 */
[----:B------:R-:W-:Y:S01]  /*50650*/  ISETP.LT.AND P6, PT, R19, c[0x0][0x178], !P0 ;  /* 0x00005e0013007a0c */ /* 0x000fe200047c1270 */
[----:B------:R-:W3:Y:S01]  /*50660*/  LDL.LU R21, [R1+0x2a8] ;  /* 0x0002a80001157983 */ /* 0x000ee20000300800 */
[----:B------:R-:W-:Y:S02]  /*50670*/  ISETP.LT.AND P0, PT, R27, c[0x0][0x178], !P0 ;  /* 0x00005e001b007a0c */ /* 0x000fe40004701270 */
[C---:B------:R-:W-:Y:S01]  /*50680*/  IADD3 R0, R6.reuse, c[0x0][0x198], RZ ;  /* 0x0000660006007a10 */ /* 0x040fe20007ffe0ff */
[----:B------:R-:W-:Y:S01]  /*50690*/  IMAD.WIDE R6, R6, 0x2, R24 ;  /* 0x0000000206067825 */ /* 0x000fe200078e0218 */
[----:B------:R-:W-:-:S03]  /*506a0*/  ISETP.GE.AND P2, PT, R13, c[0x0][0x17c], PT ;  /* 0x00005f000d007a0c */ /* 0x000fc60003f46270 */
[----:B------:R-:W-:-:S04]  /*506b0*/  IMAD.WIDE R8, R0, 0x2, R2 ;  /* 0x0000000200087825 */ /* 0x000fc800078e0202 */
[----:B------:R-:W-:Y:S01]  /*506c0*/  IMAD.WIDE R12, R0, 0x2, R24 ;  /* 0x00000002000c7825 */ /* 0x000fe200078e0218 */
[----:B------:R-:W-:Y:S04]  /*506d0*/  @P3 STG.E.U16 [R6.64], R17 ;  /* 0x0000001106003986 */ /* 0x000fe8000c101506 */
[----:B--2---:R-:W-:Y:S04]  /*506e0*/  @P6 STG.E.U16 [R8.64], R29 ;  /* 0x0000001d08006986 */ /* 0x004fe8000c101506 */
[----:B------:R0:W-:Y:S02]  /*506f0*/  @P0 STG.E.U16 [R12.64], R14 ;  /* 0x0000000e0c000986 */ /* 0x0001e4000c101506 */
[----:B0-----:R-:W-:-:S02]  /*50700*/  PRMT R12, R29, 0x7632, R12 ;  /* 0x000076321d0c7816 */ /* 0x001fc4000000000c */
[----:B------:R-:W2:Y:S01]  /*50710*/  LDL.LU R29, [R1+0x198] ;  /* 0x00019800011d7983 */ /* 0x000ea20000300800 */
[----:B------:R-:W-:Y:S02]  /*50720*/  ISETP.LT.AND P0, PT, R19, c[0x0][0x178], !P1 ;  /* 0x00005e0013007a0c */ /* 0x000fe40004f01270 */
[----:B------:R-:W-:Y:S02]  /*50730*/  IADD3 R6, R0, c[0x0][0x198], RZ ;  /* 0x0000660000067a10 */ /* 0x000fe40007ffe0ff */
[----:B------:R-:W-:Y:S02]  /*50740*/  ISETP.LT.AND P1, PT, R27, c[0x0][0x178], !P1 ;  /* 0x00005e001b007a0c */ /* 0x000fe40004f21270 */
[----:B------:R-:W-:Y:S02]  /*50750*/  ISETP.LT.AND P3, PT, R19, c[0x0][0x178], !P2 ;  /* 0x00005e0013007a0c */ /* 0x000fe40005761270 */
[----:B------:R-:W-:Y:S01]  /*50760*/  ISETP.LT.AND P2, PT, R27, c[0x0][0x178], !P2 ;  /* 0x00005e001b007a0c */ /* 0x000fe20005741270 */
[C---:B------:R-:W-:Y:S01]  /*50770*/  IMAD.WIDE R4, R6.reuse, 0x2, R2 ;  /* 0x0000000206047825 */ /* 0x040fe200078e0202 */
[----:B------:R-:W-:-:S02]  /*50780*/  IADD3 R0, R6, c[0x0][0x198], RZ ;  /* 0x0000660006007a10 */ /* 0x000fc40007ffe0ff */
[----:B------:R-:W-:Y:S01]  /*50790*/  PRMT R14, R14, 0x7632, R14 ;  /* 0x000076320e0e7816 */ /* 0x000fe2000000000e */
[--C-:B------:R-:W-:Y:S01]  /*507a0*/  IMAD.WIDE R6, R6, 0x2, R24.reuse ;  /* 0x0000000206067825 */ /* 0x100fe200078e0218 */
[----:B------:R0:W-:Y:S04]  /*507b0*/  @P0 STG.E.U16 [R4.64], R12 ;  /* 0x0000000c04000986 */ /* 0x0001e8000c101506 */
[----:B------:R1:W-:Y:S01]  /*507c0*/  @P1 STG.E.U16 [R6.64], R14 ;  /* 0x0000000e06001986 */ /* 0x0003e2000c101506 */
[----:B0-----:R-:W-:Y:S01]  /*507d0*/  IMAD.WIDE R4, R0, 0x2, R24 ;  /* 0x0000000200047825 */ /* 0x001fe200078e0218 */
[----:B-----5:R-:W-:-:S04]  /*507e0*/  IADD3 R8, R16, 0xab, RZ ;  /* 0x000000ab10087810 */ /* 0x020fc80007ffe0ff */
[----:B------:R-:W-:Y:S01]  /*507f0*/  ISETP.GE.AND P6, PT, R8, c[0x0][0x17c], PT ;  /* 0x00005f0008007a0c */ /* 0x000fe20003fc6270 */
[----:B------:R-:W-:-:S05]  /*50800*/  IMAD.WIDE R8, R0, 0x2, R2 ;  /* 0x0000000200087825 */ /* 0x000fca00078e0202 */
[----:B---3--:R0:W-:Y:S01]  /*50810*/  @P3 STG.E.U16 [R8.64], R18 ;  /* 0x0000001208003986 */ /* 0x0081e2000c101506 */
[----:B------:R-:W-:-:S03]  /*50820*/  ISETP.LT.AND P3, PT, R19, c[0x0][0x178], !P4 ;  /* 0x00005e0013007a0c */ /* 0x000fc60006761270 */
[----:B----4-:R3:W-:Y:S01]  /*50830*/  @P2 STG.E.U16 [R4.64], R23 ;  /* 0x0000001704002986 */ /* 0x0107e2000c101506 */
[----:B------:R-:W-:Y:S02]  /*50840*/  ISETP.LT.AND P4, PT, R27, c[0x0][0x178], !P4 ;  /* 0x00005e001b007a0c */ /* 0x000fe40006781270 */
[----:B-1----:R-:W-:Y:S02]  /*50850*/  IADD3 R6, R16, 0xad, RZ ;  /* 0x000000ad10067810 */ /* 0x002fe40007ffe0ff */
[----:B0-----:R-:W-:Y:S02]  /*50860*/  PRMT R9, R23, 0x7632, R9 ;  /* 0x0000763217097816 */ /* 0x001fe40000000009 */
[----:B---3--:R-:W3:Y:S01]  /*50870*/  LDL.LU R23, [R1+0x298] ;  /* 0x0002980001177983 */ /* 0x008ee20000300800 */
[----:B------:R-:W-:Y:S02]  /*50880*/  IADD3 R0, R0, c[0x0][0x198], RZ ;  /* 0x0000660000007a10 */ /* 0x000fe40007ffe0ff */
[----:B------:R-:W-:-:S02]  /*50890*/  ISETP.LT.AND P2, PT, R19, c[0x0][0x178], !P5 ;  /* 0x00005e0013007a0c */ /* 0x000fc40006f41270 */
[----:B------:R-:W-:Y:S01]  /*508a0*/  ISETP.GE.AND P1, PT, R6, c[0x0][0x17c], PT ;  /* 0x00005f0006007a0c */ /* 0x000fe20003f26270 */
[----:B------:R-:W-:Y:S01]  /*508b0*/  IMAD.WIDE R4, R0, 0x2, R2 ;  /* 0x0000000200047825 */ /* 0x000fe200078e0202 */
[----:B------:R-:W-:Y:S02]  /*508c0*/  ISETP.LT.AND P5, PT, R27, c[0x0][0x178], !P5 ;  /* 0x00005e001b007a0c */ /* 0x000fe40006fa1270 */
[----:B------:R-:W-:Y:S01]  /*508d0*/  PRMT R8, R18, 0x7632, R8 ;  /* 0x0000763212087816 */ /* 0x000fe20000000008 */
[C---:B------:R-:W-:Y:S01]  /*508e0*/  IMAD.WIDE R6, R0.reuse, 0x2, R24 ;  /* 0x0000000200067825 */ /* 0x040fe200078e0218 */
[----:B------:R-:W-:Y:S01]  /*508f0*/  IADD3 R0, R0, c[0x0][0x198], RZ ;  /* 0x0000660000007a10 */ /* 0x000fe20007ffe0ff */
[----:B------:R-:W4:Y:S04]  /*50900*/  LDL.LU R18, [R1+0x2c8] ;  /* 0x0002c80001127983 */ /* 0x000f280000300800 */
[----:B------:R0:W-:Y:S04]  /*50910*/  @P3 STG.E.U16 [R4.64], R8 ;  /* 0x0000000804003986 */ /* 0x0001e8000c101506 */
[----:B------:R1:W-:Y:S01]  /*50920*/  @P4 STG.E.U16 [R6.64], R9 ;  /* 0x0000000906004986 */ /* 0x0003e2000c101506 */
[----:B0-----:R-:W-:-:S04]  /*50930*/  IMAD.WIDE R4, R0, 0x2, R2 ;  /* 0x0000000200047825 */ /* 0x001fc800078e0202 */
[----:B-1----:R-:W-:Y:S01]  /*50940*/  IMAD.WIDE R6, R0, 0x2, R24 ;  /* 0x0000000200067825 */ /* 0x002fe200078e0218 */
[----:B------:R-:W-:Y:S04]  /*50950*/  @P2 STG.E.U16 [R4.64], R21 ;  /* 0x0000001504002986 */ /* 0x000fe8000c101506 */
[----:B--2---:R0:W-:Y:S01]  /*50960*/  @P5 STG.E.U16 [R6.64], R29 ;  /* 0x0000001d06005986 */ /* 0x0041e2000c101506 */
[----:B------:R-:W-:-:S03]  /*50970*/  PRMT R9, R29, 0x7632, R9 ;  /* 0x000076321d097816 */ /* 0x000fc60000000009 */
[----:B0-----:R-:W2:Y:S01]  /*50980*/  LDL.LU R29, [R1+0x1d8] ;  /* 0x0001d800011d7983 */ /* 0x001ea20000300800 */
[C---:B------:R-:W-:Y:S02]  /*50990*/  IADD3 R13, R16.reuse, 0xac, RZ ;  /* 0x000000ac100d7810 */ /* 0x040fe40007ffe0ff */
[----:B------:R-:W-:Y:S02]  /*509a0*/  ISETP.LT.AND P4, PT, R19, c[0x0][0x178], !P6 ;  /* 0x00005e0013007a0c */ /* 0x000fe40007781270 */
[----:B------:R-:W-:Y:S02]  /*509b0*/  ISETP.LT.AND P6, PT, R27, c[0x0][0x178], !P6 ;  /* 0x00005e001b007a0c */ /* 0x000fe400077c1270 */
[----:B------:R-:W-:Y:S02]  /*509c0*/  ISETP.GE.AND P0, PT, R13, c[0x0][0x17c], PT ;  /* 0x00005f000d007a0c */ /* 0x000fe40003f06270 */
[----:B------:R-:W-:Y:S02]  /*509d0*/  IADD3 R8, R16, 0xaf, RZ ;  /* 0x000000af10087810 */ /* 0x000fe40007ffe0ff */
[----:B------:R-:W-:-:S02]  /*509e0*/  IADD3 R0, R0, c[0x0][0x198], RZ ;  /* 0x0000660000007a10 */ /* 0x000fc40007ffe0ff */
[----:B------:R-:W-:Y:S02]  /*509f0*/  ISETP.GE.AND P2, PT, R8, c[0x0][0x17c], PT ;  /* 0x00005f0008007a0c */ /* 0x000fe40003f46270 */
[----:B------:R-:W-:Y:S01]  /*50a00*/  ISETP.LT.AND P5, PT, R19, c[0x0][0x178], !P0 ;  /* 0x00005e0013007a0c */ /* 0x000fe200047a1270 */
[----:B------:R-:W-:Y:S01]  /*50a10*/  IMAD.WIDE R4, R0, 0x2, R2 ;  /* 0x0000000200047825 */ /* 0x000fe200078e0202 */
[----:B------:R-:W-:-:S03]  /*50a20*/  PRMT R8, R21, 0x7632, R8 ;  /* 0x0000763215087816 */ /* 0x000fc60000000008 */
[C---:B------:R-:W-:Y:S01]  /*50a30*/  IMAD.WIDE R6, R0.reuse, 0x2, R24 ;  /* 0x0000000200067825 */ /* 0x040fe200078e0218 */
[----:B------:R-:W-:Y:S01]  /*50a40*/  IADD3 R0, R0, c[0x0][0x198], RZ ;  /* 0x0000660000007a10 */ /* 0x000fe20007ffe0ff */
[----:B------:R0:W-:Y:S01]  /*50a50*/  @P4 STG.E.U16 [R4.64], R8 ;  /* 0x0000000804004986 */ /* 0x0001e2000c101506 */
[----:B------:R-:W-:-:S03]  /*50a60*/  ISETP.LT.AND P0, PT, R27, c[0x0][0x178], !P0 ;  /* 0x00005e001b007a0c */ /* 0x000fc60004701270 */
[----:B------:R1:W-:Y:S01]  /*50a70*/  @P6 STG.E.U16 [R6.64], R9 ;  /* 0x0000000906006986 */ /* 0x0003e2000c101506 */
[----:B------:R-:W-:Y:S02]  /*50a80*/  ISETP.LT.AND P6, PT, R19, c[0x0][0x178], !P1 ;  /* 0x00005e0013007a0c */ /* 0x000fe40004fc1270 */
[C---:B------:R-:W-:Y:S01]  /*50a90*/  IADD3 R12, R16.reuse, 0xae, RZ ;  /* 0x000000ae100c7810 */ /* 0x040fe20007ffe0ff */
[----:B------:R-:W5:Y:S01]  /*50aa0*/  LDL.LU R21, [R1+0x1ec] ;  /* 0x0001ec0001157983 */ /* 0x000f620000300800 */
[----:B0-----:R-:W-:Y:S01]  /*50ab0*/  IADD3 R8, R16, 0xb0, RZ ;  /* 0x000000b010087810 */ /* 0x001fe20007ffe0ff */
[----:B------:R-:W-:-:S03]  /*50ac0*/  IMAD.WIDE R4, R0, 0x2, R2 ;  /* 0x0000000200047825 */ /* 0x000fc600078e0202 */
[----:B------:R-:W-:Y:S02]  /*50ad0*/  ISETP.GE.AND P4, PT, R8, c[0x0][0x17c], PT ;  /* 0x00005f0008007a0c */ /* 0x000fe40003f86270 */
[----:B-1----:R-:W-:Y:S02]  /*50ae0*/  IADD3 R6, R16, 0xb1, RZ ;  /* 0x000000b110067810 */ /* 0x002fe40007ffe0ff */
[----:B------:R-:W-:Y:S02]  /*50af0*/  IADD3 R8, R0, c[0x0][0x198], RZ ;  /* 0x0000660000087a10 */ /* 0x000fe40007ffe0ff */
[----:B------:R-:W-:Y:S02]  /*50b00*/  ISETP.GE.AND P3, PT, R12, c[0x0][0x17c], PT ;  /* 0x00005f000c007a0c */ /* 0x000fe40003f66270 */
[----:B------:R-:W-:Y:S02]  /*50b10*/  ISETP.LT.AND P1, PT, R27, c[0x0][0x178], !P1 ;  /* 0x00005e001b007a0c */ /* 0x000fe40004f21270 */
[----:B------:R-:W-:Y:S01]  /*50b20*/  PRMT R12, R10, 0x7632, R12 ;  /* 0x000076320a0c7816 */ /* 0x000fe2000000000c */
[----:B---3--:R0:W-:Y:S01]  /*50b30*/  @P5 STG.E.U16 [R4.64], R23 ;  /* 0x0000001704005986 */ /* 0x0081e2000c101506 */
[----:B------:R-:W-:Y:S01]  /*50b40*/  ISETP.GE.AND P5, PT, R6, c[0x0][0x17c], PT ;  /* 0x00005f0006007a0c */ /* 0x000fe20003fa6270 */
[----:B------:R-:W-:-:S04]  /*50b50*/  IMAD.WIDE R6, R8, 0x2, R2 ;  /* 0x0000000208067825 */ /* 0x000fc800078e0202 */
[----:B0-----:R-:W-:Y:S01]  /*50b60*/  IMAD.WIDE R4, R0, 0x2, R24 ;  /* 0x0000000200047825 */ /* 0x001fe200078e0218 */
[----:B------:R-:W-:Y:S02]  /*50b70*/  PRMT R0, R23, 0x7632, R0 ;  /* 0x0000763217007816 */ /* 0x000fe40000000000 */
[----:B------:R-:W3:Y:S04]  /*50b80*/  LDL.LU R23, [R1+0x1cc] ;  /* 0x0001cc0001177983 */ /* 0x000ee80000300800 */
[----:B------:R0:W-:Y:S01]  /*50b90*/  @P0 STG.E.U16 [R4.64], R10 ;  /* 0x0000000a04000986 */ /* 0x0001e2000c101506 */
[----:B------:R-:W-:Y:S02]  /*50ba0*/  ISETP.LT.AND P0, PT, R19, c[0x0][0x178], !P3 ;  /* 0x00005e0013007a0c */ /* 0x000fe40005f01270 */
[----:B------:R-:W-:Y:S01]  /*50bb0*/  ISETP.LT.AND P3, PT, R27, c[0x0][0x178], !P3 ;  /* 0x00005e001b007a0c */ /* 0x000fe20005f61270 */
[----:B------:R1:W-:Y:S01]  /*50bc0*/  @P6 STG.E.U16 [R6.64], R0 ;  /* 0x0000000006006986 */ /* 0x0003e2000c101506 */
[C---:B0-----:R-:W-:Y:S01]  /*50bd0*/  IMAD.WIDE R4, R8.reuse, 0x2, R24 ;  /* 0x0000000208047825 */ /* 0x041fe200078e0218 */
[----:B-1----:R-:W-:-:S02]  /*50be0*/  IADD3 R0, R8, c[0x0][0x198], RZ ;  /* 0x0000660008007a10 */ /* 0x002fc40007ffe0ff */
[----:B------:R-:W-:-:S03]  /*50bf0*/  IADD3 R10, R16, 0xb2, RZ ;  /* 0x000000b2100a7810 */ /* 0x000fc60007ffe0ff */
[----:B------:R-:W-:Y:S01]  /*50c00*/  IMAD.WIDE R6, R0, 0x2, R2 ;  /* 0x0000000200067825 */ /* 0x000fe200078e0202 */
[----:B------:R-:W-:-:S03]  /*50c10*/  ISETP.GE.AND P6, PT, R10, c[0x0][0x17c], PT ;  /* 0x00005f000a007a0c */ /* 0x000fc60003fc6270 */
[----:B------:R-:W-:Y:S01]  /*50c20*/  IMAD.WIDE R8, R0, 0x2, R24 ;  /* 0x0000000200087825 */ /* 0x000fe200078e0218 */
[----:B------:R-:W-:Y:S01]  /*50c30*/  @P1 STG.E.U16 [R4.64], R12 ;  /* 0x0000000c04001986 */ /* 0x000fe2000c101506 */
[----:B----4-:R-:W-:-:S03]  /*50c40*/  PRMT R10, R18, 0x7632, R10 ;  /* 0x00007632120a7816 */ /* 0x010fc6000000000a */
[----:B------:R0:W-:Y:S04]  /*50c50*/  @P0 STG.E.U16 [R6.64], R18 ;  /* 0x0000001206000986 */ /* 0x0001e8000c101506 */
[----:B0-----:R-:W4:Y:S04]  /*50c60*/  LDL.LU R18, [R1+0x1fc] ;  /* 0x0001fc0001127983 */ /* 0x001f280000300800 */
[----:B--2---:R0:W-:Y:S01]  /*50c70*/  @P3 STG.E.U16 [R8.64], R29 ;  /* 0x0000001d08003986 */ /* 0x0041e2000c101506 */
[----:B------:R-:W-:-:S03]  /*50c80*/  PRMT R12, R29, 0x7632, R12 ;  /* 0x000076321d0c7816 */ /* 0x000fc6000000000c */
[----:B0-----:R-:W2:Y:S01]  /*50c90*/  LDL.LU R29, [R1+0x1ac] ;  /* 0x0001ac00011d7983 */ /* 0x001ea20000300800 */
[----:B------:R-:W-:Y:S02]  /*50ca0*/  ISETP.LT.AND P0, PT, R19, c[0x0][0x178], !P2 ;  /* 0x00005e0013007a0c */ /* 0x000fe40005701270 */
[----:B------:R-:W-:Y:S02]  /*50cb0*/  ISETP.LT.AND P2, PT, R27, c[0x0][0x178], !P2 ;  /* 0x00005e001b007a0c */ /* 0x000fe40005741270 */
[----:B------:R-:W-:Y:S02]  /*50cc0*/  IADD3 R6, R0, c[0x0][0x198], RZ ;  /* 0x0000660000067a10 */ /* 0x000fe40007ffe0ff */
[----:B------:R-:W-:Y:S02]  /*50cd0*/  ISETP.LT.AND P3, PT, R19, c[0x0][0x178], !P4 ;  /* 0x00005e0013007a0c */ /* 0x000fe40006761270 */
[C---:B------:R-:W-:Y:S01]  /*50ce0*/  IADD3 R0, R6.reuse, c[0x0][0x198], RZ ;  /* 0x0000660006007a10 */ /* 0x040fe20007ffe0ff */
[----:B------:R-:W-:Y:S01]  /*50cf0*/  IMAD.WIDE R4, R6, 0x2, R2 ;  /* 0x0000000206047825 */ /* 0x000fe200078e0202 */
[----:B------:R-:W-:-:S03]  /*50d00*/  ISETP.LT.AND P4, PT, R27, c[0x0][0x178], !P4 ;  /* 0x00005e001b007a0c */ /* 0x000fc60006781270 */
[----:B------:R-:W-:Y:S01]  /*50d10*/  IMAD.WIDE R6, R6, 0x2, R24 ;  /* 0x0000000206067825 */ /* 0x000fe200078e0218 */
[----:B------:R0:W-:Y:S03]  /*50d20*/  @P0 STG.E.U16 [R4.64], R10 ;  /* 0x0000000a04000986 */ /* 0x0001e6000c101506 */
[----:B------:R-:W-:Y:S01]  /*50d30*/  IMAD.WIDE R8, R0, 0x2, R2 ;  /* 0x0000000200087825 */ /* 0x000fe200078e0202 */
[----:B------:R-:W-:Y:S04]  /*50d40*/  @P2 STG.E.U16 [R6.64], R12 ;  /* 0x0000000c06002986 */ /* 0x000fe8000c101506 */
[----:B-----5:R1:W-:Y:S01]  /*50d50*/  @P3 STG.E.U16 [R8.64], R21 ;  /* 0x0000001508003986 */ /* 0x0203e2000c101506 */
[----:B------:R-:W-:-:S02]  /*50d60*/  ISETP.LT.AND P3, PT, R19, c[0x0][0x178], !P5 ;  /* 0x00005e0013007a0c */ /* 0x000fc40006f61270 */
[----:B------:R-:W-:Y:S01]  /*50d70*/  ISETP.LT.AND P5, PT, R27, c[0x0][0x178], !P5 ;  /* 0x00005e001b007a0c */ /* 0x000fe20006fa1270 */
[C---:B0-----:R-:W-:Y:S01]  /*50d80*/  IMAD.WIDE R4, R0.reuse, 0x2, R24 ;  /* 0x0000000200047825 */ /* 0x041fe200078e0218 */
[----:B------:R-:W-:Y:S02]  /*50d90*/  IADD3 R10, R0, c[0x0][0x198], RZ ;  /* 0x00006600000a7a10 */ /* 0x000fe40007ffe0ff */
[----:B-1----:R-:W-:Y:S02]  /*50da0*/  PRMT R9, R21, 0x7632, R9 ;  /* 0x0000763215097816 */ /* 0x002fe40000000009 */
[----:B------:R-:W5:Y:S01]  /*50db0*/  LDL.LU R21, [R1+0x28c] ;  /* 0x00028c0001157983 */ /* 0x000f620000300800 */
[C---:B------:R-:W-:Y:S01]  /*50dc0*/  IMAD.WIDE R6, R10.reuse, 0x2, R2 ;  /* 0x000000020a067825 */ /* 0x040fe200078e0202 */
[----:B------:R-:W-:Y:S02]  /*50dd0*/  IADD3 R8, R10, c[0x0][0x198], RZ ;  /* 0x000066000a087a10 */ /* 0x000fe40007ffe0ff */
[----:B------:R-:W-:-:S02]  /*50de0*/  IADD3 R12, R16, 0xb6, RZ ;  /* 0x000000b6100c7810 */ /* 0x000fc40007ffe0ff */
[----:B---3--:R-:W-:Y:S01]  /*50df0*/  PRMT R0, R23, 0x7632, R0 ;  /* 0x0000763217007816 */ /* 0x008fe20000000000 */
[----:B------:R0:W-:Y:S01]  /*50e00*/  @P4 STG.E.U16 [R4.64], R23 ;  /* 0x0000001704004986 */ /* 0x0001e2000c101506 */
[----:B------:R-:W-:Y:S02]  /*50e10*/  ISETP.LT.AND P4, PT, R19, c[0x0][0x178], !P6 ;  /* 0x00005e0013007a0c */ /* 0x000fe40007781270 */
[----:B------:R-:W-:Y:S01]  /*50e20*/  ISETP.LT.AND P6, PT, R27, c[0x0][0x178], !P6 ;  /* 0x00005e001b007a0c */ /* 0x000fe200077c1270 */
[----:B------:R1:W-:Y:S04]  /*50e30*/  @P3 STG.E.U16 [R6.64], R9 ;  /* 0x0000000906003986 */ /* 0x0003e8000c101506 */
[----:B0-----:R-:W3:Y:S01]  /*50e40*/  LDL.LU R23, [R1+0x14c] ;  /* 0x00014c0001177983 */ /* 0x001ee20000300800 */
[----:B------:R-:W-:-:S04]  /*50e50*/  IMAD.WIDE R4, R10, 0x2, R24 ;  /* 0x000000020a047825 */ /* 0x000fc800078e0218 */
[----:B-1----:R-:W-:Y:S01]  /*50e60*/  IMAD.WIDE R6, R8, 0x2, R2 ;  /* 0x0000000208067825 */ /* 0x002fe200078e0202 */
[----:B------:R0:W-:Y:S01]  /*50e70*/  @P5 STG.E.U16 [R4.64], R0 ;  /* 0x0000000004005986 */ /* 0x0001e2000c101506 */
[----:B------:R-:W-:Y:S02]  /*50e80*/  ISETP.GE.AND P3, PT, R12, c[0x0][0x17c], PT ;  /* 0x00005f000c007a0c */ /* 0x000fe40003f66270 */
[----:B0-----:R-:W-:Y:S01]  /*50e90*/  IMAD.WIDE R4, R8, 0x2, R24 ;  /* 0x0000000208047825 */ /* 0x001fe200078e0218 */
[----:B----4-:R-:W-:Y:S04]  /*50ea0*/  @P4 STG.E.U16 [R6.64], R18 ;  /* 0x0000001206004986 */ /* 0x010fe8000c101506 */
[----:B--2---:R0:W-:Y:S01]  /*50eb0*/  @P6 STG.E.U16 [R4.64], R29 ;  /* 0x0000001d04006986 */ /* 0x0041e2000c101506 */
[----:B------:R-:W-:-:S03]  /*50ec0*/  PRMT R12, R29, 0x7632, R12 ;  /* 0x000076321d0c7816 */ /* 0x000fc6000000000c */
[----:B0-----:R-:W2:Y:S01]  /*50ed0*/  LDL.LU R29, [R1+0x27c] ;  /* 0x00027c00011d7983 */ /* 0x001ea20000300800 */
[----:B------:R-:W-:-:S04]  /*50ee0*/  IADD3 R13, R16, 0xb3, RZ ;  /* 0x000000b3100d7810 */ /* 0x000fc80007ffe0ff */
[----:B------:R-:W-:Y:S02]  /*50ef0*/  ISETP.GE.AND P1, PT, R13, c[0x0][0x17c], PT ;  /* 0x00005f000d007a0c */ /* 0x000fe40003f26270 */
[----:B------:R-:W-:Y:S02]  /*50f00*/  IADD3 R13, R16, 0xb4, RZ ;  /* 0x000000b4100d7810 */ /* 0x000fe40007ffe0ff */
[----:B------:R-:W-:Y:S02]  /*50f10*/  ISETP.LT.AND P4, PT, R19, c[0x0][0x178], !P1 ;  /* 0x00005e0013007a0c */ /* 0x000fe40004f81270 */
[----:B------:R-:W-:Y:S02]  /*50f20*/  ISETP.GE.AND P0, PT, R13, c[0x0][0x17c], PT ;  /* 0x00005f000d007a0c */ /* 0x000fe40003f06270 */
[----:B------:R-:W-:Y:S02]  /*50f30*/  ISETP.LT.AND P1, PT, R27, c[0x0][0x178], !P1 ;  /* 0x00005e001b007a0c */ /* 0x000fe40004f21270 */
[----:B------:R-:W-:-:S02]  /*50f40*/  IADD3 R6, R8, c[0x0][0x198], RZ ;  /* 0x0000660008067a10 */ /* 0x000fc40007ffe0ff */
[----:B------:R-:W-:Y:S02]  /*50f50*/  ISETP.LT.AND P6, PT, R19, c[0x0][0x178], !P0 ;  /* 0x00005e0013007a0c */ /* 0x000fe400047c1270 */
[----:B------:R-:W-:Y:S02]  /*50f60*/  IADD3 R9, R16, 0xb7, RZ ;  /* 0x000000b710097810 */ /* 0x000fe40007ffe0ff */
[C---:B------:R-:W-:Y:S01]  /*50f70*/  IADD3 R10, R6.reuse, c[0x0][0x198], RZ ;  /* 0x00006600060a7a10 */ /* 0x040fe20007ffe0ff */
[----:B------:R-:W-:Y:S01]  /*50f80*/  IMAD.WIDE R4, R6, 0x2, R2 ;  /* 0x0000000206047825 */ /* 0x000fe200078e0202 */
[----:B------:R-:W-:Y:S02]  /*50f90*/  ISETP.LT.AND P0, PT, R27, c[0x0][0x178], !P0 ;  /* 0x00005e001b007a0c */ /* 0x000fe40004701270 */
[----:B------:R-:W-:Y:S01]  /*50fa0*/  IADD3 R14, R16, 0xb5, RZ ;  /* 0x000000b5100e7810 */ /* 0x000fe20007ffe0ff */
[----:B------:R-:W-:Y:S01]  /*50fb0*/  IMAD.WIDE R6, R6, 0x2, R24 ;  /* 0x0000000206067825 */ /* 0x000fe200078e0218 */
[----:B------:R-:W-:-:S02]  /*50fc0*/  PRMT R0, R18, 0x7632, R0 ;  /* 0x0000763212007816 */ /* 0x000fc40000000000 */
[----:B------:R-:W-:Y:S01]  /*50fd0*/  ISETP.GE.AND P5, PT, R9, c[0x0][0x17c], PT ;  /* 0x00005f0009007a0c */ /* 0x000fe20003fa6270 */
[----:B------:R-:W-:Y:S01]  /*50fe0*/  IMAD.WIDE R8, R10, 0x2, R2 ;  /* 0x000000020a087825 */ /* 0x000fe200078e0202 */
[----:B------:R-:W-:Y:S01]  /*50ff0*/  ISETP.GE.AND P2, PT, R14, c[0x0][0x17c], PT ;  /* 0x00005f000e007a0c */ /* 0x000fe20003f46270 */
[----:B------:R0:W-:Y:S04]  /*51000*/  @P4 STG.E.U16 [R4.64], R0 ;  /* 0x0000000004004986 */ /* 0x0001e8000c101506 */
[----:B------:R1:W-:Y:S04]  /*51010*/  @P1 STG.E.U16 [R6.64], R12 ;  /* 0x0000000c06001986 */ /* 0x0003e8000c101506 */
[----:B-----5:R4:W-:Y:S01]  /*51020*/  @P6 STG.E.U16 [R8.64], R21 ;  /* 0x0000001508006986 */ /* 0x0209e2000c101506 */
[----:B------:R-:W-:Y:S01]  /*51030*/  ISETP.LT.AND P6, PT, R19, c[0x0][0x178], !P2 ;  /* 0x00005e0013007a0c */ /* 0x000fe200057c1270 */
[----:B0-----:R-:W-:-:S02]  /*51040*/  IMAD.WIDE R4, R10, 0x2, R24 ;  /* 0x000000020a047825 */ /* 0x001fc400078e0218 */
[----:B------:R-:W5:Y:S01]  /*51050*/  LDL.LU R18, [R1+0x2bc] ;  /* 0x0002bc0001127983 */ /* 0x000f620000300800 */
[----:B------:R-:W-:Y:S02]  /*51060*/  IADD3 R10, R10, c[0x0][0x198], RZ ;  /* 0x000066000a0a7a10 */ /* 0x000fe40007ffe0ff */
[----:B------:R-:W-:-:S03]  /*51070*/  ISETP.LT.AND P2, PT, R27, c[0x0][0x178], !P2 ;  /* 0x00005e001b007a0c */ /* 0x000fc60005741270 */
[C---:B-1----:R-:W-:Y:S01]  /*51080*/  IMAD.WIDE R6, R10.reuse, 0x2, R2 ;  /* 0x000000020a067825 */ /* 0x042fe200078e0202 */
[----:B----4-:R-:W-:Y:S02]  /*51090*/  PRMT R9, R21, 0x7632, R9 ;  /* 0x0000763215097816 */ /* 0x010fe40000000009 */
[----:B------:R-:W-:Y:S02]  /*510a0*/  IADD3 R8, R10, c[0x0][0x198], RZ ;  /* 0x000066000a087a10 */ /* 0x000fe40007ffe0ff */
[----:B---3--:R-:W-:Y:S01]  /*510b0*/  PRMT R0, R23, 0x7632, R0 ;  /* 0x0000763217007816 */ /* 0x008fe20000000000 */
[----:B------:R0:W-:Y:S01]  /*510c0*/  @P0 STG.E.U16 [R4.64], R23 ;  /* 0x0000001704000986 */ /* 0x0001e2000c101506 */
[----:B------:R-:W-:-:S03]  /*510d0*/  ISETP.LT.AND P0, PT, R19, c[0x0][0x178], !P3 ;  /* 0x00005e0013007a0c */ /* 0x000fc60005f01270 */
[----:B------:R1:W-:Y:S04]  /*510e0*/  @P6 STG.E.U16 [R6.64], R9 ;  /* 0x0000000906006986 */ /* 0x0003e8000c101506 */
[----:B0-----:R-:W3:Y:S01]  /*510f0*/  LDL.LU R23, [R1+0x1bc] ;  /* 0x0001bc0001177983 */ /* 0x001ee20000300800 */
[----:B------:R-:W-:-:S03]  /*51100*/  IMAD.WIDE R4, R10, 0x2, R24 ;  /* 0x000000020a047825 */ /* 0x000fc600078e0218 */
[----:B------:R-:W4:Y:S01]  /*51110*/  LDL.LU R21, [R1+0x2ac] ;  /* 0x0002ac0001157983 */ /* 0x000f220000300800 */
[----:B-1----:R-:W-:-:S03]  /*51120*/  IMAD.WIDE R6, R8, 0x2, R2 ;  /* 0x0000000208067825 */ /* 0x002fc600078e0202 */
[----:B------:R2:W-:Y:S02]  /*51130*/  @P2 STG.E.U16 [R4.64], R0 ;  /* 0x0000000004002986 */ /* 0x0005e4000c101506 */
[----:B--2---:R-:W-:Y:S02]  /*51140*/  PRMT R0, R29, 0x7632, R0 ;  /* 0x000076321d007816 */ /* 0x004fe40000000000 */
[----:B------:R0:W-:Y:S04]  /*51150*/  @P0 STG.E.U16 [R6.64], R29 ;  /* 0x0000001d06000986 */ /* 0x0001e8000c101506 */
[----:B0-----:R-:W2:Y:S01]  /*51160*/  LDL.LU R29, [R1+0x19c] ;  /* 0x00019c00011d7983 */ /* 0x001ea20000300800 */
[----:B------:R-:W-:Y:S02]  /*51170*/  ISETP.LT.AND P3, PT, R27, c[0x0][0x178], !P3 ;  /* 0x00005e001b007a0c */ /* 0x000fe40005f61270 */
[----:B------:R-:W-:Y:S01]  /*51180*/  IADD3 R13, R16, 0xb8, RZ ;  /* 0x000000b8100d7810 */ /* 0x000fe20007ffe0ff */
[----:B------:R-:W-:Y:S01]  /*51190*/  IMAD.WIDE R4, R8, 0x2, R24 ;  /* 0x0000000208047825 */ /* 0x000fe200078e0218 */
[----:B------:R-:W-:-:S02]  /*511a0*/  ISETP.LT.AND P0, PT, R19, c[0x0][0x178], !P5 ;  /* 0x00005e0013007a0c */ /* 0x000fc40006f01270 */
[----:B------:R-:W-:Y:S02]  /*511b0*/  ISETP.GE.AND P4, PT, R13, c[0x0][0x17c], PT ;  /* 0x00005f000d007a0c */ /* 0x000fe40003f86270 */
[----:B------:R-:W-:Y:S02]  /*511c0*/  ISETP.LT.AND P5, PT, R27, c[0x0][0x178], !P5 ;  /* 0x00005e001b007a0c */ /* 0x000fe40006fa1270 */
[----:B------:R-:W-:-:S03]  /*511d0*/  IADD3 R6, R8, c[0x0][0x198], RZ ;  /* 0x0000660008067a10 */ /* 0x000fc60007ffe0ff */
[----:B------:R0:W-:Y:S01]  /*511e0*/  @P3 STG.E.U16 [R4.64], R15 ;  /* 0x0000000f04003986 */ /* 0x0001e2000c101506 */
[----:B------:R-:W-:Y:S02]  /*511f0*/  ISETP.LT.AND P3, PT, R19, c[0x0][0x178], !P4 ;  /* 0x00005e0013007a0c */ /* 0x000fe40006761270 */
[----:B------:R-:W-:Y:S02]  /*51200*/  IADD3 R9, R16, 0xbb, RZ ;  /* 0x000000bb10097810 */ /* 0x000fe40007ffe0ff */
[----:B------:R-:W-:Y:S02]  /*51210*/  IADD3 R10, R6, c[0x0][0x198], RZ ;  /* 0x00006600060a7a10 */ /* 0x000fe40007ffe0ff */
[----:B------:R-:W-:Y:S02]  /*51220*/  IADD3 R14, R16, 0xb9, RZ ;  /* 0x000000b9100e7810 */ /* 0x000fe40007ffe0ff */
[----:B------:R-:W-:Y:S02]  /*51230*/  ISETP.LT.AND P4, PT, R27, c[0x0][0x178], !P4 ;  /* 0x00005e001b007a0c */ /* 0x000fe40006781270 */
[----:B------:R-:W-:Y:S01]  /*51240*/  ISETP.GE.AND P2, PT, R9, c[0x0][0x17c], PT ;  /* 0x00005f0009007a0c */ /* 0x000fe20003f46270 */
[----:B0-----:R-:W-:Y:S01]  /*51250*/  IMAD.WIDE R4, R6, 0x2, R2 ;  /* 0x0000000206047825 */ /* 0x001fe200078e0202 */
[----:B------:R-:W-:-:S03]  /*51260*/  PRMT R15, R15, 0x7632, R15 ;  /* 0x000076320f0f7816 */ /* 0x000fc6000000000f */
[----:B------:R-:W-:Y:S01]  /*51270*/  IMAD.WIDE R6, R6, 0x2, R24 ;  /* 0x0000000206067825 */ /* 0x000fe200078e0218 */
[----:B------:R-:W-:-:S03]  /*51280*/  ISETP.GE.AND P1, PT, R14, c[0x0][0x17c], PT ;  /* 0x00005f000e007a0c */ /* 0x000fc60003f26270 */
[----:B------:R-:W-:Y:S01]  /*51290*/  IMAD.WIDE R8, R10, 0x2, R2 ;  /* 0x000000020a087825 */ /* 0x000fe200078e0202 */
[----:B------:R0:W-:Y:S01]  /*512a0*/  @P0 STG.E.U16 [R4.64], R0 ;  /* 0x0000000004000986 */ /* 0x0001e2000c101506 */
[----:B------:R-:W-:-:S03]  /*512b0*/  IADD3 R12, R16, 0xba, RZ ;  /* 0x000000ba100c7810 */ /* 0x000fc60007ffe0ff */
[----:B------:R1:W-:Y:S01]  /*512c0*/  @P5 STG.E.U16 [R6.64], R15 ;  /* 0x0000000f06005986 */ /* 0x0003e2000c101506 */
[----:B------:R-:W-:-:S03]  /*512d0*/  ISETP.GE.AND P6, PT, R12, c[0x0][0x17c], PT ;  /* 0x00005f000c007a0c */ /* 0x000fc60003fc6270 */
[----:B-----5:R5:W-:Y:S01]  /*512e0*/  @P3 STG.E.U16 [R8.64], R18 ;  /* 0x0000001208003986 */ /* 0x020be2000c101506 */
[----:B------:R-:W-:Y:S02]  /*512f0*/  ISETP.LT.AND P3, PT, R19, c[0x0][0x178], !P1 ;  /* 0x00005e0013007a0c */ /* 0x000fe40004f61270 */
[----:B------:R-:W-:Y:S01]  /*51300*/  ISETP.LT.AND P1, PT, R27, c[0x0][0x178], !P1 ;  /* 0x00005e001b007a0c */ /* 0x000fe20004f21270 */
[C---:B0-----:R-:W-:Y:S01]  /*51310*/  IMAD.WIDE R4, R10.reuse, 0x2, R24 ;  /* 0x000000020a047825 */ /* 0x041fe200078e0218 */
[----:B------:R-:W-:Y:S02]  /*51320*/  IADD3 R10, R10, c[0x0][0x198], RZ ;  /* 0x000066000a0a7a10 */ /* 0x000fe40007ffe0ff */
[----:B------:R-:W-:-:S03]  /*51330*/  IADD3 R12, R16, 0xbc, RZ ;  /* 0x000000bc100c7810 */ /* 0x000fc60007ffe0ff */
[----:B-1----:R-:W-:Y:S01]  /*51340*/  IMAD.WIDE R6, R10, 0x2, R2 ;  /* 0x000000020a067825 */ /* 0x002fe200078e0202 */
[----:B-----5:R-:W-:Y:S02]  /*51350*/  PRMT R9, R18, 0x7632, R9 ;  /* 0x0000763212097816 */ /* 0x020fe40000000009 */
[----:B------:R-:W-:Y:S02]  /*51360*/  IADD3 R8, R10, c[0x0][0x198], RZ ;  /* 0x000066000a087a10 */ /* 0x000fe40007ffe0ff */
[----:B------:R-:W-:Y:S02]  /*51370*/  ISETP.GE.AND P0, PT, R12, c[0x0][0x17c], PT ;  /* 0x00005f000c007a0c */ /* 0x000fe40003f06270 */
[----:B------:R-:W-:Y:S01]  /*51380*/  IADD3 R12, R16, 0xbe, RZ ;  /* 0x000000be100c7810 */ /* 0x000fe20007ffe0ff */
[----:B---3--:R0:W-:Y:S01]  /*51390*/  @P4 STG.E.U16 [R4.64], R23 ;  /* 0x0000001704004986 */ /* 0x0081e2000c101506 */
[----:B------:R-:W-:Y:S02]  /*513a0*/  ISETP.LT.AND P4, PT, R19, c[0x0][0x178], !P6 ;  /* 0x00005e0013007a0c */ /* 0x000fe40007781270 */
[----:B------:R-:W-:-:S02]  /*513b0*/  ISETP.LT.AND P6, PT, R27, c[0x0][0x178], !P6 ;  /* 0x00005e001b007a0c */ /* 0x000fc400077c1270 */
[----:B------:R-:W-:Y:S01]  /*513c0*/  PRMT R0, R23, 0x7632, R0 ;  /* 0x0000763217007816 */ /* 0x000fe20000000000 */
[----:B------:R1:W-:Y:S01]  /*513d0*/  @P3 STG.E.U16 [R6.64], R9 ;  /* 0x0000000906003986 */ /* 0x0003e2000c101506 */
[----:B0-----:R-:W-:-:S03]  /*513e0*/  IMAD.WIDE R4, R10, 0x2, R24 ;  /* 0x000000020a047825 */ /* 0x001fc600078e0218 */
[----:B------:R-:W3:Y:S04]  /*513f0*/  LDL.LU R23, [R1+0x29c] ;  /* 0x00029c0001177983 */ /* 0x000ee80000300800 */
[----:B------:R0:W-:Y:S01]  /*51400*/  @P1 STG.E.U16 [R4.64], R0 ;  /* 0x0000000004001986 */ /* 0x0001e2000c101506 */
[----:B-1----:R-:W-:Y:S01]  /*51410*/  IMAD.WIDE R6, R8, 0x2, R2 ;  /* 0x0000000208067825 */ /* 0x002fe200078e0202 */
[----:B------:R-:W-:-:S04]  /*51420*/  ISETP.GE.AND P3, PT, R12, c[0x0][0x17c], PT ;  /* 0x00005f000c007a0c */ /* 0x000fc80003f66270 */
[----:B----4-:R-:W-:Y:S01]  /*51430*/  @P4 STG.E.U16 [R6.64], R21 ;  /* 0x0000001506004986 */ /* 0x010fe2000c101506 */
[----:B0-----:R-:W-:Y:S01]  /*51440*/  IMAD.WIDE R4, R8, 0x2, R24 ;  /* 0x0000000208047825 */ /* 0x001fe200078e0218 */
[----:B------:R-:W-:-:S04]  /*51450*/  PRMT R0, R21, 0x7632, R0 ;  /* 0x0000763215007816 */ /* 0x000fc80000000000 */
[----:B--2---:R0:W-:Y:S01]  /*51460*/  @P6 STG.E.U16 [R4.64], R29 ;  /* 0x0000001d04006986 */ /* 0x0041e2000c101506 */
[----:B------:R-:W-:-:S03]  /*51470*/  PRMT R12, R29, 0x7632, R12 ;  /* 0x000076321d0c7816 */ /* 0x000fc6000000000c */
[----:B0-----:R-:W2:Y:S04]  /*51480*/  LDL.LU R29, [R1+0x2cc] ;  /* 0x0002cc00011d7983 */ /* 0x001ea80000300800 */
[----:B------:R-:W4:Y:S01]  /*51490*/  LDL.LU R21, [R1+0x1dc] ;  /* 0x0001dc0001157983 */ /* 0x000f220000300800 */
[----:B------:R-:W-:Y:S02]  /*514a0*/  ISETP.LT.AND P4, PT, R19, c[0x0][0x178], !P2 ;  /* 0x00005e0013007a0c */ /* 0x000fe40005781270 */
[----:B------:R-:W-:Y:S02]  /*514b0*/  ISETP.LT.AND P2, PT, R27, c[0x0][0x178], !P2 ;  /* 0x00005e001b007a0c */ /* 0x000fe40005741270 */
[----:B------:R-:W-:Y:S02]  /*514c0*/  IADD3 R6, R8, c[0x0][0x198], RZ ;  /* 0x0000660008067a10 */ /* 0x000fe40007ffe0ff */
[----:B------:R-:W-:-:S02]  /*514d0*/  ISETP.LT.AND P6, PT, R19, c[0x0][0x178], !P0 ;  /* 0x00005e0013007a0c */ /* 0x000fc400047c1270 */
[----:B------:R-:W-:Y:S02]  /*514e0*/  IADD3 R9, R16, 0xbf, RZ ;  /* 0x000000bf10097810 */ /* 0x000fe40007ffe0ff */
[C---:B------:R-:W-:Y:S01]  /*514f0*/  IADD3 R10, R6.reuse, c[0x0][0x198], RZ ;  /* 0x00006600060a7a10 */ /* 0x040fe20007ffe0ff */
[----:B------:R-:W-:Y:S01]  /*51500*/  IMAD.WIDE R4, R6, 0x2, R2 ;  /* 0x0000000206047825 */ /* 0x000fe200078e0202 */
[----:B------:R-:W-:-:S03]  /*51510*/  ISETP.GE.AND P1, PT, R9, c[0x0][0x17c], PT ;  /* 0x00005f0009007a0c */ /* 0x000fc60003f26270 */
[----:B------:R-:W-:Y:S01]  /*51520*/  IMAD.WIDE R6, R6, 0x2, R24 ;  /* 0x0000000206067825 */ /* 0x000fe200078e0218 */
[----:B------:R0:W-:Y:S03]  /*51530*/  @P4 STG.E.U16 [R4.64], R0 ;  /* 0x0000000004004986 */ /* 0x0001e6000c101506 */
[----:B------:R-:W-:Y:S01]  /*51540*/  IMAD.WIDE R8, R10, 0x2, R2 ;  /* 0x000000020a087825 */ /* 0x000fe200078e0202 */
[----:B------:R1:W-:Y:S04]  /*51550*/  @P2 STG.E.U16 [R6.64], R12 ;  /* 0x0000000c06002986 */ /* 0x0003e8000c101506 */
[----:B------:R-:W-:Y:S01]  /*51560*/  STL [R1+0x1568], R22 ;  /* 0x0015681601007387 */ /* 0x000fe20000100800 */
[----:B------:R-:W-:-:S02]  /*51570*/  IADD3 R13, R16, 0xbd, RZ ;  /* 0x000000bd100d7810 */ /* 0x000fc40007ffe0ff */
[----:B------:R-:W-:Y:S02]  /*51580*/  ISETP.LT.AND P0, PT, R27, c[0x0][0x178], !P0 ;  /* 0x00005e001b007a0c */ /* 0x000fe40004701270 */
[----:B------:R-:W-:Y:S01]  /*51590*/  ISETP.GE.AND P5, PT, R13, c[0x0][0x17c], PT ;  /* 0x00005f000d007a0c */ /* 0x000fe20003fa6270 */
[C---:B0-----:R-:W-:Y:S01]  /*515a0*/  IMAD.WIDE R4, R10.reuse, 0x2, R24 ;  /* 0x000000020a047825 */ /* 0x041fe200078e0218 */
[----:B-1----:R-:W-:-:S04]  /*515b0*/  IADD3 R6, R10, c[0x0][0x198], RZ ;  /* 0x000066000a067a10 */ /* 0x002fc80007ffe0ff */
[----:B------:R-:W-:Y:S02]  /*515c0*/  IADD3 R0, R6, c[0x0][0x198], RZ ;  /* 0x0000660006007a10 */ /* 0x000fe40007ffe0ff */
[----:B------:R-:W-:Y:S01]  /*515d0*/  IADD3 R10, R16, 0xc2, RZ ;  /* 0x000000c2100a7810 */ /* 0x000fe20007ffe0ff */
[----:B---3--:R0:W-:Y:S02]  /*515e0*/  @P6 STG.E.U16 [R8.64], R23 ;  /* 0x0000001708006986 */ /* 0x0081e4000c101506 */
[----:B0-----:R-:W-:Y:S02]  /*515f0*/  PRMT R9, R23, 0x7632, R9 ;  /* 0x0000763217097816 */ /* 0x001fe40000000009 */
[----:B------:R-:W-:Y:S01]  /*51600*/  ISETP.LT.AND P6, PT, R19, c[0x0][0x178], !P5 ;  /* 0x00005e0013007a0c */ /* 0x000fe20006fc1270 */
[----:B------:R0:W-:Y:S01]  /*51610*/  @P0 STG.E.U16 [R4.64], R11 ;  /* 0x0000000b04000986 */ /* 0x0001e2000c101506 */
[----:B------:R-:W-:Y:S02]  /*51620*/  ISETP.LT.AND P5, PT, R27, c[0x0][0x178], !P5 ;  /* 0x00005e001b007a0c */ /* 0x000fe40006fa1270 */
[----:B------:R-:W-:-:S02]  /*51630*/  ISETP.LT.AND P0, PT, R19, c[0x0][0x178], !P3 ;  /* 0x00005e0013007a0c */ /* 0x000fc40005f01270 */
[----:B------:R-:W-:Y:S01]  /*51640*/  PRMT R8, R11, 0x7632, R8 ;  /* 0x000076320b087816 */ /* 0x000fe20000000008 */
[----:B0-----:R-:W-:-:S04]  /*51650*/  IMAD.WIDE R4, R6, 0x2, R2 ;  /* 0x0000000206047825 */ /* 0x001fc800078e0202 */
[----:B------:R-:W-:Y:S02]  /*51660*/  IMAD.WIDE R6, R6, 0x2, R24 ;  /* 0x0000000206067825 */ /* 0x000fe400078e0218 */
[----:B------:R0:W-:Y:S01]  /*51670*/  @P6 STG.E.U16 [R4.64], R9 ;  /* 0x0000000904006986 */ /* 0x0001e2000c101506 */
[----:B------:R-:W-:Y:S02]  /*51680*/  ISETP.GE.AND P6, PT, R10, c[0x0][0x17c], PT ;  /* 0x00005f000a007a0c */ /* 0x000fe40003fc6270 */
[C---:B------:R-:W-:Y:S01]  /*51690*/  IADD3 R13, R16.reuse, 0xc0, RZ ;  /* 0x000000c0100d7810 */ /* 0x040fe20007ffe0ff */
[----:B------:R-:W-:Y:S01]  /*516a0*/  @P5 STG.E.U16 [R6.64], R8 ;  /* 0x0000000806005986 */ /* 0x000fe2000c101506 */
[----:B------:R-:W-:Y:S01]  /*516b0*/  IADD3 R14, R16, 0xc1, RZ ;  /* 0x000000c1100e7810 */ /* 0x000fe20007ffe0ff */
[----:B0-----:R-:W-:Y:S01]  /*516c0*/  IMAD.WIDE R4, R0, 0x2, R2 ;  /* 0x0000000200047825 */ /* 0x001fe200078e0202 */
[----:B------:R-:W-:Y:S02]  /*516d0*/  ISETP.GE.AND P4, PT, R13, c[0x0][0x17c], PT ;  /* 0x00005f000d007a0c */ /* 0x000fe40003f86270 */
[----:B------:R-:W-:Y:S01]  /*516e0*/  ISETP.GE.AND P2, PT, R14, c[0x0][0x17c], PT ;  /* 0x00005f000e007a0c */ /* 0x000fe20003f46270 */
[----:B----4-:R-:W-:Y:S04]  /*516f0*/  STL.64 [R1+0x1560], R20 ;  /* 0x0015601401007387 */ /* 0x010fe80000100a00 */
[----:B------:R-:W0:Y:S01]  /*51700*/  LDS.128 R20, [R28] ;  /* 0x000000001c147984 */ /* 0x000e220000000c00 */
[----:B--2---:R-:W-:-:S03]  /*51710*/  PRMT R10, R29, 0x7632, R10 ;  /* 0x000076321d0a7816 */ /* 0x004fc6000000000a */
[----:B------:R1:W-:Y:S02]  /*51720*/  @P0 STG.E.U16 [R4.64], R29 ;  /* 0x0000001d04000986 */ /* 0x0003e4000c101506 */
[----:B-1----:R-:W-:Y:S01]  /*51730*/  LOP3.LUT R29, R28, 0x20, RZ, 0x3c, !PT ;  /* 0x000000201c1d7812 */ /* 0x002fe200078e3cff */
[----:B0-----:R-:W-:Y:S01]  /*51740*/  IMAD.MOV.U32 R15, RZ, RZ, R20 ;  /* 0x000000ffff0f7224 */ /* 0x001fe200078e0014 */
[----:B------:R-:W-:Y:S04]  /*51750*/  STL [R1+0x24], R21 ;  /* 0x0000241501007387 */ /* 0x000fe80000100800 */
[----:B------:R0:W-:Y:S04]  /*51760*/  STL.64 [R1+0x28], R22 ;  /* 0x0000281601007387 */ /* 0x0001e80000100a00 */
[----:B0-----:R-:W2:Y:S04]  /*51770*/  LDL.LU R22, [R1+0x1568] ;  /* 0x0015680001167983 */ /* 0x001ea80000300800 */
[----:B------:R-:W3:Y:S04]  /*51780*/  LDL.LU.64 R20, [R1+0x1560] ;  /* 0x0015600001147983 */ /* 0x000ee80000300a00 */
[----:B------:R-:W-:Y:S04]  /*51790*/  STL.64 [R1+0x1558], R14 ;  /* 0x0015580e01007387 */ /* 0x000fe80000100a00 */
[----:B------:R-:W0:Y:S04]  /*517a0*/  LDS.128 R12, [R29] ;  /* 0x000000001d0c7984 */ /* 0x000e280000000c00 */
[----:B------:R-:W4:Y:S04]  /*517b0*/  LDL.LU R23, [R1+0x2d0] ;  /* 0x0002d00001177983 */ /* 0x000f280000300800 */
[----:B0-----:R-:W-:Y:S04]  /*517c0*/  STL [R1+0x34], R13 ;  /* 0x0000340d01007387 */ /* 0x001fe80000100800 */
[----:B------:R0:W-:Y:S04]  /*517d0*/  STL.64 [R1+0x38], R14 ;  /* 0x0000380e01007387 */ /* 0x0001e80000100a00 */
[----:B0-----:R-:W5:Y:S01]  /*517e0*/  LDL.LU.64 R14, [R1+0x1558] ;  /* 0x00155800010e7983 */ /* 0x001f620000300a00 */
[----:B------:R-:W-:Y:S01]  /*517f0*/  ISETP.LT.AND P3, PT, R27, c[0x0][0x178], !P3 ;  /* 0x00005e001b007a0c */ /* 0x000fe20005f61270 */
[----:B------:R-:W-:Y:S01]  /*51800*/  IMAD.WIDE R6, R0, 0x2, R24 ;  /* 0x0000000200067825 */ /* 0x000fe200078e0218 */
[----:B------:R-:W-:-:S03]  /*51810*/  ISETP.LT.AND P0, PT, R19, c[0x0][0x178], !P1 ;  /* 0x00005e0013007a0c */ /* 0x000fc60004f01270 */
[----:B------:R-:W-:Y:S01]  /*51820*/  IMAD.MOV.U32 R13, RZ, RZ, R12 ;  /* 0x000000ffff0d7224 */ /* 0x000fe200078e000c */
[----:B------:R-:W-:Y:S02]  /*51830*/  IADD3 R12, R16, 0xc4, RZ ;  /* 0x000000c4100c7810 */ /* 0x000fe40007ffe0ff */
[----:B------:R-:W-:-:S05]  /*51840*/  LOP3.LUT R29, R28, 0x40, RZ, 0x3c, !PT ;  /* 0x000000401c1d7812 */ /* 0x000fca00078e3cff */
[----:B---3--:R0:W-:Y:S01]  /*51850*/  @P3 STG.E.U16 [R6.64], R21 ;  /* 0x0000001506003986 */ /* 0x0081e2000c101506 */
[----:B------:R-:W-:Y:S02]  /*51860*/  PRMT R11, R21, 0x7632, R11 ;  /* 0x00007632150b7816 */ /* 0x000fe4000000000b */
[----:B0-----:R-:W-:Y:S01]  /*51870*/  IADD3 R6, R0, c[0x0][0x198], RZ ;  /* 0x0000660000067a10 */ /* 0x001fe20007ffe0ff */
[----:B------:R-:W3:Y:S04]  /*51880*/  LDL.LU R21, [R1+0x2f0] ;  /* 0x0002f00001157983 */ /* 0x000ee80000300800 */
[----:B------:R-:W-:-:S05]  /*51890*/  IMAD.WIDE R4, R6, 0x2, R2 ;  /* 0x0000000206047825 */ /* 0x000fca00078e0202 */
[----:B------:R-:W-:Y:S01]  /*518a0*/  @P0 STG.E.U16 [R4.64], R10 ;  /* 0x0000000a04000986 */ /* 0x000fe2000c101506 */
[----:B------:R-:W-:-:S03]  /*518b0*/  ISETP.GE.AND P0, PT, R12, c[0x0][0x17c], PT ;  /* 0x00005f000c007a0c */ /* 0x000fc60003f06270 */
[----:B-----5:R-:W-:Y:S04]  /*518c0*/  STL.64 [R1+0x1550], R14 ;  /* 0x0015500e01007387 */ /* 0x020fe80000100a00 */
[----:B------:R-:W-:Y:S04]  /*518d0*/  STL [R1+0x154c], R13 ;  /* 0x00154c0d01007387 */ /* 0x000fe80000100800 */
[----:B------:R-:W0:Y:S04]  /*518e0*/  LDS.128 R12, [R29] ;  /* 0x000000001d0c7984 */ /* 0x000e280000000c00 */
[----:B0-----:R-:W-:Y:S04]  /*518f0*/  STL [R1+0x14], R13 ;  /* 0x0000140d01007387 */ /* 0x001fe80000100800 */
[----:B------:R0:W-:Y:S04]  /*51900*/  STL.64 [R1+0x18], R14 ;  /* 0x0000180e01007387 */ /* 0x0001e80000100a00 */
[----:B0-----:R-:W5:Y:S01]  /*51910*/  LDL.LU.64 R14, [R1+0x1550] ;  /* 0x00155000010e7983 */ /* 0x001f620000300a00 */
[----:B------:R-:W-:-:S02]  /*51920*/  ISETP.LT.AND P1, PT, R27, c[0x0][0x178], !P1 ;  /* 0x00005e001b007a0c */ /* 0x000fc40004f21270 */
[----:B------:R-:W-:Y:S01]  /*51930*/  ISETP.LT.AND P3, PT, R19, c[0x0][0x178], !P4 ;  /* 0x00005e0013007a0c */ /* 0x000fe20006761270 */
[----:B------:R-:W2:Y:S01]  /*51940*/  LDL.LU R13, [R1+0x154c] ;  /* 0x00154c00010d7983 */ /* 0x000ea20000300800 */
[----:B------:R-:W-:Y:S02]  /*51950*/  IADD3 R9, R16, 0xc3, RZ ;  /* 0x000000c310097810 */ /* 0x000fe40007ffe0ff */
[C---:B------:R-:W-:Y:S01]  /*51960*/  IADD3 R0, R6.reuse, c[0x0][0x198], RZ ;  /* 0x0000660006007a10 */ /* 0x040fe20007ffe0ff */
[----:B------:R-:W-:Y:S01]  /*51970*/  IMAD.WIDE R6, R6, 0x2, R24 ;  /* 0x0000000206067825 */ /* 0x000fe200078e0218 */
[----:B------:R-:W-:Y:S02]  /*51980*/  ISETP.GE.AND P5, PT, R9, c[0x0][0x17c], PT ;  /* 0x00005f0009007a0c */ /* 0x000fe40003fa6270 */
[----:B------:R-:W-:Y:S01]  /*51990*/  ISETP.LT.AND P4, PT, R27, c[0x0][0x178], !P4 ;  /* 0x00005e001b007a0c */ /* 0x000fe20006781270 */
[----:B------:R-:W-:Y:S01]  /*519a0*/  IMAD.WIDE R8, R0, 0x2, R2 ;  /* 0x0000000200087825 */ /* 0x000fe200078e0202 */
[----:B------:R-:W-:Y:S01]  /*519b0*/  IADD3 R4, R16, 0xc5, RZ ;  /* 0x000000c510047810 */ /* 0x000fe20007ffe0ff */
[----:B------:R0:W-:Y:S04]  /*519c0*/  @P1 STG.E.U16 [R6.64], R11 ;  /* 0x0000000b06001986 */ /* 0x0001e8000c101506 */
[----:B----4-:R1:W-:Y:S01]  /*519d0*/  @P3 STG.E.U16 [R8.64], R23 ;  /* 0x0000001708003986 */ /* 0x0103e2000c101506 */
[----:B------:R-:W-:-:S02]  /*519e0*/  ISETP.LT.AND P3, PT, R19, c[0x0][0x178], !P2 ;  /* 0x00005e0013007a0c */ /* 0x000fc40005761270 */
[----:B------:R-:W-:Y:S02]  /*519f0*/  ISETP.LT.AND P2, PT, R27, c[0x0][0x178], !P2 ;  /* 0x00005e001b007a0c */ /* 0x000fe40005741270 */
[----:B------:R-:W-:Y:S01]  /*51a00*/  ISETP.GE.AND P1, PT, R4, c[0x0][0x17c], PT ;  /* 0x00005f0004007a0c */ /* 0x000fe20003f26270 */
[C---:B0-----:R-:W-:Y:S01]  /*51a10*/  IMAD.WIDE R6, R0.reuse, 0x2, R24 ;  /* 0x0000000200067825 */ /* 0x041fe200078e0218 */
[----:B------:R-:W-:Y:S02]  /*51a20*/  IADD3 R4, R0, c[0x0][0x198], RZ ;  /* 0x0000660000047a10 */ /* 0x000fe40007ffe0ff */
[----:B------:R-:W-:Y:S02]  /*51a30*/  PRMT R10, R23, 0x7632, R10 ;  /* 0x00007632170a7816 */ /* 0x000fe4000000000a */
[----:B------:R-:W-:Y:S01]  /*51a40*/  IADD3 R0, R4, c[0x0][0x198], RZ ;  /* 0x0000660004007a10 */ /* 0x000fe20007ffe0ff */
[----:B-1----:R-:W4:Y:S04]  /*51a50*/  LDL.LU R23, [R1+0x300] ;  /* 0x0003000001177983 */ /* 0x002f280000300800 */
[----:B-----5:R0:W-:Y:S01]  /*51a60*/  @P4 STG.E.U16 [R6.64], R15 ;  /* 0x0000000f06004986 */ /* 0x0201e2000c101506 */
[----:B------:R-:W-:-:S02]  /*51a70*/  ISETP.LT.AND P4, PT, R19, c[0x0][0x178], !P6 ;  /* 0x00005e0013007a0c */ /* 0x000fc40007781270 */
[----:B------:R-:W-:Y:S01]  /*51a80*/  PRMT R8, R15, 0x7632, R8 ;  /* 0x000076320f087816 */ /* 0x000fe20000000008 */
[----:B0-----:R-:W-:-:S04]  /*51a90*/  IMAD.WIDE R6, R4, 0x2, R2 ;  /* 0x0000000204067825 */ /* 0x001fc800078e0202 */
[----:B------:R-:W-:Y:S01]  /*51aa0*/  IMAD.WIDE R4, R4, 0x2, R24 ;  /* 0x0000000204047825 */ /* 0x000fe200078e0218 */
[----:B------:R0:W-:Y:S04]  /*51ab0*/  @P3 STG.E.U16 [R6.64], R10 ;  /* 0x0000000a06003986 */ /* 0x0001e8000c101506 */
[----:B------:R-:W-:Y:S01]  /*51ac0*/  @P2 STG.E.U16 [R4.64], R8 ;  /* 0x0000000804002986 */ /* 0x000fe2000c101506 */
[----:B------:R-:W-:Y:S02]  /*51ad0*/  ISETP.LT.AND P2, PT, R19, c[0x0][0x178], !P5 ;  /* 0x00005e0013007a0c */ /* 0x000fe40006f41270 */
[----:B------:R-:W-:Y:S01]  /*51ae0*/  LOP3.LUT R19, R28, 0x60, RZ, 0x3c, !PT ;  /* 0x000000601c137812 */ /* 0x000fe200078e3cff */
[----:B0-----:R-:W-:-:S05]  /*51af0*/  IMAD.WIDE R6, R0, 0x2, R2 ;  /* 0x0000000200067825 */ /* 0x001fca00078e0202 */
[----:B---3--:R-:W-:Y:S04]  /*51b00*/  @P4 STG.E.U16 [R6.64], R21 ;  /* 0x0000001506004986 */ /* 0x008fe8000c101506 */
[----:B------:R-:W0:Y:S04]  /*51b10*/  LDS.128 R4, [R19] ;  /* 0x0000000013047984 */ /* 0x000e280000000c00 */
[----:B0-----:R0:W-:Y:S04]  /*51b20*/  STL [R1+0x1530], R5 ;  /* 0x0015300501007387 */ /* 0x0011e80000100800 */
[----:B0-----:R-:W3:Y:S04]  /*51b30*/  LDL R5, [R1+0xce8] ;  /* 0x000ce80001057983 */ /* 0x001ee80000100800 */
[----:B------:R-:W-:Y:S04]  /*51b40*/  STL [R1+0x152c], R6 ;  /* 0x00152c0601007387 */ /* 0x000fe80000100800 */
[----:B------:R0:W-:Y:S04]  /*51b50*/  STL [R1+0x1528], R7 ;  /* 0x0015280701007387 */ /* 0x0001e80000100800 */
[----:B0-----:R-:W5:Y:S01]  /*51b60*/  LDL R7, [R1+0xcec] ;  /* 0x000cec0001077983 */ /* 0x001f620000100800 */
[----:B------:R-:W-:-:S02]  /*51b70*/  ISETP.LT.AND P6, PT, R27, c[0x0][0x178], !P6 ;  /* 0x00005e001b007a0c */ /* 0x000fc400077c1270 */
[C---:B------:R-:W-:Y:S01]  /*51b80*/  IADD3 R9, R16.reuse, 0xc6, RZ ;  /* 0x000000c610097810 */ /* 0x040fe20007ffe0ff */
[----:B------:R-:W-:Y:S01]  /*51b90*/  IMAD.MOV.U32 R17, RZ, RZ, R12 ;  /* 0x000000ffff117224 */ /* 0x000fe200078e000c */
[----:B------:R-:W-:Y:S02]  /*51ba0*/  IADD3 R10, R16, 0xc7, RZ ;  /* 0x000000c7100a7810 */ /* 0x000fe40007ffe0ff */
[C---:B------:R-:W-:Y:S02]  /*51bb0*/  IADD3 R12, R0.reuse, c[0x0][0x198], RZ ;  /* 0x00006600000c7a10 */ /* 0x040fe40007ffe0ff */
[----:B------:R-:W-:Y:S01]  /*51bc0*/  ISETP.GE.AND P3, PT, R9, c[0x0][0x17c], PT ;  /* 0x00005f0009007a0c */ /* 0x000fe20003f66270 */
[----:B------:R-:W-:Y:S01]  /*51bd0*/  IMAD.WIDE R8, R0, 0x2, R24 ;  /* 0x0000000200087825 */ /* 0x000fe200078e0218 */
[----:B------:R-:W-:Y:S02]  /*51be0*/  ISETP.GE.AND P4, PT, R10, c[0x0][0x17c], PT ;  /* 0x00005f000a007a0c */ /* 0x000fe40003f86270 */
[----:B------:R-:W-:Y:S01]  /*51bf0*/  PRMT R0, R21, 0x7632, R0 ;  /* 0x0000763215007816 */ /* 0x000fe20000000000 */
[C---:B------:R-:W-:Y:S01]  /*51c00*/  IMAD.WIDE R10, R12.reuse, 0x2, R2 ;  /* 0x000000020c0a7825 */ /* 0x040fe200078e0202 */
[----:B------:R-:W-:Y:S01]  /*51c10*/  ISETP.LT.AND P5, PT, R27, c[0x0][0x178], !P5 ;  /* 0x00005e001b007a0c */ /* 0x000fe20006fa1270 */
[----:B--2---:R0:W-:Y:S04]  /*51c20*/  @P6 STG.E.U16 [R8.64], R13 ;  /* 0x0000000d08006986 */ /* 0x0041e8000c101506 */
[----:B------:R1:W-:Y:S01]  /*51c30*/  @P2 STG.E.U16 [R10.64], R0 ;  /* 0x000000000a002986 */ /* 0x0003e2000c101506 */
[----:B------:R-:W-:Y:S01]  /*51c40*/  PRMT R14, R13, 0x7632, R14 ;  /* 0x000076320d0e7816 */ /* 0x000fe2000000000e */
[C---:B0-----:R-:W-:Y:S01]  /*51c50*/  IMAD.WIDE R8, R12.reuse, 0x2, R24 ;  /* 0x000000020c087825 */ /* 0x041fe200078e0218 */
[----:B-1----:R-:W-:-:S05]  /*51c60*/  IADD3 R0, R12, c[0x0][0x198], RZ ;  /* 0x000066000c007a10 */ /* 0x002fca0007ffe0ff */
[----:B------:R-:W-:Y:S01]  /*51c70*/  @P5 STG.E.U16 [R8.64], R14 ;  /* 0x0000000e08005986 */ /* 0x000fe2000c101506 */
[----:B------:R-:W-:Y:S01]  /*51c80*/  IMAD.WIDE R10, R0, 0x2, R2 ;  /* 0x00000002000a7825 */ /* 0x000fe200078e0202 */
[----:B----4-:R-:W-:Y:S02]  /*51c90*/  PRMT R22, R23, 0x7632, R22 ;  /* 0x0000763217167816 */ /* 0x010fe40000000016 */
[----:B------:R-:W0:Y:S01]  /*51ca0*/  S2R R6, SR_TID.X ;  /* 0x0000000000067919 */ /* 0x000e220000002100 */
[----:B-----5:R-:W-:-:S13]  /*51cb0*/  ISETP.LT.AND P6, PT, R7, c[0x0][0x178], !P0 ;  /* 0x00005e0007007a0c */ /* 0x020fda00047c1270 */
[----:B------:R-:W-:Y:S04]  /*51cc0*/  @P6 STG.E.U16 [R10.64], R23 ;  /* 0x000000170a006986 */ /* 0x000fe8000c101506 */
[----:B------:R1:W2:Y:S04]  /*51cd0*/  LDS.128 R8, [R28+0x800] ;  /* 0x000800001c087984 */ /* 0x0002a80000000c00 */
[----:B-1----:R-:W4:Y:S04]  /*51ce0*/  LDL.LU R28, [R1+0x310] ;  /* 0x00031000011c7983 */ /* 0x002f280000300800 */
[----:B--2---:R0:W-:Y:S04]  /*51cf0*/  STL.64 [R1+0x1538], R10 ;  /* 0x0015380a01007387 */ /* 0x0041e80000100a00 */
[----:B------:R-:W2:Y:S01]  /*51d00*/  LDL.LU R23, [R1+0x340] ;  /* 0x0003400001177983 */ /* 0x000ea20000300800 */
[----:B------:R-:W-:Y:S01]  /*51d10*/  ISETP.LT.AND P0, PT, R27, c[0x0][0x178], !P0 ;  /* 0x00005e001b007a0c */ /* 0x000fe20004701270 */
[----:B------:R-:W-:Y:S01]  /*51d20*/  IMAD.WIDE R12, R0, 0x2, R24 ;  /* 0x00000002000c7825 */ /* 0x000fe200078e0218 */
[----:B0-----:R-:W-:-:S03]  /*51d30*/  LOP3.LUT R10, R6, 0x7f, RZ, 0xc0, !PT ;  /* 0x0000007f060a7812 */ /* 0x001fc600078ec0ff */
[----:B------:R-:W-:Y:S01]  /*51d40*/  IMAD.SHL.U32 R6, R6, 0x800, RZ ;  /* 0x0000080006067824 */ /* 0x000fe200078e00ff */
[----:B------:R-:W-:-:S07]  /*51d50*/  IADD3 R14, R0, c[0x0][0x198], RZ ;  /* 0x00006600000e7a10 */ /* 0x000fce0007ffe0ff */
[----:B------:R0:W-:Y:S01]  /*51d60*/  @P0 STG.E.U16 [R12.64], R17 ;  /* 0x000000110c000986 */ /* 0x0001e2000c101506 */
[----:B------:R-:W-:Y:S02]  /*51d70*/  ISETP.LT.AND P0, PT, R7, c[0x0][0x178], !P1 ;  /* 0x00005e0007007a0c */ /* 0x000fe40004f01270 */
[----:B------:R-:W-:Y:S02]  /*51d80*/  LOP3.LUT R6, R6, 0x3000, RZ, 0xc0, !PT ;  /* 0x0000300006067812 */ /* 0x000fe400078ec0ff */
[----:B------:R-:W-:Y:S02]  /*51d90*/  ISETP.LT.AND P1, PT, R27, c[0x0][0x178], !P1 ;  /* 0x00005e001b007a0c */ /* 0x000fe40004f21270 */
[----:B---3--:R-:W-:Y:S01]  /*51da0*/  IADD3 R15, R5, 0xc8, RZ ;  /* 0x000000c8050f7810 */ /* 0x008fe20007ffe0ff */
[----:B------:R-:W-:Y:S01]  /*51db0*/  IMAD R6, R10, 0x10, R6 ;  /* 0x000000100a067824 */ /* 0x000fe200078e0206 */
[C---:B------:R-:W-:Y:S02]  /*51dc0*/  IADD3 R0, R14.reuse, c[0x0][0x198], RZ ;  /* 0x000066000e007a10 */ /* 0x040fe40007ffe0ff */
[----:B------:R-:W-:Y:S01]  /*51dd0*/  ISETP.GE.AND P2, PT, R15, c[0x0][0x17c], PT ;  /* 0x00005f000f007a0c */ /* 0x000fe20003f46270 */
[----:B0-----:R-:W-:Y:S01]  /*51de0*/  IMAD.WIDE R12, R14, 0x2, R2 ;  /* 0x000000020e0c7825 */ /* 0x001fe200078e0202 */
[----:B------:R-:W-:-:S02]  /*51df0*/  PRMT R20, R17, 0x7632, R20 ;  /* 0x0000763211147816 */ /* 0x000fc40000000014 */
[----:B------:R-:W-:Y:S01]  /*51e00*/  LOP3.LUT R6, R6, 0x20, RZ, 0x3c, !PT ;  /* 0x0000002006067812 */ /* 0x000fe200078e3cff */
[----:B------:R-:W-:Y:S01]  /*51e10*/  IMAD.WIDE R14, R14, 0x2, R24 ;  /* 0x000000020e0e7825 */ /* 0x000fe200078e0218 */
[----:B------:R-:W-:Y:S04]  /*51e20*/  @P0 STG.E.U16 [R12.64], R22 ;  /* 0x000000160c000986 */ /* 0x000fe8000c101506 */
[----:B------:R0:W-:Y:S04]  /*51e30*/  @P1 STG.E.U16 [R14.64], R20 ;  /* 0x000000140e001986 */ /* 0x0001e8000c101506 */
[----:B------:R-:W1:Y:S01]  /*51e40*/  LDS.128 R12, [R6+0x800] ;  /* 0x00080000060c7984 */ /* 0x000e620000000c00 */
[----:B------:R-:W-:-:S02]  /*51e50*/  ISETP.LT.AND P6, PT, R7, c[0x0][0x178], !P3 ;  /* 0x00005e0007007a0c */ /* 0x000fc40005fc1270 */
[----:B------:R-:W-:Y:S02]  /*51e60*/  IADD3 R16, R5, 0xc9, RZ ;  /* 0x000000c905107810 */ /* 0x000fe40007ffe0ff */
[----:B------:R-:W-:Y:S02]  /*51e70*/  ISETP.LT.AND P3, PT, R27, c[0x0][0x178], !P3 ;  /* 0x00005e001b007a0c */ /* 0x000fe40005f61270 */
[----:B------:R-:W-:Y:S01]  /*51e80*/  ISETP.GE.AND P5, PT, R16, c[0x0][0x17c], PT ;  /* 0x00005f0010007a0c */ /* 0x000fe20003fa6270 */
[----:B------:R-:W-:Y:S01]  /*51e90*/  IMAD.WIDE R16, R0, 0x2, R2 ;  /* 0x0000000200107825 */ /* 0x000fe200078e0202 */
[----:B------:R-:W-:-:S03]  /*51ea0*/  ISETP.LT.AND P1, PT, R7, c[0x0][0x178], !P4 ;  /* 0x00005e0007007a0c */ /* 0x000fc60006721270 */
[----:B------:R-:W-:Y:S01]  /*51eb0*/  IMAD.WIDE R18, R0, 0x2, R24 ;  /* 0x0000000200127825 */ /* 0x000fe200078e0218 */
[C---:B------:R-:W-:Y:S02]  /*51ec0*/  IADD3 R21, R5.reuse, 0xca, RZ ;  /* 0x000000ca05157810 */ /* 0x040fe40007ffe0ff */
[----:B0-----:R-:W-:Y:S02]  /*51ed0*/  IADD3 R20, R5, 0xcb, RZ ;  /* 0x000000cb05147810 */ /* 0x001fe40007ffe0ff */
[----:B------:R-:W-:Y:S02]  /*51ee0*/  ISETP.GE.AND P0, PT, R21, c[0x0][0x17c], PT ;  /* 0x00005f0015007a0c */ /* 0x000fe40003f06270 */
[----:B------:R-:W-:Y:S01]  /*51ef0*/  IADD3 R21, R5, 0xcc, RZ ;  /* 0x000000cc05157810 */ /* 0x000fe20007ffe0ff */
[----:B-1----:R-:W-:Y:S01]  /*51f00*/  STL.64 [R1+0x1540], R14 ;  /* 0x0015400e01007387 */ /* 0x002fe20000100a00 */
[----:B------:R-:W-:-:S03]  /*51f10*/  ISETP.LT.AND P4, PT, R27, c[0x0][0x178], !P4 ;  /* 0x00005e001b007a0c */ /* 0x000fc60006781270 */
[----:B----4-:R0:W-:Y:S04]  /*51f20*/  @P6 STG.E.U16 [R16.64], R28 ;  /* 0x0000001c10006986 */ /* 0x0101e8000c101506 */
[----:B------:R1:W-:Y:S01]  /*51f30*/  @P3 STG.E.U16 [R18.64], R4 ;  /* 0x0000000412003986 */ /* 0x0003e2000c101506 */
[----:B0-----:R-:W-:Y:S02]  /*51f40*/  IADD3 R16, R0, c[0x0][0x198], RZ ;  /* 0x0000660000107a10 */ /* 0x001fe40007ffe0ff */
[----:B-1----:R-:W-:-:S03]  /*51f50*/  PRMT R4, R28, 0x7632, R4 ;  /* 0x000076321c047816 */ /* 0x002fc60000000004 */
[----:B------:R-:W-:Y:S01]  /*51f60*/  IMAD.WIDE R18, R16, 0x2, R2 ;  /* 0x0000000210127825 */ /* 0x000fe200078e0202 */
[----:B------:R-:W-:-:S04]  /*51f70*/  PRMT R22, R4, 0x7632, R22 ;  /* 0x0000763204167816 */ /* 0x000fc80000000016 */
[----:B------:R0:W-:Y:S02]  /*51f80*/  @P1 STG.E.U16 [R18.64], R4 ;  /* 0x0000000412001986 */ /* 0x0001e4000c101506 */
[----:B0-----:R-:W-:Y:S02]  /*51f90*/  IADD3 R4, R5, 0xcd, RZ ;  /* 0x000000cd05047810 */ /* 0x001fe40007ffe0ff */
[----:B------:R-:W3:Y:S01]  /*51fa0*/  LDL.LU R5, [R1+0x330] ;  /* 0x0003300001057983 */ /* 0x000ee20000300800 */
[----:B------:R-:W-:Y:S02]  /*51fb0*/  ISETP.LT.AND P3, PT, R7, c[0x0][0x178], !P2 ;  /* 0x00005e0007007a0c */ /* 0x000fe40005761270 */
[----:B------:R-:W-:Y:S01]  /*51fc0*/  ISETP.LT.AND P2, PT, R27, c[0x0][0x178], !P2 ;  /* 0x00005e001b007a0c */ /* 0x000fe20005741270 */
[----:B------:R-:W4:Y:S01]  /*51fd0*/  LDL.LU R6, [R1+0x320] ;  /* 0x0003200001067983 */ /* 0x000f220000300800 */
[C---:B------:R-:W-:Y:S01]  /*51fe0*/  IADD3 R0, R16.reuse, c[0x0][0x198], RZ ;  /* 0x0000660010007a10 */ /* 0x040fe20007ffe0ff */
[----:B------:R-:W-:-:S04]  /*51ff0*/  IMAD.WIDE R16, R16, 0x2, R24 ;  /* 0x0000000210107825 */ /* 0x000fc800078e0218 */
[C---:B------:R-:W-:Y:S01]  /*52000*/  IMAD.WIDE R18, R0.reuse, 0x2, R2 ;  /* 0x0000000200127825 */ /* 0x040fe200078e0202 */
[----:B------:R0:W-:Y:S04]  /*52010*/  @P4 STG.E.U16 [R16.64], R22 ;  /* 0x0000001610004986 */ /* 0x0001e8000c101506 */
[----:B--2---:R-:W-:Y:S01]  /*52020*/  @P3 STG.E.U16 [R18.64], R23 ;  /* 0x0000001712003986 */ /* 0x004fe2000c101506 */
[----:B0-----:R-:W-:-:S05]  /*52030*/  IMAD.WIDE R16, R0, 0x2, R24 ;  /* 0x0000000200107825 */ /* 0x001fca00078e0218 */
[----:B------:R-:W-:Y:S04]  /*52040*/  @P2 STG.E.U16 [R16.64], R8 ;  /* 0x0000000810002986 */ /* 0x000fe8000c101506 */
[----:B------:R0:W1:Y:S04]  /*52050*/  LDS.128 R16, [R29+0x800] ;  /* 0x000800001d107984 */ /* 0x0000680000000c00 */
[----:B0-----:R-:W0:Y:S01]  /*52060*/  S2R R29, SR_TID.X ;  /* 0x00000000001d7919 */ /* 0x001e220000002100 */
[----:B------:R-:W-:Y:S02]  /*52070*/  ISETP.LT.AND P4, PT, R7, c[0x0][0x178], !P5 ;  /* 0x00005e0007007a0c */ /* 0x000fe40006f81270 */
[----:B------:R-:W-:-:S02]  /*52080*/  ISETP.LT.AND P5, PT, R27, c[0x0][0x178], !P5 ;  /* 0x00005e001b007a0c */ /* 0x000fc40006fa1270 */
[----:B------:R-:W-:Y:S02]  /*52090*/  IADD3 R0, R0, c[0x0][0x198], RZ ;  /* 0x0000660000007a10 */ /* 0x000fe40007ffe0ff */
[----:B------:R-:W-:Y:S02]  /*520a0*/  PRMT R8, R23, 0x7632, R8 ;  /* 0x0000763217087816 */ /* 0x000fe40000000008 */
[----:B------:R-:W-:Y:S01]  /*520b0*/  ISETP.GE.AND P6, PT, R20, c[0x0][0x17c], PT ;  /* 0x00005f0014007a0c */ /* 0x000fe20003fc6270 */
[----:B------:R-:W-:Y:S01]  /*520c0*/  IMAD.WIDE R22, R0, 0x2, R2 ;  /* 0x0000000200167825 */ /* 0x000fe200078e0202 */
[----:B------:R-:W-:-:S03]  /*520d0*/  ISETP.GE.AND P1, PT, R21, c[0x0][0x17c], PT ;  /* 0x00005f0015007a0c */ /* 0x000fc60003f26270 */
[C---:B0-----:R-:W-:Y:S01]  /*520e0*/  IMAD.SHL.U32 R11, R29.reuse, 0x800, RZ ;  /* 0x000008001d0b7824 */ /* 0x041fe200078e00ff */
[----:B------:R-:W-:-:S04]  /*520f0*/  LOP3.LUT R10, R29, 0x7f, RZ, 0xc0, !PT ;  /* 0x0000007f1d0a7812 */ /* 0x000fc800078ec0ff */
[----:B------:R-:W-:Y:S01]  /*52100*/  LOP3.LUT R11, R11, 0x3000, RZ, 0xc0, !PT ;  /* 0x000030000b0b7812 */ /* 0x000fe200078ec0ff */
[----:B------:R-:W-:-:S04]  /*52110*/  IMAD.WIDE R20, R0, 0x2, R24 ;  /* 0x0000000200147825 */ /* 0x000fc800078e0218 */
[----:B------:R-:W-:Y:S01]  /*52120*/  IMAD R11, R10, 0x10, R11 ;  /* 0x000000100a0b7824 */ /* 0x000fe200078e020b */
[----:B------:R-:W-:Y:S01]  /*52130*/  PRMT R26, R8, 0x7632, R26 ;  /* 0x00007632081a7816 */ /* 0x000fe2000000001a */
[----:B------:R-:W-:Y:S03]  /*52140*/  @P4 STG.E.U16 [R22.64], R8 ;  /* 0x0000000816004986 */ /* 0x000fe6000c101506 */
[----:B------:R-:W-:Y:S01]  /*52150*/  LOP3.LUT R11, R11, 0x60, RZ, 0x3c, !PT ;  /* 0x000000600b0b7812 */ /* 0x000fe200078e3cff */
[----:B------:R-:W-:Y:S04]  /*52160*/  @P5 STG.E.U16 [R20.64], R26 ;  /* 0x0000001a14005986 */ /* 0x000fe8000c101506 */
[----:B------:R-:W0:Y:S04]  /*52170*/  LDS.128 R20, [R11+0x800] ;  /* 0x000800000b147984 */ /* 0x000e280000000c00 */
[----:B-1----:R1:W-:Y:S04]  /*52180*/  STL [R1+0x1524], R19 ;  /* 0x0015241301007387 */ /* 0x0023e80000100800 */
[----:B-1----:R-:W2:Y:S01]  /*52190*/  LDL.LU R19, [R1+0xce8] ;  /* 0x000ce80001137983 */ /* 0x002ea20000300800 */
[----:B------:R-:W-:-:S02]  /*521a0*/  ISETP.LT.AND P2, PT, R7, c[0x0][0x178], !P0 ;  /* 0x00005e0007007a0c */ /* 0x000fc40004741270 */
[----:B------:R-:W-:Y:S01]  /*521b0*/  IADD3 R0, R0, c[0x0][0x198], RZ ;  /* 0x0000660000007a10 */ /* 0x000fe20007ffe0ff */
[----:B0-----:R0:W-:Y:S04]  /*521c0*/  STL [R1+0x1520], R23 ;  /* 0x0015201701007387 */ /* 0x0011e80000100800 */
[----:B0-----:R-:W5:Y:S01]  /*521d0*/  LDL.LU R23, [R1+0xcf0] ;  /* 0x000cf00001177983 */ /* 0x001f620000300800 */
[----:B------:R-:W-:-:S05]  /*521e0*/  IMAD.WIDE R28, R0, 0x2, R2 ;  /* 0x00000002001c7825 */ /* 0x000fca00078e0202 */
[----:B---3--:R0:W-:Y:S01]  /*521f0*/  @P2 STG.E.U16 [R28.64], R5 ;  /* 0x000000051c002986 */ /* 0x0081e2000c101506 */
[----:B------:R-:W-:-:S03]  /*52200*/  PRMT R8, R5, 0x7632, R8 ;  /* 0x0000763205087816 */ /* 0x000fc60000000008 */
[----:B0-----:R-:W3:Y:S04]  /*52210*/  LDL.LU R5, [R1+0x2e0] ;  /* 0x0002e00001057983 */ /* 0x001ee80000300800 */
[----:B------:R-:W3:Y:S01]  /*52220*/  LDL.LU R11, [R1+0x2d4] ;  /* 0x0002d400010b7983 */ /* 0x000ee20000300800 */
[----:B------:R-:W-:Y:S02]  /*52230*/  ISETP.LT.AND P4, PT, R27, c[0x0][0x178], !P0 ;  /* 0x00005e001b007a0c */ /* 0x000fe40004781270 */
[----:B------:R-:W-:Y:S02]  /*52240*/  ISETP.GE.AND P3, PT, R4, c[0x0][0x17c], PT ;  /* 0x00005f0004007a0c */ /* 0x000fe40003f66270 */
[----:B------:R-:W-:Y:S02]  /*52250*/  ISETP.LT.AND P5, PT, R7, c[0x0][0x178], !P6 ;  /* 0x00005e0007007a0c */ /* 0x000fe400077a1270 */
[----:B------:R-:W-:Y:S01]  /*52260*/  ISETP.LT.AND P6, PT, R27, c[0x0][0x178], !P6 ;  /* 0x00005e001b007a0c */ /* 0x000fe200077c1270 */
[C---:B------:R-:W-:Y:S01]  /*52270*/  IMAD.WIDE R26, R0.reuse, 0x2, R24 ;  /* 0x00000002001a7825 */ /* 0x040fe200078e0218 */
[----:B------:R-:W-:-:S05]  /*52280*/  IADD3 R0, R0, c[0x0][0x198], RZ ;  /* 0x0000660000007a10 */ /* 0x000fca0007ffe0ff */
[----:B------:R0:W-:Y:S01]  /*52290*/  @P4 STG.E.U16 [R26.64], R12 ;  /* 0x0000000c1a004986 */ /* 0x0001e2000c101506 */
[----:B------:R-:W-:Y:S01]  /*522a0*/  ISETP.LT.AND P4, PT, R7, c[0x0][0x178], !P1 ;  /* 0x00005e0007007a0c */ /* 0x000fe20004f81270 */
[----:B------:R-:W-:-:S04]  /*522b0*/  IMAD.WIDE R28, R0, 0x2, R24 ;  /* 0x00000002001c7825 */ /* 0x000fc800078e0218 */
[----:B0-----:R-:W-:Y:S01]  /*522c0*/  IMAD.WIDE R26, R0, 0x2, R2 ;  /* 0x00000002001a7825 */ /* 0x001fe200078e0202 */
[----:B------:R-:W-:-:S04]  /*522d0*/  PRMT R12, R12, 0x7632, R12 ;  /* 0x000076320c0c7816 */ /* 0x000fc8000000000c */
[----:B------:R-:W-:Y:S04]  /*522e0*/  @P5 STG.E.U16 [R26.64], R8 ;  /* 0x000000081a005986 */ /* 0x000fe8000c101506 */
[----:B------:R0:W-:Y:S01]  /*522f0*/  @P6 STG.E.U16 [R28.64], R12 ;  /* 0x0000000c1c006986 */ /* 0x0001e2000c101506 */
[----:B------:R-:W-:Y:S02]  /*52300*/  ISETP.LT.AND P6, PT, R7, c[0x0][0x178], !P3 ;  /* 0x00005e0007007a0c */ /* 0x000fe40005fc1270 */
[----:B0-----:R-:W-:Y:S02]  /*52310*/  PRMT R12, R16, 0x7632, R12 ;  /* 0x00007632100c7816 */ /* 0x001fe4000000000c */
[----:B--2---:R-:W-:-:S04]  /*52320*/  IADD3 R4, R19, 0xce, RZ ;  /* 0x000000ce13047810 */ /* 0x004fc80007ffe0ff */
[----:B------:R-:W-:Y:S02]  /*52330*/  ISETP.GE.AND P0, PT, R4, c[0x0][0x17c], PT ;  /* 0x00005f0004007a0c */ /* 0x000fe40003f06270 */
[----:B------:R-:W-:-:S04]  /*52340*/  IADD3 R4, R19, 0xcf, RZ ;  /* 0x000000cf13047810 */ /* 0x000fc80007ffe0ff */
[----:B------:R-:W-:Y:S02]  /*52350*/  ISETP.GE.AND P2, PT, R4, c[0x0][0x17c], PT ;  /* 0x00005f0004007a0c */ /* 0x000fe40003f46270 */
[----:B------:R-:W-:Y:S02]  /*52360*/  IADD3 R4, R0, c[0x0][0x198], RZ ;  /* 0x0000660000047a10 */ /* 0x000fe40007ffe0ff */
[----:B------:R-:W-:-:S03]  /*52370*/  IADD3 R0, R19, 0xd0, RZ ;  /* 0x000000d013007810 */ /* 0x000fc60007ffe0ff */
[--C-:B------:R-:W-:Y:S01]  /*52380*/  IMAD.WIDE R26, R4, 0x2, R2.reuse ;  /* 0x00000002041a7825 */ /* 0x100fe200078e0202 */
[----:B------:R-:W-:Y:S02]  /*52390*/  ISETP.GE.AND P5, PT, R0, c[0x0][0x17c], PT ;  /* 0x00005f0000007a0c */ /* 0x000fe40003fa6270 */
[----:B------:R-:W-:Y:S02]  /*523a0*/  IADD3 R0, R4, c[0x0][0x198], RZ ;  /* 0x0000660004007a10 */ /* 0x000fe40007ffe0ff */
[----:B----4-:R0:W-:Y:S03]  /*523b0*/  @P4 STG.E.U16 [R26.64], R6 ;  /* 0x000000061a004986 */ /* 0x0101e6000c101506 */
[----:B------:R-:W-:Y:S01]  /*523c0*/  IMAD.WIDE R28, R0, 0x2, R2 ;  /* 0x00000002001c7825 */ /* 0x000fe200078e0202 */
[----:B-----5:R-:W-:-:S03]  /*523d0*/  ISETP.LT.AND P1, PT, R23, c[0x0][0x178], !P1 ;  /* 0x00005e0017007a0c */ /* 0x020fc60004f21270 */
[----:B0-----:R-:W-:Y:S01]  /*523e0*/  IMAD.WIDE R26, R4, 0x2, R24 ;  /* 0x00000002041a7825 */ /* 0x001fe200078e0218 */
[----:B------:R-:W-:Y:S02]  /*523f0*/  PRMT R4, R6, 0x7632, R4 ;  /* 0x0000763206047816 */ /* 0x000fe40000000004 */
[----:B------:R-:W-:Y:S01]  /*52400*/  ISETP.LT.AND P3, PT, R23, c[0x0][0x178], !P3 ;  /* 0x00005e0017007a0c */ /* 0x000fe20005f61270 */
[----:B------:R-:W-:-:S06]  /*52410*/  IMAD.WIDE R14, R0, 0x2, R24 ;  /* 0x00000002000e7825 */ /* 0x000fcc00078e0218 */
[----:B------:R-:W-:Y:S01]  /*52420*/  @P1 STG.E.U16 [R26.64], R16 ;  /* 0x000000101a001986 */ /* 0x000fe2000c101506 */
[----:B------:R-:W-:Y:S02]  /*52430*/  ISETP.LT.AND P1, PT, R7, c[0x0][0x178], !P0 ;  /* 0x00005e0007007a0c */ /* 0x000fe40004721270 */
[----:B------:R-:W-:Y:S01]  /*52440*/  ISETP.LT.AND P0, PT, R23, c[0x0][0x178], !P0 ;  /* 0x00005e0017007a0c */ /* 0x000fe20004701270 */
[----:B------:R0:W-:Y:S02]  /*52450*/  @P6 STG.E.U16 [R28.64], R4 ;  /* 0x000000041c006986 */ /* 0x0001e4000c101506 */
[----:B0-----:R-:W-:Y:S02]  /*52460*/  IADD3 R4, R0, c[0x0][0x198], RZ ;  /* 0x0000660000047a10 */ /* 0x001fe40007ffe0ff */
[----:B------:R0:W-:Y:S03]  /*52470*/  @P3 STG.E.U16 [R14.64], R12 ;  /* 0x0000000c0e003986 */ /* 0x0001e6000c101506 */
[----:B------:R-:W-:-:S04]  /*52480*/  IMAD.WIDE R26, R4, 0x2, R2 ;  /* 0x00000002041a7825 */ /* 0x000fc800078e0202 */
[C---:B------:R-:W-:Y:S01]  /*52490*/  IMAD.WIDE R28, R4.reuse, 0x2, R24 ;  /* 0x00000002041c7825 */ /* 0x040fe200078e0218 */
[----:B------:R-:W-:Y:S01]  /*524a0*/  IADD3 R4, R4, c[0x0][0x198], RZ ;  /* 0x0000660004047a10 */ /* 0x000fe20007ffe0ff */
[----:B---3--:R1:W-:Y:S04]  /*524b0*/  @P1 STG.E.U16 [R26.64], R5 ;  /* 0x000000051a001986 */ /* 0x0083e8000c101506 */
[----:B------:R-:W-:Y:S01]  /*524c0*/  @P0 STG.E.U16 [R28.64], R20 ;  /* 0x000000141c000986 */ /* 0x000fe2000c101506 */
[----:B------:R-:W-:Y:S02]  /*524d0*/  ISETP.LT.AND P0, PT, R7, c[0x0][0x178], !P2 ;  /* 0x00005e0007007a0c */ /* 0x000fe40005701270 */
[----:B0-----:R-:W-:Y:S01]  /*524e0*/  PRMT R12, R5, 0x7632, R12 ;  /* 0x00007632050c7816 */ /* 0x001fe2000000000c */
[----:B------:R0:W-:Y:S04]  /*524f0*/  STL [R1+0x1548], R11 ;  /* 0x0015480b01007387 */ /* 0x0001e80000100800 */
[----:B------:R-:W2:Y:S04]  /*52500*/  LDL.LU R6, [R1+0x24] ;  /* 0x0000240001067983 */ /* 0x000ea80000300800 */
[----:B-1----:R-:W3:Y:S01]  /*52510*/  LDL.LU R5, [R1+0x2f4] ;  /* 0x0002f40001057983 */ /* 0x002ee20000300800 */
[----:B0-----:R-:W-:-:S05]  /*52520*/  IMAD.WIDE R10, R4, 0x2, R2 ;  /* 0x00000002040a7825 */ /* 0x001fca00078e0202 */
[----:B------:R0:W-:Y:S04]  /*52530*/  @P0 STG.E.U16 [R10.64], R12 ;  /* 0x0000000c0a000986 */ /* 0x0001e8000c101506 */
[----:B0-----:R-:W4:Y:S01]  /*52540*/  LDL.LU R11, [R1+0x1548] ;  /* 0x00154800010b7983 */ /* 0x001f220000300800 */
[----:B------:R-:W-:Y:S02]  /*52550*/  IADD3 R0, R19, 0xd3, RZ ;  /* 0x000000d313007810 */ /* 0x000fe40007ffe0ff */
[----:B------:R-:W-:Y:S02]  /*52560*/  ISETP.LT.AND P2, PT, R23, c[0x0][0x178], !P2 ;  /* 0x00005e0017007a0c */ /* 0x000fe40005741270 */
[----:B------:R-:W-:Y:S02]  /*52570*/  ISETP.LT.AND P1, PT, R7, c[0x0][0x178], !P5 ;  /* 0x00005e0007007a0c */ /* 0x000fe40006f21270 */
[----:B------:R-:W-:-:S02]  /*52580*/  ISETP.GE.AND P3, PT, R0, c[0x0][0x17c], PT ;  /* 0x00005f0000007a0c */ /* 0x000fc40003f66270 */
[C---:B------:R-:W-:Y:S02]  /*52590*/  IADD3 R8, R19.reuse, 0xd1, RZ ;  /* 0x000000d113087810 */ /* 0x040fe40007ffe0ff */
[C---:B------:R-:W-:Y:S01]  /*525a0*/  IADD3 R0, R4.reuse, c[0x0][0x198], RZ ;  /* 0x0000660004007a10 */ /* 0x040fe20007ffe0ff */
[----:B------:R-:W-:Y:S01]  /*525b0*/  IMAD.WIDE R14, R4, 0x2, R24 ;  /* 0x00000002040e7825 */ /* 0x000fe200078e0218 */
[----:B------:R-:W-:Y:S02]  /*525c0*/  ISETP.GE.AND P4, PT, R8, c[0x0][0x17c], PT ;  /* 0x00005f0008007a0c */ /* 0x000fe40003f86270 */
[----:B------:R-:W-:Y:S01]  /*525d0*/  PRMT R20, R20, 0x7632, R20 ;  /* 0x0000763214147816 */ /* 0x000fe20000000014 */
[----:B------:R-:W-:Y:S01]  /*525e0*/  IMAD.WIDE R26, R0, 0x2, R2 ;  /* 0x00000002001a7825 */ /* 0x000fe200078e0202 */
[----:B------:R-:W-:Y:S02]  /*525f0*/  IADD3 R8, R19, 0xd2, RZ ;  /* 0x000000d213087810 */ /* 0x000fe40007ffe0ff */
[----:B------:R-:W-:Y:S01]  /*52600*/  ISETP.LT.AND P5, PT, R23, c[0x0][0x178], !P5 ;  /* 0x00005e0017007a0c */ /* 0x000fe20006fa1270 */
[----:B------:R0:W-:Y:S01]  /*52610*/  @P2 STG.E.U16 [R14.64], R20 ;  /* 0x000000140e002986 */ /* 0x0001e2000c101506 */
[----:B------:R-:W-:Y:S01]  /*52620*/  ISETP.GE.AND P6, PT, R8, c[0x0][0x17c], PT ;  /* 0x00005f0008007a0c */ /* 0x000fe20003fc6270 */
[----:B------:R-:W-:-:S03]  /*52630*/  IMAD.WIDE R28, R0, 0x2, R24 ;  /* 0x00000002001c7825 */ /* 0x000fc600078e0218 */
[----:B------:R-:W-:Y:S01]  /*52640*/  ISETP.LT.AND P2, PT, R7, c[0x0][0x178], !P6 ;  /* 0x00005e0007007a0c */ /* 0x000fe20007741270 */
[----:B0-----:R-:W5:Y:S01]  /*52650*/  LDL.LU.64 R14, [R1+0x1540] ;  /* 0x00154000010e7983 */ /* 0x001f620000300a00 */
[----:B--2---:R-:W-:-:S03]  /*52660*/  PRMT R12, R6, 0x7632, R12 ;  /* 0x00007632060c7816 */ /* 0x004fc6000000000c */
[----:B----4-:R0:W-:Y:S01]  /*52670*/  @P1 STG.E.U16 [R26.64], R11 ;  /* 0x0000000b1a001986 */ /* 0x0101e2000c101506 */
[----:B------:R-:W-:Y:S02]  /*52680*/  ISETP.LT.AND P1, PT, R7, c[0x0][0x178], !P4 ;  /* 0x00005e0007007a0c */ /* 0x000fe40006721270 */
[----:B------:R-:W-:Y:S02]  /*52690*/  ISETP.LT.AND P4, PT, R23, c[0x0][0x178], !P4 ;  /* 0x00005e0017007a0c */ /* 0x000fe40006781270 */
[----:B------:R-:W-:Y:S02]  /*526a0*/  PRMT R16, R11, 0x7632, R16 ;  /* 0x000076320b107816 */ /* 0x000fe40000000010 */
[----:B0-----:R-:W-:-:S04]  /*526b0*/  IADD3 R26, R0, c[0x0][0x198], RZ ;  /* 0x00006600001a7a10 */ /* 0x001fc80007ffe0ff */
[C---:B------:R-:W-:Y:S01]  /*526c0*/  IADD3 R0, R26.reuse, c[0x0][0x198], RZ ;  /* 0x000066001a007a10 */ /* 0x040fe20007ffe0ff */
[C---:B------:R-:W-:Y:S01]  /*526d0*/  IMAD.WIDE R10, R26.reuse, 0x2, R2 ;  /* 0x000000021a0a7825 */ /* 0x040fe200078e0202 */
[----:B------:R0:W-:Y:S03]  /*526e0*/  @P5 STG.E.U16 [R28.64], R6 ;  /* 0x000000061c005986 */ /* 0x0001e6000c101506 */
[----:B------:R-:W-:Y:S01]  /*526f0*/  IMAD.WIDE R26, R26, 0x2, R24 ;  /* 0x000000021a1a7825 */ /* 0x000fe200078e0218 */
[----:B------:R1:W-:Y:S04]  /*52700*/  @P1 STG.E.U16 [R10.64], R16 ;  /* 0x000000100a001986 */ /* 0x0003e8000c101506 */
[----:B------:R-:W-:Y:S01]  /*52710*/  @P4 STG.E.U16 [R26.64], R12 ;  /* 0x0000000c1a004986 */ /* 0x000fe2000c101506 */
[----:B0-----:R-:W-:-:S03]  /*52720*/  IMAD.WIDE R28, R0, 0x2, R2 ;  /* 0x00000002001c7825 */ /* 0x001fc600078e0202 */
[----:B------:R-:W2:Y:S04]  /*52730*/  LDL.LU R6, [R1+0x304] ;  /* 0x0003040001067983 */ /* 0x000ea80000300800 */
[----:B-1----:R-:W4:Y:S04]  /*52740*/  LDL.LU.64 R10, [R1+0x1538] ;  /* 0x00153800010a7983 */ /* 0x002f280000300a00 */
[----:B---3--:R0:W-:Y:S04]  /*52750*/  @P2 STG.E.U16 [R28.64], R5 ;  /* 0x000000051c002986 */ /* 0x0081e8000c101506 */
[----:B0-----:R-:W3:Y:S01]  /*52760*/  LDL.LU R29, [R1+0x34] ;  /* 0x00003400011d7983 */ /* 0x001ee20000300800 */
[----:B------:R-:W-:-:S02]  /*52770*/  ISETP.LT.AND P6, PT, R23, c[0x0][0x178], !P6 ;  /* 0x00005e0017007a0c */ /* 0x000fc400077c1270 */
[----:B------:R-:W-:Y:S01]  /*52780*/  IADD3 R8, R19, 0xd4, RZ ;  /* 0x000000d413087810 */ /* 0x000fe20007ffe0ff */
[----:B------:R-:W-:Y:S01]  /*52790*/  IMAD.WIDE R26, R0, 0x2, R24 ;  /* 0x00000002001a7825 */ /* 0x000fe200078e0218 */
[----:B------:R-:W-:Y:S02]  /*527a0*/  ISETP.LT.AND P4, PT, R7, c[0x0][0x178], !P3 ;  /* 0x00005e0007007a0c */ /* 0x000fe40005f81270 */
[----:B------:R-:W-:Y:S02]  /*527b0*/  ISETP.GE.AND P0, PT, R8, c[0x0][0x17c], PT ;  /* 0x00005f0008007a0c */ /* 0x000fe40003f06270 */
[----:B------:R-:W-:Y:S02]  /*527c0*/  IADD3 R8, R19, 0xd6, RZ ;  /* 0x000000d613087810 */ /* 0x000fe40007ffe0ff */
[----:B------:R-:W-:Y:S02]  /*527d0*/  IADD3 R0, R0, c[0x0][0x198], RZ ;  /* 0x0000660000007a10 */ /* 0x000fe40007ffe0ff */
[----:B------:R-:W-:-:S02]  /*527e0*/  ISETP.LT.AND P3, PT, R23, c[0x0][0x178], !P3 ;  /* 0x00005e0017007a0c */ /* 0x000fc40005f61270 */
[----:B------:R-:W-:Y:S02]  /*527f0*/  ISETP.GE.AND P1, PT, R8, c[0x0][0x17c], PT ;  /* 0x00005f0008007a0c */ /* 0x000fe40003f26270 */
[----:B------:R-:W-:Y:S02]  /*52800*/  PRMT R12, R5, 0x7632, R12 ;  /* 0x00007632050c7816 */ /* 0x000fe4000000000c */
[----:B------:R-:W2:Y:S04]  /*52810*/  LDL.LU R5, [R1+0x1530] ;  /* 0x0015300001057983 */ /* 0x000ea80000300800 */
[----:B---3--:R0:W-:Y:S01]  /*52820*/  @P6 STG.E.U16 [R26.64], R29 ;  /* 0x0000001d1a006986 */ /* 0x0081e2000c101506 */
[----:B------:R-:W-:Y:S02]  /*52830*/  ISETP.LT.AND P6, PT, R7, c[0x0][0x178], !P0 ;  /* 0x00005e0007007a0c */ /* 0x000fe400047c1270 */
[----:B------:R-:W-:Y:S01]  /*52840*/  PRMT R8, R29, 0x7632, R8 ;  /* 0x000076321d087816 */ /* 0x000fe20000000008 */
[----:B0-----:R-:W-:-:S04]  /*52850*/  IMAD.WIDE R26, R0, 0x2, R2 ;  /* 0x00000002001a7825 */ /* 0x001fc800078e0202 */
[C---:B------:R-:W-:Y:S01]  /*52860*/  IMAD.WIDE R28, R0.reuse, 0x2, R24 ;  /* 0x00000002001c7825 */ /* 0x040fe200078e0218 */
[----:B------:R-:W-:Y:S01]  /*52870*/  IADD3 R0, R0, c[0x0][0x198], RZ ;  /* 0x0000660000007a10 */ /* 0x000fe20007ffe0ff */
[----:B------:R0:W-:Y:S04]  /*52880*/  @P4 STG.E.U16 [R26.64], R12 ;  /* 0x0000000c1a004986 */ /* 0x0001e8000c101506 */
[----:B------:R-:W-:Y:S01]  /*52890*/  @P3 STG.E.U16 [R28.64], R8 ;  /* 0x000000081c003986 */ /* 0x000fe2000c101506 */
[----:B0-----:R-:W-:-:S03]  /*528a0*/  IMAD.WIDE R26, R0, 0x2, R2 ;  /* 0x00000002001a7825 */ /* 0x001fc600078e0202 */
[----:B------:R-:W3:Y:S04]  /*528b0*/  LDL.LU R12, [R1+0x314] ;  /* 0x00031400010c7983 */ /* 0x000ee80000300800 */
[----:B--2---:R0:W-:Y:S04]  /*528c0*/  @P6 STG.E.U16 [R26.64], R6 ;  /* 0x000000061a006986 */ /* 0x0041e8000c101506 */
[----:B0-----:R-:W2:Y:S01]  /*528d0*/  LDL.LU R27, [R1+0x14] ;  /* 0x00001400011b7983 */ /* 0x001ea20000300800 */
[----:B------:R-:W-:Y:S02]  /*528e0*/  IADD3 R4, R19, 0xd5, RZ ;  /* 0x000000d513047810 */ /* 0x000fe40007ffe0ff */
[----:B------:R-:W-:-:S02]  /*528f0*/  ISETP.LT.AND P0, PT, R23, c[0x0][0x178], !P0 ;  /* 0x00005e0017007a0c */ /* 0x000fc40004701270 */
[----:B------:R-:W-:Y:S02]  /*52900*/  ISETP.GE.AND P5, PT, R4, c[0x0][0x17c], PT ;  /* 0x00005f0004007a0c */ /* 0x000fe40003fa6270 */
[----:B------:R-:W-:Y:S01]  /*52910*/  IADD3 R4, R19, 0xd7, RZ ;  /* 0x000000d713047810 */ /* 0x000fe20007ffe0ff */
[----:B------:R-:W-:-:S03]  /*52920*/  IMAD.WIDE R28, R0, 0x2, R24 ;  /* 0x00000002001c7825 */ /* 0x000fc600078e0218 */
[----:B------:R-:W-:Y:S02]  /*52930*/  ISETP.GE.AND P2, PT, R4, c[0x0][0x17c], PT ;  /* 0x00005f0004007a0c */ /* 0x000fe40003f46270 */
[----:B------:R-:W-:Y:S02]  /*52940*/  IADD3 R4, R19, 0xd8, RZ ;  /* 0x000000d813047810 */ /* 0x000fe40007ffe0ff */
[----:B------:R-:W-:Y:S02]  /*52950*/  ISETP.LT.AND P3, PT, R7, c[0x0][0x178], !P5 ;  /* 0x00005e0007007a0c */ /* 0x000fe40006f61270 */
[----:B------:R-:W-:Y:S02]  /*52960*/  ISETP.GE.AND P4, PT, R4, c[0x0][0x17c], PT ;  /* 0x00005f0004007a0c */ /* 0x000fe40003f86270 */
[----:B------:R-:W-:Y:S02]  /*52970*/  ISETP.LT.AND P5, PT, R23, c[0x0][0x178], !P5 ;  /* 0x00005e0017007a0c */ /* 0x000fe40006fa1270 */
[----:B------:R-:W-:-:S02]  /*52980*/  IADD3 R4, R19, 0xd9, RZ ;  /* 0x000000d913047810 */ /* 0x000fc40007ffe0ff */
[----:B------:R-:W-:Y:S02]  /*52990*/  IADD3 R0, R0, c[0x0][0x198], RZ ;  /* 0x0000660000007a10 */ /* 0x000fe40007ffe0ff */
[----:B------:R-:W-:Y:S02]  /*529a0*/  ISETP.GE.AND P6, PT, R4, c[0x0][0x17c], PT ;  /* 0x00005f0004007a0c */ /* 0x000fe40003fc6270 */
[----:B------:R-:W-:Y:S02]  /*529b0*/  PRMT R4, R6, 0x7632, R4 ;  /* 0x0000763206047816 */ /* 0x000fe40000000004 */
[----:B------:R-:W3:Y:S04]  /*529c0*/  LDL.LU R6, [R1+0x152c] ;  /* 0x00152c0001067983 */ /* 0x000ee80000300800 */
[----:B--2---:R0:W-:Y:S01]  /*529d0*/  @P0 STG.E.U16 [R28.64], R27 ;  /* 0x0000001b1c000986 */ /* 0x0041e2000c101506 */
[----:B------:R-:W-:Y:S01]  /*529e0*/  ISETP.LT.AND P0, PT, R7, c[0x0][0x178], !P1 ;  /* 0x00005e0007007a0c */ /* 0x000fe20004f01270 */
[----:B0-----:R-:W-:-:S02]  /*529f0*/  IMAD.MOV.U32 R29, RZ, RZ, R27 ;  /* 0x000000ffff1d7224 */ /* 0x001fc400078e001b */
[----:B------:R-:W-:-:S03]  /*52a00*/  IMAD.WIDE R26, R0, 0x2, R2 ;  /* 0x00000002001a7825 */ /* 0x000fc600078e0202 */
[----:B------:R-:W-:Y:S01]  /*52a10*/  PRMT R8, R29, 0x7632, R8 ;  /* 0x000076321d087816 */ /* 0x000fe20000000008 */
[C---:B------:R-:W-:Y:S01]  /*52a20*/  IMAD.WIDE R28, R0.reuse, 0x2, R24 ;  /* 0x00000002001c7825 */ /* 0x040fe200078e0218 */
[----:B------:R-:W-:Y:S01]  /*52a30*/  IADD3 R0, R0, c[0x0][0x198], RZ ;  /* 0x0000660000007a10 */ /* 0x000fe20007ffe0ff */
[----:B------:R0:W-:Y:S01]  /*52a40*/  @P3 STG.E.U16 [R26.64], R4 ;  /* 0x000000041a003986 */ /* 0x0001e2000c101506 */
[----:B------:R-:W-:-:S03]  /*52a50*/  ISETP.LT.AND P1, PT, R23, c[0x0][0x178], !P1 ;  /* 0x00005e0017007a0c */ /* 0x000fc60004f21270 */
[----:B------:R1:W-:Y:S01]  /*52a60*/  @P5 STG.E.U16 [R28.64], R8 ;  /* 0x000000081c005986 */ /* 0x0003e2000c101506 */
[----:B------:R-:W-:Y:S02]  /*52a70*/  ISETP.LT.AND P5, PT, R7, c[0x0][0x178], !P2 ;  /* 0x00005e0007007a0c */ /* 0x000fe400057a1270 */
[----:B0-----:R-:W-:Y:S01]  /*52a80*/  IADD3 R4, R19, 0xda, RZ ;  /* 0x000000da13047810 */ /* 0x001fe20007ffe0ff */
[----:B------:R-:W-:-:S03]  /*52a90*/  IMAD.WIDE R26, R0, 0x2, R2 ;  /* 0x00000002001a7825 */ /* 0x000fc600078e0202 */
[----:B------:R-:W-:Y:S02]  /*52aa0*/  ISETP.GE.AND P3, PT, R4, c[0x0][0x17c], PT ;  /* 0x00005f0004007a0c */ /* 0x000fe40003f66270 */
[----:B------:R-:W-:Y:S01]  /*52ab0*/  IADD3 R4, R0, c[0x0][0x198], RZ ;  /* 0x0000660000047a10 */ /* 0x000fe20007ffe0ff */
[----:B---3--:R0:W-:Y:S04]  /*52ac0*/  @P0 STG.E.U16 [R26.64], R12 ;  /* 0x0000000c1a000986 */ /* 0x0081e8000c101506 */
[----:B-1----:R-:W-:-:S04]  /*52ad0*/  IMAD.WIDE R28, R4, 0x2, R2 ;  /* 0x00000002041c7825 */ /* 0x002fc800078e0202 */
[----:B0-----:R-:W-:Y:S01]  /*52ae0*/  IMAD.WIDE R26, R0, 0x2, R24 ;  /* 0x00000002001a7825 */ /* 0x001fe200078e0218 */
[----:B------:R-:W-:Y:S02]  /*52af0*/  PRMT R0, R12, 0x7632, R0 ;  /* 0x000076320c007816 */ /* 0x000fe40000000000 */
[----:B------:R-:W-:Y:S02]  /*52b00*/  IADD3 R12, R19, 0xdc, RZ ;  /* 0x000000dc130c7810 */ /* 0x000fe40007ffe0ff */
[----:B------:R-:W-:Y:S04]  /*52b10*/  @P1 STG.E.U16 [R26.64], R5 ;  /* 0x000000051a001986 */ /* 0x000fe8000c101506 */
[----:B------:R0:W-:Y:S01]  /*52b20*/  @P5 STG.E.U16 [R28.64], R0 ;  /* 0x000000001c005986 */ /* 0x0001e2000c101506 */
[----:B------:R-:W-:-:S03]  /*52b30*/  ISETP.GE.AND P5, PT, R12, c[0x0][0x17c], PT ;  /* 0x00005f000c007a0c */ /* 0x000fc60003fa6270 */
[----:B------:R-:W2:Y:S01]  /*52b40*/  LDL.LU R12, [R1+0x344] ;  /* 0x00034400010c7983 */ /* 0x000ea20000300800 */
[----:B------:R-:W-:Y:S02]  /*52b50*/  ISETP.LT.AND P2, PT, R23, c[0x0][0x178], !P2 ;  /* 0x00005e0017007a0c */ /* 0x000fe40005741270 */
[----:B------:R-:W-:Y:S02]  /*52b60*/  ISETP.LT.AND P1, PT, R7, c[0x0][0x178], !P4 ;  /* 0x00005e0007007a0c */ /* 0x000fe40006721270 */
[----:B------:R-:W-:Y:S02]  /*52b70*/  PRMT R16, R5, 0x7632, R16 ;  /* 0x0000763205107816 */ /* 0x000fe40000000010 */
[C---:B0-----:R-:W-:Y:S01]  /*52b80*/  IADD3 R0, R4.reuse, c[0x0][0x198], RZ ;  /* 0x0000660004007a10 */ /* 0x041fe20007ffe0ff */
[----:B------:R-:W-:Y:S01]  /*52b90*/  IMAD.WIDE R4, R4, 0x2, R24 ;  /* 0x0000000204047825 */ /* 0x000fe200078e0218 */
[----:B------:R-:W-:-:S03]  /*52ba0*/  IADD3 R8, R19, 0xdb, RZ ;  /* 0x000000db13087810 */ /* 0x000fc60007ffe0ff */
[----:B------:R-:W-:Y:S01]  /*52bb0*/  IMAD.WIDE R26, R0, 0x2, R2 ;  /* 0x00000002001a7825 */ /* 0x000fe200078e0202 */
[----:B------:R-:W-:Y:S01]  /*52bc0*/  ISETP.GE.AND P0, PT, R8, c[0x0][0x17c], PT ;  /* 0x00005f0008007a0c */ /* 0x000fe20003f06270 */
[----:B------:R0:W-:Y:S01]  /*52bd0*/  @P2 STG.E.U16 [R4.64], R16 ;  /* 0x0000001004002986 */ /* 0x0001e2000c101506 */
[----:B------:R-:W-:Y:S02]  /*52be0*/  ISETP.LT.AND P4, PT, R23, c[0x0][0x178], !P4 ;  /* 0x00005e0017007a0c */ /* 0x000fe40006781270 */
[----:B------:R-:W-:-:S04]  /*52bf0*/  IADD3 R8, R19, 0xdd, RZ ;  /* 0x000000dd13087810 */ /* 0x000fc80007ffe0ff */
[----:B------:R-:W-:Y:S02]  /*52c00*/  ISETP.GE.AND P2, PT, R8, c[0x0][0x17c], PT ;  /* 0x00005f0008007a0c */ /* 0x000fe40003f46270 */
[C---:B------:R-:W-:Y:S01]  /*52c10*/  IADD3 R8, R0.reuse, c[0x0][0x198], RZ ;  /* 0x0000660000087a10 */ /* 0x040fe20007ffe0ff */
[----:B------:R-:W-:-:S04]  /*52c20*/  IMAD.WIDE R28, R0, 0x2, R24 ;  /* 0x00000002001c7825 */ /* 0x000fc800078e0218 */
[----:B0-----:R-:W-:Y:S01]  /*52c30*/  IMAD.WIDE R4, R8, 0x2, R2 ;  /* 0x0000000208047825 */ /* 0x001fe200078e0202 */
[----:B--2---:R-:W-:Y:S01]  /*52c40*/  @P1 STG.E.U16 [R26.64], R12 ;  /* 0x0000000c1a001986 */ /* 0x004fe2000c101506 */
[C---:B------:R-:W-:Y:S02]  /*52c50*/  ISETP.LT.AND P1, PT, R7.reuse, c[0x0][0x178], !P6 ;  /* 0x00005e0007007a0c */ /* 0x040fe40007721270 */
[----:B------:R-:W-:Y:S01]  /*52c60*/  PRMT R20, R12, 0x7632, R20 ;  /* 0x000076320c147816 */ /* 0x000fe20000000014 */
[----:B------:R-:W-:Y:S01]  /*52c70*/  @P4 STG.E.U16 [R28.64], R9 ;  /* 0x000000091c004986 */ /* 0x000fe2000c101506 */
[----:B------:R-:W-:-:S03]  /*52c80*/  ISETP.LT.AND P4, PT, R7, c[0x0][0x178], !P3 ;  /* 0x00005e0007007a0c */ /* 0x000fc60005f81270 */
[----:B------:R-:W2:Y:S06]  /*52c90*/  LDL.LU R7, [R1+0x1528] ;  /* 0x0015280001077983 */ /* 0x000eac0000300800 */
[----:B------:R0:W-:Y:S04]  /*52ca0*/  @P1 STG.E.U16 [R4.64], R20 ;  /* 0x0000001404001986 */ /* 0x0001e8000c101506 */
[----:B0-----:R-:W3:Y:S01]  /*52cb0*/  LDL.LU R5, [R1+0x334] ;  /* 0x0003340001057983 */ /* 0x001ee20000300800 */
[----:B------:R-:W-:-:S02]  /*52cc0*/  ISETP.LT.AND P6, PT, R23, c[0x0][0x178], !P6 ;  /* 0x00005e0017007a0c */ /* 0x000fc400077c1270 */
[----:B------:R-:W-:Y:S02]  /*52cd0*/  ISETP.LT.AND P3, PT, R23, c[0x0][0x178], !P3 ;  /* 0x00005e0017007a0c */ /* 0x000fe40005f61270 */
[C---:B------:R-:W-:Y:S02]  /*52ce0*/  IADD3 R0, R8.reuse, c[0x0][0x198], RZ ;  /* 0x0000660008007a10 */ /* 0x040fe40007ffe0ff */
[----:B------:R-:W-:Y:S01]  /*52cf0*/  PRMT R16, R9, 0x7632, R16 ;  /* 0x0000763209107816 */ /* 0x000fe20000000010 */
[----:B------:R-:W-:-:S04]  /*52d00*/  IMAD.WIDE R8, R8, 0x2, R24 ;  /* 0x0000000208087825 */ /* 0x000fc800078e0218 */
[----:B------:R-:W-:-:S04]  /*52d10*/  IMAD.WIDE R26, R0, 0x2, R2 ;  /* 0x00000002001a7825 */ /* 0x000fc800078e0202 */
[----:B------:R-:W-:Y:S01]  /*52d20*/  IMAD.WIDE R28, R0, 0x2, R24 ;  /* 0x00000002001c7825 */ /* 0x000fe200078e0218 */
[----:B------:R-:W-:Y:S04]  /*52d30*/  @P6 STG.E.U16 [R8.64], R16 ;  /* 0x0000001008006986 */ /* 0x000fe8000c101506 */
[----:B---3--:R-:W-:Y:S04]  /*52d40*/  @P4 STG.E.U16 [R26.64], R5 ;  /* 0x000000051a004986 */ /* 0x008fe8000c101506 */
[----:B------:R0:W-:Y:S04]  /*52d50*/  @P3 STG.E.U16 [R28.64], R13 ;  /* 0x0000000d1c003986 */ /* 0x0001e8000c101506 */
[----:B0-----:R-:W3:Y:S04]  /*52d60*/  LDL.LU R29, [R1+0x324] ;  /* 0x00032400011d7983 */ /* 0x001ee80000300800 */
[----:B------:R-:W2:Y:S01]  /*52d70*/  LDL.LU R28, [R1+0xcec] ;  /* 0x000cec00011c7983 */ /* 0x000ea20000300800 */
[----:B------:R-:W-:-:S02]  /*52d80*/  IADD3 R12, R19, 0xde, RZ ;  /* 0x000000de130c7810 */ /* 0x000fc40007ffe0ff */
[----:B------:R-:W-:Y:S01]  /*52d90*/  IADD3 R8, R0, c[0x0][0x198], RZ ;  /* 0x0000660000087a10 */ /* 0x000fe20007ffe0ff */
[----:B------:R-:W3:Y:S01]  /*52da0*/  LDL.LU R27, [R1+0x2e4] ;  /* 0x0002e400011b7983 */ /* 0x000ee20000300800 */
[----:B------:R-:W-:Y:S02]  /*52db0*/  ISETP.GE.AND P1, PT, R12, c[0x0][0x17c], PT ;  /* 0x00005f000c007a0c */ /* 0x000fe40003f26270 */
[----:B------:R-:W-:Y:S02]  /*52dc0*/  IADD3 R12, R19, 0xdf, RZ ;  /* 0x000000df130c7810 */ /* 0x000fe40007ffe0ff */
[C---:B------:R-:W-:Y:S02]  /*52dd0*/  IADD3 R0, R8.reuse, c[0x0][0x198], RZ ;  /* 0x0000660008007a10 */ /* 0x040fe40007ffe0ff */
[----:B------:R-:W-:Y:S01]  /*52de0*/  PRMT R26, R5, 0x7632, R26 ;  /* 0x00007632051a7816 */ /* 0x000fe2000000001a */
[----:B------:R-:W-:Y:S01]  /*52df0*/  IMAD.WIDE R4, R8, 0x2, R2 ;  /* 0x0000000208047825 */ /* 0x000fe200078e0202 */
[----:B------:R-:W-:-:S02]  /*52e00*/  PRMT R20, R13, 0x7632, R20 ;  /* 0x000076320d147816 */ /* 0x000fc40000000014 */
[----:B------:R-:W-:Y:S01]  /*52e10*/  ISETP.GE.AND P3, PT, R12, c[0x0][0x17c], PT ;  /* 0x00005f000c007a0c */ /* 0x000fe20003f66270 */
[----:B------:R-:W-:-:S04]  /*52e20*/  IMAD.WIDE R8, R8, 0x2, R24 ;  /* 0x0000000208087825 */ /* 0x000fc800078e0218 */
[----:B------:R-:W-:Y:S01]  /*52e30*/  IMAD.WIDE R12, R0, 0x2, R2 ;  /* 0x00000002000c7825 */ /* 0x000fe200078e0202 */
[C---:B--2---:R-:W-:Y:S02]  /*52e40*/  ISETP.LT.AND P4, PT, R28.reuse, c[0x0][0x178], !P0 ;  /* 0x00005e001c007a0c */ /* 0x044fe40004781270 */
[----:B------:R-:W-:Y:S02]  /*52e50*/  ISETP.LT.AND P0, PT, R23, c[0x0][0x178], !P0 ;  /* 0x00005e0017007a0c */ /* 0x000fe40004701270 */
[----:B------:R-:W-:-:S09]  /*52e60*/  ISETP.LT.AND P6, PT, R28, c[0x0][0x178], !P5 ;  /* 0x00005e001c007a0c */ /* 0x000fd20006fc1270 */
[----:B------:R-:W-:Y:S04]  /*52e70*/  @P4 STG.E.U16 [R4.64], R26 ;  /* 0x0000001a04004986 */ /* 0x000fe8000c101506 */
[----:B------:R-:W-:Y:S04]  /*52e80*/  @P0 STG.E.U16 [R8.64], R20 ;  /* 0x0000001408000986 */ /* 0x000fe8000c101506 */
[----:B---3--:R0:W-:Y:S02]  /*52e90*/  @P6 STG.E.U16 [R12.64], R29 ;  /* 0x0000001d0c006986 */ /* 0x0081e4000c101506 */
[----:B0-----:R-:W-:-:S02]  /*52ea0*/  PRMT R12, R29, 0x7632, R12 ;  /* 0x000076321d0c7816 */ /* 0x001fc4000000000c */
[----:B------:R-:W2:Y:S04]  /*52eb0*/  LDL.LU R29, [R1+0x2d8] ;  /* 0x0002d800011d7983 */ /* 0x000ea80000300800 */
[----:B------:R-:W3:Y:S01]  /*52ec0*/  LDL.LU R20, [R1+0x28] ;  /* 0x0000280001147983 */ /* 0x000ee20000300800 */
[C---:B------:R-:W-:Y:S02]  /*52ed0*/  ISETP.LT.AND P5, PT, R23.reuse, c[0x0][0x178], !P5 ;  /* 0x00005e0017007a0c */ /* 0x040fe40006fa1270 */
[----:B------:R-:W-:Y:S01]  /*52ee0*/  ISETP.LT.AND P6, PT, R28, c[0x0][0x178], !P2 ;  /* 0x00005e001c007a0c */ /* 0x000fe200057c1270 */
[----:B------:R-:W-:Y:S01]  /*52ef0*/  IMAD.WIDE R4, R0, 0x2, R24 ;  /* 0x0000000200047825 */ /* 0x000fe200078e0218 */
[----:B------:R-:W-:Y:S02]  /*52f00*/  ISETP.LT.AND P2, PT, R23, c[0x0][0x178], !P2 ;  /* 0x00005e0017007a0c */ /* 0x000fe40005741270 */
[----:B------:R-:W-:-:S02]  /*52f10*/  IADD3 R8, R19, 0xe1, RZ ;  /* 0x000000e113087810 */ /* 0x000fc40007ffe0ff */
[----:B------:R-:W-:Y:S02]  /*52f20*/  IADD3 R0, R0, c[0x0][0x198], RZ ;  /* 0x0000660000007a10 */ /* 0x000fe40007ffe0ff */
[----:B------:R-:W-:-:S03]  /*52f30*/  ISETP.GE.AND P0, PT, R8, c[0x0][0x17c], PT ;  /* 0x00005f0008007a0c */ /* 0x000fc60003f06270 */
[----:B------:R0:W-:Y:S01]  /*52f40*/  @P5 STG.E.U16 [R4.64], R17 ;  /* 0x0000001104005986 */ /* 0x0001e2000c101506 */
[----:B------:R-:W-:Y:S01]  /*52f50*/  IMAD.WIDE R8, R0, 0x2, R2 ;  /* 0x0000000200087825 */ /* 0x000fe200078e0202 */
[----:B------:R-:W-:Y:S02]  /*52f60*/  ISETP.LT.AND P5, PT, R28, c[0x0][0x178], !P1 ;  /* 0x00005e001c007a0c */ /* 0x000fe40004fa1270 */
[----:B------:R-:W-:Y:S02]  /*52f70*/  ISETP.LT.AND P1, PT, R23, c[0x0][0x178], !P1 ;  /* 0x00005e0017007a0c */ /* 0x000fe40004f21270 */
[----:B------:R1:W-:Y:S01]  /*52f80*/  @P6 STG.E.U16 [R8.64], R12 ;  /* 0x0000000c08006986 */ /* 0x0003e2000c101506 */
[----:B0-----:R-:W-:Y:S01]  /*52f90*/  PRMT R17, R17, 0x7632, R17 ;  /* 0x0000763211117816 */ /* 0x001fe20000000011 */
[C---:B------:R-:W-:Y:S01]  /*52fa0*/  IMAD.WIDE R4, R0.reuse, 0x2, R24 ;  /* 0x0000000200047825 */ /* 0x040fe200078e0218 */
[----:B------:R-:W-:Y:S02]  /*52fb0*/  IADD3 R0, R0, c[0x0][0x198], RZ ;  /* 0x0000660000007a10 */ /* 0x000fe40007ffe0ff */
[----:B------:R-:W-:-:S02]  /*52fc0*/  IADD3 R16, R19, 0xe0, RZ ;  /* 0x000000e013107810 */ /* 0x000fc40007ffe0ff */
[----:B------:R0:W-:Y:S01]  /*52fd0*/  @P2 STG.E.U16 [R4.64], R17 ;  /* 0x0000001104002986 */ /* 0x0001e2000c101506 */
[----:B------:R-:W-:Y:S01]  /*52fe0*/  ISETP.LT.AND P2, PT, R28, c[0x0][0x178], !P3 ;  /* 0x00005e001c007a0c */ /* 0x000fe20005f41270 */
[----:B-1----:R-:W-:Y:S01]  /*52ff0*/  IMAD.WIDE R8, R0, 0x2, R24 ;  /* 0x0000000200087825 */ /* 0x002fe200078e0218 */
[----:B------:R-:W-:Y:S02]  /*53000*/  ISETP.LT.AND P3, PT, R23, c[0x0][0x178], !P3 ;  /* 0x00005e0017007a0c */ /* 0x000fe40005f61270 */
[----:B------:R-:W-:Y:S02]  /*53010*/  IADD3 R12, R19, 0xe3, RZ ;  /* 0x000000e3130c7810 */ /* 0x000fe40007ffe0ff */
[----:B------:R-:W-:Y:S01]  /*53020*/  ISETP.GE.AND P4, PT, R16, c[0x0][0x17c], PT ;  /* 0x00005f0010007a0c */ /* 0x000fe20003f86270 */
[C---:B0-----:R-:W-:Y:S01]  /*53030*/  IMAD.WIDE R4, R0.reuse, 0x2, R2 ;  /* 0x0000000200047825 */ /* 0x041fe200078e0202 */
[----:B------:R-:W-:-:S04]  /*53040*/  IADD3 R0, R0, c[0x0][0x198], RZ ;  /* 0x0000660000007a10 */ /* 0x000fc80007ffe0ff */
[----:B------:R0:W-:Y:S01]  /*53050*/  @P5 STG.E.U16 [R4.64], R27 ;  /* 0x0000001b04005986 */ /* 0x0001e2000c101506 */
[----:B------:R-:W-:Y:S02]  /*53060*/  ISETP.GE.AND P5, PT, R12, c[0x0][0x17c], PT ;  /* 0x00005f000c007a0c */ /* 0x000fe40003fa6270 */
[----:B------:R-:W-:Y:S01]  /*53070*/  PRMT R12, R27, 0x7632, R12 ;  /* 0x000076321b0c7816 */ /* 0x000fe2000000000c */
[----:B------:R1:W-:Y:S01]  /*53080*/  @P1 STG.E.U16 [R8.64], R21 ;  /* 0x0000001508001986 */ /* 0x0003e2000c101506 */
[----:B------:R-:W-:Y:S01]  /*53090*/  ISETP.LT.AND P1, PT, R28, c[0x0][0x178], !P4 ;  /* 0x00005e001c007a0c */ /* 0x000fe20006721270 */
[C---:B0-----:R-:W-:Y:S02]  /*530a0*/  IMAD.WIDE R4, R0.reuse, 0x2, R2 ;  /* 0x0000000200047825 */ /* 0x041fe400078e0202 */
[----:B------:R-:W4:Y:S01]  /*530b0*/  LDL.LU R27, [R1+0x2f8] ;  /* 0x0002f800011b7983 */ /* 0x000f220000300800 */
[----:B-1----:R-:W-:Y:S01]  /*530c0*/  PRMT R21, R21, 0x7632, R21 ;  /* 0x0000763215157816 */ /* 0x002fe20000000015 */
        /* <DEDUP_REMOVED lines=9> */
[C---:B-1----:R-:W-:Y:S02]  /*53160*/  IADD3 R8, R19.reuse, 0xe5, RZ ;  /* 0x000000e513087810 */ /* 0x042fe40007ffe0ff */
[----:B------:R-:W-:Y:S02]  /*53170*/  IADD3 R12, R0, c[0x0][0x198], RZ ;  /* 0x00006600000c7a10 */ /* 0x000fe40007ffe0ff */
[----:B------:R-:W-:Y:S01]  /*53180*/  IADD3 R17, R19, 0xe6, RZ ;  /* 0x000000e613117810 */ /* 0x000fe20007ffe0ff */
[----:B--2---:R0:W-:Y:S01]  /*53190*/  @P1 STG.E.U16 [R4.64], R29 ;  /* 0x0000001d04001986 */ /* 0x0041e2000c101506 */
[----:B------:R-:W-:Y:S01]  /*531a0*/  ISETP.GE.AND P1, PT, R8, c[0x0][0x17c], PT ;  /* 0x00005f0008007a0c */ /* 0x000fe20003f26270 */
[----:B------:R-:W-:-:S04]  /*531b0*/  IMAD.WIDE R8, R12, 0x2, R2 ;  /* 0x000000020c087825 */ /* 0x000fc800078e0202 */
[----:B0-----:R-:W-:Y:S01]  /*531c0*/  IMAD.WIDE R4, R0, 0x2, R24 ;  /* 0x0000000200047825 */ /* 0x001fe200078e0218 */
[----:B------:R-:W-:Y:S02]  /*531d0*/  PRMT R0, R29, 0x7632, R0 ;  /* 0x000076321d007816 */ /* 0x000fe40000000000 */
[----:B------:R-:W2:Y:S04]  /*531e0*/  LDL.LU R29, [R1+0x18] ;  /* 0x00001800011d7983 */ /* 0x000ea80000300800 */
[----:B---3--:R-:W-:Y:S04]  /*531f0*/  @P4 STG.E.U16 [R4.64], R20 ;  /* 0x0000001404004986 */ /* 0x008fe8000c101506 */
[----:B------:R0:W-:Y:S01]  /*53200*/  @P3 STG.E.U16 [R8.64], R0 ;  /* 0x0000000008003986 */ /* 0x0001e2000c101506 */
[----:B------:R-:W-:-:S03]  /*53210*/  ISETP.GE.AND P3, PT, R17, c[0x0][0x17c], PT ;  /* 0x00005f0011007a0c */ /* 0x000fc60003f66270 */
[----:B------:R-:W3:Y:S01]  /*53220*/  LDL.LU R17, [R1+0x38] ;  /* 0x0000380001117983 */ /* 0x000ee20000300800 */
[----:B------:R-:W-:-:S04]  /*53230*/  IADD3 R13, R19, 0xe2, RZ ;  /* 0x000000e2130d7810 */ /* 0x000fc80007ffe0ff */
[----:B------:R-:W-:Y:S02]  /*53240*/  ISETP.GE.AND P6, PT, R13, c[0x0][0x17c], PT ;  /* 0x00005f000d007a0c */ /* 0x000fe40003fc6270 */
[----:B------:R-:W-:Y:S02]  /*53250*/  ISETP.LT.AND P0, PT, R23, c[0x0][0x178], !P0 ;  /* 0x00005e0017007a0c */ /* 0x000fe40004701270 */
[----:B------:R-:W-:Y:S02]  /*53260*/  ISETP.LT.AND P4, PT, R28, c[0x0][0x178], !P6 ;  /* 0x00005e001c007a0c */ /* 0x000fe40007781270 */
[C---:B0-----:R-:W-:Y:S01]  /*53270*/  IADD3 R0, R12.reuse, c[0x0][0x198], RZ ;  /* 0x000066000c007a10 */ /* 0x041fe20007ffe0ff */
[----:B------:R-:W-:Y:S01]  /*53280*/  IMAD.WIDE R4, R12, 0x2, R24 ;  /* 0x000000020c047825 */ /* 0x000fe200078e0218 */
[----:B------:R-:W-:-:S03]  /*53290*/  PRMT R16, R20, 0x7632, R16 ;  /* 0x0000763214107816 */ /* 0x000fc60000000010 */
[----:B------:R-:W-:Y:S01]  /*532a0*/  IMAD.WIDE R8, R0, 0x2, R2 ;  /* 0x0000000200087825 */ /* 0x000fe200078e0202 */
[----:B------:R-:W-:-:S03]  /*532b0*/  ISETP.LT.AND P6, PT, R23, c[0x0][0x178], !P6 ;  /* 0x00005e0017007a0c */ /* 0x000fc600077c1270 */
[----:B------:R-:W-:Y:S01]  /*532c0*/  @P0 STG.E.U16 [R4.64], R16 ;  /* 0x0000001004000986 */ /* 0x000fe2000c101506 */
[----:B------:R-:W-:-:S03]  /*532d0*/  IMAD.WIDE R12, R0, 0x2, R24 ;  /* 0x00000002000c7825 */ /* 0x000fc600078e0218 */
[----:B----4-:R0:W-:Y:S01]  /*532e0*/  @P4 STG.E.U16 [R8.64], R27 ;  /* 0x0000001b08004986 */ /* 0x0101e2000c101506 */
[----:B------:R-:W-:Y:S02]  /*532f0*/  ISETP.LT.AND P4, PT, R28, c[0x0][0x178], !P5 ;  /* 0x00005e001c007a0c */ /* 0x000fe40006f81270 */
[----:B------:R-:W-:Y:S02]  /*53300*/  PRMT R26, R27, 0x7632, R26 ;  /* 0x000076321b1a7816 */ /* 0x000fe4000000001a */
[----:B0-----:R-:W-:Y:S01]  /*53310*/  IADD3 R8, R0, c[0x0][0x198], RZ ;  /* 0x0000660000087a10 */ /* 0x001fe20007ffe0ff */
[----:B------:R-:W4:Y:S04]  /*53320*/  LDL.LU R27, [R1+0x318] ;  /* 0x00031800011b7983 */ /* 0x000f280000300800 */
[----:B------:R-:W-:Y:S01]  /*53330*/  IMAD.WIDE R4, R8, 0x2, R2 ;  /* 0x0000000208047825 */ /* 0x000fe200078e0202 */
[----:B---3--:R-:W-:Y:S04]  /*53340*/  @P6 STG.E.U16 [R12.64], R17 ;  /* 0x000000110c006986 */ /* 0x008fe8000c101506 */
[----:B------:R0:W-:Y:S04]  /*53350*/  @P4 STG.E.U16 [R4.64], R26 ;  /* 0x0000001a04004986 */ /* 0x0001e8000c101506 */
[----:B0-----:R-:W3:Y:S01]  /*53360*/  LDL.LU R5, [R1+0x308] ;  /* 0x0003080001057983 */ /* 0x001ee20000300800 */
[----:B------:R-:W-:-:S02]  /*53370*/  ISETP.LT.AND P5, PT, R23, c[0x0][0x178], !P5 ;  /* 0x00005e0017007a0c */ /* 0x000fc40006fa1270 */
[----:B------:R-:W-:Y:S02]  /*53380*/  ISETP.LT.AND P6, PT, R28, c[0x0][0x178], !P2 ;  /* 0x00005e001c007a0c */ /* 0x000fe400057c1270 */
[----:B------:R-:W-:Y:S02]  /*53390*/  ISETP.LT.AND P2, PT, R23, c[0x0][0x178], !P2 ;  /* 0x00005e0017007a0c */ /* 0x000fe40005741270 */
[C---:B------:R-:W-:Y:S01]  /*533a0*/  IADD3 R0, R8.reuse, c[0x0][0x198], RZ ;  /* 0x0000660008007a10 */ /* 0x040fe20007ffe0ff */
[----:B------:R-:W-:Y:S01]  /*533b0*/  IMAD.WIDE R8, R8, 0x2, R24 ;  /* 0x0000000208087825 */ /* 0x000fe200078e0218 */
[----:B------:R-:W-:-:S03]  /*533c0*/  PRMT R21, R17, 0x7632, R21 ;  /* 0x0000763211157816 */ /* 0x000fc60000000015 */
[----:B------:R-:W-:-:S04]  /*533d0*/  IMAD.WIDE R12, R0, 0x2, R2 ;  /* 0x00000002000c7825 */ /* 0x000fc800078e0202 */
[----:B------:R-:W-:Y:S01]  /*533e0*/  IMAD.WIDE R16, R0, 0x2, R24 ;  /* 0x0000000200107825 */ /* 0x000fe200078e0218 */
[----:B------:R0:W-:Y:S01]  /*533f0*/  @P5 STG.E.U16 [R8.64], R21 ;  /* 0x0000001508005986 */ /* 0x0001e2000c101506 */
[----:B------:R-:W-:Y:S02]  /*53400*/  ISETP.LT.AND P5, PT, R28, c[0x0][0x178], !P1 ;  /* 0x00005e001c007a0c */ /* 0x000fe40004fa1270 */
[----:B------:R-:W-:Y:S02]  /*53410*/  ISETP.LT.AND P1, PT, R23, c[0x0][0x178], !P1 ;  /* 0x00005e0017007a0c */ /* 0x000fe40004f21270 */
[----:B0-----:R-:W-:Y:S01]  /*53420*/  IADD3 R8, R0, c[0x0][0x198], RZ ;  /* 0x0000660000087a10 */ /* 0x001fe20007ffe0ff */
[----:B---3--:R-:W-:Y:S04]  /*53430*/  @P6 STG.E.U16 [R12.64], R5 ;  /* 0x000000050c006986 */ /* 0x008fe8000c101506 */
[----:B--2---:R0:W-:Y:S02]  /*53440*/  @P2 STG.E.U16 [R16.64], R29 ;  /* 0x0000001d10002986 */ /* 0x0041e4000c101506 */
[----:B0-----:R-:W-:-:S02]  /*53450*/  PRMT R17, R29, 0x7632, R17 ;  /* 0x000076321d117816 */ /* 0x001fc40000000011 */
[----:B------:R-:W2:Y:S01]  /*53460*/  LDL.LU R29, [R1+0x348] ;  /* 0x00034800011d7983 */ /* 0x000ea20000300800 */
[----:B------:R-:W-:Y:S02]  /*53470*/  ISETP.LT.AND P6, PT, R28, c[0x0][0x178], !P3 ;  /* 0x00005e001c007a0c */ /* 0x000fe40005fc1270 */
[----:B------:R-:W-:Y:S02]  /*53480*/  ISETP.LT.AND P3, PT, R23, c[0x0][0x178], !P3 ;  /* 0x00005e0017007a0c */ /* 0x000fe40005f61270 */
[----:B------:R-:W-:Y:S01]  /*53490*/  PRMT R16, R5, 0x7632, R16 ;  /* 0x0000763205107816 */ /* 0x000fe20000000010 */
[C---:B------:R-:W-:Y:S01]  /*534a0*/  IMAD.WIDE R4, R8.reuse, 0x2, R2 ;  /* 0x0000000208047825 */ /* 0x040fe200078e0202 */
[C---:B------:R-:W-:Y:S02]  /*534b0*/  IADD3 R12, R19.reuse, 0xe9, RZ ;  /* 0x000000e9130c7810 */ /* 0x040fe40007ffe0ff */
[C---:B------:R-:W-:Y:S01]  /*534c0*/  IADD3 R0, R8.reuse, c[0x0][0x198], RZ ;  /* 0x0000660008007a10 */ /* 0x040fe20007ffe0ff */
[----:B------:R-:W-:Y:S01]  /*534d0*/  IMAD.WIDE R8, R8, 0x2, R24 ;  /* 0x0000000208087825 */ /* 0x000fe200078e0218 */
[----:B------:R-:W-:Y:S01]  /*534e0*/  ISETP.GE.AND P2, PT, R12, c[0x0][0x17c], PT ;  /* 0x00005f000c007a0c */ /* 0x000fe20003f46270 */
[----:B------:R0:W-:Y:S02]  /*534f0*/  @P5 STG.E.U16 [R4.64], R16 ;  /* 0x0000001004005986 */ /* 0x0001e4000c101506 */
[----:B------:R-:W-:Y:S01]  /*53500*/  IMAD.WIDE R12, R0, 0x2, R2 ;  /* 0x00000002000c7825 */ /* 0x000fe200078e0202 */
[C---:B------:R-:W-:Y:S01]  /*53510*/  IADD3 R20, R19.reuse, 0xe7, RZ ;  /* 0x000000e713147810 */ /* 0x040fe20007ffe0ff */
[----:B------:R1:W-:Y:S03]  /*53520*/  @P1 STG.E.U16 [R8.64], R17 ;  /* 0x0000001108001986 */ /* 0x0003e6000c101506 */
[----:B------:R-:W-:Y:S01]  /*53530*/  ISETP.GE.AND P0, PT, R20, c[0x0][0x17c], PT ;  /* 0x00005f0014007a0c */ /* 0x000fe20003f06270 */
[----:B----4-:R-:W-:Y:S01]  /*53540*/  @P6 STG.E.U16 [R12.64], R27 ;  /* 0x0000001b0c006986 */ /* 0x010fe2000c101506 */
[----:B0-----:R-:W-:Y:S01]  /*53550*/  IMAD.WIDE R4, R0, 0x2, R24 ;  /* 0x0000000200047825 */ /* 0x001fe200078e0218 */
[----:B------:R-:W-:-:S04]  /*53560*/  IADD3 R20, R19, 0xe8, RZ ;  /* 0x000000e813147810 */ /* 0x000fc80007ffe0ff */
[----:B------:R0:W-:Y:S01]  /*53570*/  @P3 STG.E.U16 [R4.64], R6 ;  /* 0x0000000604003986 */ /* 0x0001e2000c101506 */
[----:B------:R-:W-:Y:S02]  /*53580*/  ISETP.LT.AND P6, PT, R28, c[0x0][0x178], !P0 ;  /* 0x00005e001c007a0c */ /* 0x000fe400047c1270 */
[----:B------:R-:W-:Y:S02]  /*53590*/  ISETP.GE.AND P4, PT, R20, c[0x0][0x17c], PT ;  /* 0x00005f0014007a0c */ /* 0x000fe40003f86270 */
[----:B-1----:R-:W-:Y:S02]  /*535a0*/  IADD3 R8, R19, 0xeb, RZ ;  /* 0x000000eb13087810 */ /* 0x002fe40007ffe0ff */
[----:B0-----:R-:W-:Y:S02]  /*535b0*/  PRMT R6, R27, 0x7632, R6 ;  /* 0x000076321b067816 */ /* 0x001fe40000000006 */
[----:B------:R-:W3:Y:S01]  /*535c0*/  LDL.LU R27, [R1+0x338] ;  /* 0x00033800011b7983 */ /* 0x000ee20000300800 */
[----:B------:R-:W-:-:S02]  /*535d0*/  IADD3 R0, R0, c[0x0][0x198], RZ ;  /* 0x0000660000007a10 */ /* 0x000fc40007ffe0ff */
[----:B------:R-:W-:Y:S02]  /*535e0*/  ISETP.LT.AND P0, PT, R23, c[0x0][0x178], !P0 ;  /* 0x00005e0017007a0c */ /* 0x000fe40004701270 */
[----:B------:R-:W-:Y:S01]  /*535f0*/  ISETP.LT.AND P3, PT, R28, c[0x0][0x178], !P4 ;  /* 0x00005e001c007a0c */ /* 0x000fe20006761270 */
[----:B------:R-:W-:Y:S01]  /*53600*/  IMAD.WIDE R4, R0, 0x2, R2 ;  /* 0x0000000200047825 */ /* 0x000fe200078e0202 */
[----:B------:R-:W-:-:S03]  /*53610*/  ISETP.GE.AND P1, PT, R8, c[0x0][0x17c], PT ;  /* 0x00005f0008007a0c */ /* 0x000fc60003f26270 */
[C---:B------:R-:W-:Y:S01]  /*53620*/  IMAD.WIDE R8, R0.reuse, 0x2, R24 ;  /* 0x0000000200087825 */ /* 0x040fe200078e0218 */
[----:B------:R-:W-:Y:S01]  /*53630*/  IADD3 R0, R0, c[0x0][0x198], RZ ;  /* 0x0000660000007a10 */ /* 0x000fe20007ffe0ff */
[----:B------:R0:W-:Y:S01]  /*53640*/  @P6 STG.E.U16 [R4.64], R6 ;  /* 0x0000000604006986 */ /* 0x0001e2000c101506 */
[----:B------:R-:W-:-:S05]  /*53650*/  PRMT R12, R6, 0x7632, R12 ;  /* 0x00007632060c7816 */ /* 0x000fca000000000c */
[----:B------:R-:W-:Y:S01]  /*53660*/  @P0 STG.E.U16 [R8.64], R12 ;  /* 0x0000000c08000986 */ /* 0x000fe2000c101506 */
[----:B0-----:R-:W-:Y:S01]  /*53670*/  IMAD.WIDE R4, R0, 0x2, R2 ;  /* 0x0000000200047825 */ /* 0x001fe200078e0202 */
[----:B------:R-:W-:-:S04]  /*53680*/  IADD3 R6, R19, 0xed, RZ ;  /* 0x000000ed13067810 */ /* 0x000fc80007ffe0ff */
[----:B--2---:R0:W-:Y:S01]  /*53690*/  @P3 STG.E.U16 [R4.64], R29 ;  /* 0x0000001d04003986 */ /* 0x0041e2000c101506 */
[----:B------:R-:W-:Y:S02]  /*536a0*/  ISETP.GE.AND P3, PT, R6, c[0x0][0x17c], PT ;  /* 0x00005f0006007a0c */ /* 0x000fe40003f66270 */
[----:B------:R-:W-:Y:S02]  /*536b0*/  PRMT R6, R29, 0x7632, R6 ;  /* 0x000076321d067816 */ /* 0x000fe40000000006 */
[----:B0-----:R-:W2:Y:S01]  /*536c0*/  LDL.LU R29, [R1+0x328] ;  /* 0x00032800011d7983 */ /* 0x001ea20000300800 */
[----:B------:R-:W-:Y:S02]  /*536d0*/  ISETP.LT.AND P4, PT, R23, c[0x0][0x178], !P4 ;  /* 0x00005e0017007a0c */ /* 0x000fe40006781270 */
[----:B------:R-:W-:Y:S01]  /*536e0*/  IADD3 R20, R19, 0xea, RZ ;  /* 0x000000ea13147810 */ /* 0x000fe20007ffe0ff */
[----:B------:R-:W-:Y:S01]  /*536f0*/  IMAD.WIDE R8, R0, 0x2, R24 ;  /* 0x0000000200087825 */ /* 0x000fe200078e0218 */
[----:B------:R-:W-:-:S02]  /*53700*/  ISETP.LT.AND P0, PT, R28, c[0x0][0x178], !P2 ;  /* 0x00005e001c007a0c */ /* 0x000fc40005701270 */
[----:B------:R-:W-:Y:S02]  /*53710*/  ISETP.GE.AND P5, PT, R20, c[0x0][0x17c], PT ;  /* 0x00005f0014007a0c */ /* 0x000fe40003fa6270 */
[----:B------:R-:W-:Y:S02]  /*53720*/  IADD3 R0, R0, c[0x0][0x198], RZ ;  /* 0x0000660000007a10 */ /* 0x000fe40007ffe0ff */
[----:B------:R-:W-:-:S03]  /*53730*/  ISETP.LT.AND P2, PT, R23, c[0x0][0x178], !P2 ;  /* 0x00005e0017007a0c */ /* 0x000fc60005741270 */
[----:B------:R0:W-:Y:S01]  /*53740*/  @P4 STG.E.U16 [R8.64], R10 ;  /* 0x0000000a08004986 */ /* 0x0001e2000c101506 */
[----:B------:R-:W-:Y:S01]  /*53750*/  ISETP.LT.AND P4, PT, R28, c[0x0][0x178], !P5 ;  /* 0x00005e001c007a0c */ /* 0x000fe20006f81270 */
[----:B------:R-:W-:Y:S01]  /*53760*/  IMAD.WIDE R4, R0, 0x2, R2 ;  /* 0x0000000200047825 */ /* 0x000fe200078e0202 */
[----:B------:R-:W-:-:S04]  /*53770*/  ISETP.LT.AND P5, PT, R23, c[0x0][0x178], !P5 ;  /* 0x00005e0017007a0c */ /* 0x000fc80006fa1270 */
[----:B------:R1:W-:Y:S01]  /*53780*/  @P0 STG.E.U16 [R4.64], R6 ;  /* 0x0000000604000986 */ /* 0x0003e2000c101506 */
[C---:B0-----:R-:W-:Y:S01]  /*53790*/  IMAD.WIDE R8, R0.reuse, 0x2, R24 ;  /* 0x0000000200087825 */ /* 0x041fe200078e0218 */
[----:B------:R-:W-:Y:S02]  /*537a0*/  IADD3 R0, R0, c[0x0][0x198], RZ ;  /* 0x0000660000007a10 */ /* 0x000fe40007ffe0ff */
[----:B------:R-:W-:-:S03]  /*537b0*/  PRMT R10, R10, 0x7632, R10 ;  /* 0x000076320a0a7816 */ /* 0x000fc6000000000a */
[----:B-1----:R-:W-:Y:S01]  /*537c0*/  IMAD.WIDE R4, R0, 0x2, R2 ;  /* 0x0000000200047825 */ /* 0x002fe200078e0202 */
[C---:B------:R-:W-:Y:S01]  /*537d0*/  IADD3 R6, R19.reuse, 0xee, RZ ;  /* 0x000000ee13067810 */ /* 0x040fe20007ffe0ff */
[----:B------:R0:W-:Y:S01]  /*537e0*/  @P2 STG.E.U16 [R8.64], R10 ;  /* 0x0000000a08002986 */ /* 0x0001e2000c101506 */
[----:B------:R-:W-:Y:S02]  /*537f0*/  ISETP.LT.AND P2, PT, R28, c[0x0][0x178], !P1 ;  /* 0x00005e001c007a0c */ /* 0x000fe40004f41270 */
[----:B------:R-:W-:Y:S01]  /*53800*/  ISETP.GE.AND P0, PT, R6, c[0x0][0x17c], PT ;  /* 0x00005f0006007a0c */ /* 0x000fe20003f06270 */
[----:B---3--:R1:W-:Y:S01]  /*53810*/  @P4 STG.E.U16 [R4.64], R27 ;  /* 0x0000001b04004986 */ /* 0x0083e2000c101506 */
[C---:B------:R-:W-:Y:S02]  /*53820*/  IADD3 R6, R0.reuse, c[0x0][0x198], RZ ;  /* 0x0000660000067a10 */ /* 0x040fe40007ffe0ff */
[C---:B------:R-:W-:Y:S02]  /*53830*/  IADD3 R13, R19.reuse, 0xec, RZ ;  /* 0x000000ec130d7810 */ /* 0x040fe40007ffe0ff */
[----:B0-----:R-:W-:Y:S01]  /*53840*/  IADD3 R8, R19, 0xef, RZ ;  /* 0x000000ef13087810 */ /* 0x001fe20007ffe0ff */
[----:B-1----:R-:W-:Y:S01]  /*53850*/  IMAD.WIDE R4, R0, 0x2, R24 ;  /* 0x0000000200047825 */ /* 0x002fe200078e0218 */
[----:B------:R-:W-:-:S02]  /*53860*/  PRMT R0, R27, 0x7632, R0 ;  /* 0x000076321b007816 */ /* 0x000fc40000000000 */
[----:B------:R-:W3:Y:S01]  /*53870*/  LDL.LU R27, [R1+0x2e8] ;  /* 0x0002e800011b7983 */ /* 0x000ee20000300800 */
[----:B------:R-:W-:Y:S02]  /*53880*/  ISETP.GE.AND P6, PT, R13, c[0x0][0x17c], PT ;  /* 0x00005f000d007a0c */ /* 0x000fe40003fc6270 */
[----:B------:R-:W-:Y:S01]  /*53890*/  ISETP.GE.AND P4, PT, R8, c[0x0][0x17c], PT ;  /* 0x00005f0008007a0c */ /* 0x000fe20003f86270 */
[----:B------:R-:W-:Y:S01]  /*538a0*/  IMAD.WIDE R8, R6, 0x2, R2 ;  /* 0x0000000206087825 */ /* 0x000fe200078e0202 */
[----:B------:R-:W-:Y:S01]  /*538b0*/  ISETP.LT.AND P1, PT, R23, c[0x0][0x178], !P1 ;  /* 0x00005e0017007a0c */ /* 0x000fe20004f21270 */
[----:B-----5:R0:W-:Y:S01]  /*538c0*/  @P5 STG.E.U16 [R4.64], R14 ;  /* 0x0000000e04005986 */ /* 0x0201e2000c101506 */
[----:B------:R-:W-:-:S03]  /*538d0*/  ISETP.LT.AND P5, PT, R28, c[0x0][0x178], !P6 ;  /* 0x00005e001c007a0c */ /* 0x000fc600077a1270 */
[----:B------:R1:W-:Y:S04]  /*538e0*/  @P2 STG.E.U16 [R8.64], R0 ;  /* 0x0000000008002986 */ /* 0x0003e8000c101506 */
[----:B------:R-:W4:Y:S01]  /*538f0*/  LDL.LU R26, [R1+0x2dc] ;  /* 0x0002dc00011a7983 */ /* 0x000f220000300800 */
[----:B0-----:R-:W-:Y:S01]  /*53900*/  PRMT R14, R14, 0x7632, R14 ;  /* 0x000076320e0e7816 */ /* 0x001fe2000000000e */
[C---:B------:R-:W-:Y:S01]  /*53910*/  IMAD.WIDE R4, R6.reuse, 0x2, R24 ;  /* 0x0000000206047825 */ /* 0x040fe200078e0218 */
[----:B-1----:R-:W-:Y:S02]  /*53920*/  IADD3 R0, R6, c[0x0][0x198], RZ ;  /* 0x0000660006007a10 */ /* 0x002fe40007ffe0ff */
[----:B------:R-:W-:-:S03]  /*53930*/  IADD3 R6, R19, 0xf1, RZ ;  /* 0x000000f113067810 */ /* 0x000fc60007ffe0ff */
[----:B------:R-:W-:Y:S01]  /*53940*/  IMAD.WIDE R8, R0, 0x2, R2 ;  /* 0x0000000200087825 */ /* 0x000fe200078e0202 */
[----:B------:R-:W-:Y:S01]  /*53950*/  @P1 STG.E.U16 [R4.64], R14 ;  /* 0x0000000e04001986 */ /* 0x000fe2000c101506 */
[----:B------:R-:W-:-:S03]  /*53960*/  ISETP.GE.AND P1, PT, R6, c[0x0][0x17c], PT ;  /* 0x00005f0006007a0c */ /* 0x000fc60003f26270 */
[----:B--2---:R0:W-:Y:S01]  /*53970*/  @P5 STG.E.U16 [R8.64], R29 ;  /* 0x0000001d08005986 */ /* 0x0041e2000c101506 */
[----:B------:R-:W-:-:S03]  /*53980*/  PRMT R6, R29, 0x7632, R6 ;  /* 0x000076321d067816 */ /* 0x000fc60000000006 */
[----:B0-----:R-:W2:Y:S01]  /*53990*/  LDL.LU R29, [R1+0x2c] ;  /* 0x00002c00011d7983 */ /* 0x001ea20000300800 */
[C---:B------:R-:W-:Y:S01]  /*539a0*/  ISETP.LT.AND P6, PT, R23.reuse, c[0x0][0x178], !P6 ;  /* 0x00005e0017007a0c */ /* 0x040fe200077c1270 */
[----:B------:R-:W-:Y:S01]  /*539b0*/  IMAD.WIDE R12, R0, 0x2, R24 ;  /* 0x00000002000c7825 */ /* 0x000fe200078e0218 */
[----:B------:R-:W-:Y:S01]  /*539c0*/  ISETP.LT.AND P5, PT, R28, c[0x0][0x178], !P3 ;  /* 0x00005e001c007a0c */ /* 0x000fe20005fa1270 */
[----:B------:R-:W5:Y:S01]  /*539d0*/  LDL.LU R21, [R1+0x2fc] ;  /* 0x0002fc0001157983 */ /* 0x000f620000300800 */
[----:B------:R-:W-:Y:S02]  /*539e0*/  ISETP.LT.AND P3, PT, R23, c[0x0][0x178], !P3 ;  /* 0x00005e0017007a0c */ /* 0x000fe40005f61270 */
[----:B------:R-:W-:-:S07]  /*539f0*/  IADD3 R8, R0, c[0x0][0x198], RZ ;  /* 0x0000660000087a10 */ /* 0x000fce0007ffe0ff */
[----:B------:R0:W-:Y:S01]  /*53a00*/  @P6 STG.E.U16 [R12.64], R18 ;  /* 0x000000120c006986 */ /* 0x0001e2000c101506 */
[----:B------:R-:W-:Y:S02]  /*53a10*/  ISETP.LT.AND P6, PT, R28, c[0x0][0x178], !P0 ;  /* 0x00005e001c007a0c */ /* 0x000fe400047c1270 */
[----:B------:R-:W-:Y:S02]  /*53a20*/  ISETP.LT.AND P0, PT, R23, c[0x0][0x178], !P0 ;  /* 0x00005e0017007a0c */ /* 0x000fe40004701270 */
[C---:B------:R-:W-:Y:S01]  /*53a30*/  IADD3 R0, R8.reuse, c[0x0][0x198], RZ ;  /* 0x0000660008007a10 */ /* 0x040fe20007ffe0ff */
[----:B------:R-:W-:Y:S01]  /*53a40*/  IMAD.WIDE R4, R8, 0x2, R2 ;  /* 0x0000000208047825 */ /* 0x000fe200078e0202 */
[----:B------:R-:W-:-:S03]  /*53a50*/  IADD3 R10, R19, 0xf0, RZ ;  /* 0x000000f0130a7810 */ /* 0x000fc60007ffe0ff */
[----:B------:R-:W-:Y:S01]  /*53a60*/  IMAD.WIDE R8, R8, 0x2, R24 ;  /* 0x0000000208087825 */ /* 0x000fe200078e0218 */
[----:B0-----:R-:W-:-:S03]  /*53a70*/  PRMT R18, R18, 0x7632, R18 ;  /* 0x0000763212127816 */ /* 0x001fc60000000012 */
[C---:B------:R-:W-:Y:S01]  /*53a80*/  IMAD.WIDE R12, R0.reuse, 0x2, R2 ;  /* 0x00000002000c7825 */ /* 0x040fe200078e0202 */
[----:B------:R0:W-:Y:S03]  /*53a90*/  @P5 STG.E.U16 [R4.64], R6 ;  /* 0x0000000604005986 */ /* 0x0001e6000c101506 */
[----:B------:R-:W-:Y:S01]  /*53aa0*/  IMAD.WIDE R16, R0, 0x2, R24 ;  /* 0x0000000200107825 */ /* 0x000fe200078e0218 */
[----:B------:R-:W-:Y:S01]  /*53ab0*/  @P3 STG.E.U16 [R8.64], R18 ;  /* 0x0000001208003986 */ /* 0x000fe2000c101506 */
[----:B------:R-:W-:Y:S02]  /*53ac0*/  ISETP.GE.AND P2, PT, R10, c[0x0][0x17c], PT ;  /* 0x00005f000a007a0c */ /* 0x000fe40003f46270 */
[----:B------:R-:W-:Y:S01]  /*53ad0*/  IADD3 R10, R19, 0xf2, RZ ;  /* 0x000000f2130a7810 */ /* 0x000fe20007ffe0ff */
[----:B---3--:R1:W-:Y:S04]  /*53ae0*/  @P6 STG.E.U16 [R12.64], R27 ;  /* 0x0000001b0c006986 */ /* 0x0083e8000c101506 */
[----:B------:R3:W-:Y:S01]  /*53af0*/  @P0 STG.E.U16 [R16.64], R22 ;  /* 0x0000001610000986 */ /* 0x0007e2000c101506 */
[----:B------:R-:W-:-:S02]  /*53b00*/  ISETP.LT.AND P0, PT, R28, c[0x0][0x178], !P4 ;  /* 0x00005e001c007a0c */ /* 0x000fc40006701270 */
[----:B------:R-:W-:Y:S02]  /*53b10*/  ISETP.LT.AND P4, PT, R23, c[0x0][0x178], !P4 ;  /* 0x00005e0017007a0c */ /* 0x000fe40006781270 */
[----:B0-----:R-:W-:Y:S02]  /*53b20*/  IADD3 R4, R0, c[0x0][0x198], RZ ;  /* 0x0000660000047a10 */ /* 0x001fe40007ffe0ff */
[----:B------:R-:W-:Y:S02]  /*53b30*/  ISETP.GE.AND P5, PT, R10, c[0x0][0x17c], PT ;  /* 0x00005f000a007a0c */ /* 0x000fe40003fa6270 */
[----:B------:R-:W-:Y:S02]  /*53b40*/  PRMT R10, R27, 0x7632, R10 ;  /* 0x000076321b0a7816 */ /* 0x000fe4000000000a */
[----:B-1----:R-:W5:Y:S01]  /*53b50*/  LDL.LU R27, [R1+0x3c] ;  /* 0x00003c00011b7983 */ /* 0x002f620000300800 */
[----:B------:R-:W-:Y:S01]  /*53b60*/  ISETP.LT.AND P3, PT, R28, c[0x0][0x178], !P2 ;  /* 0x00005e001c007a0c */ /* 0x000fe20005761270 */
[----:B------:R-:W-:Y:S01]  /*53b70*/  IMAD.WIDE R8, R4, 0x2, R2 ;  /* 0x0000000204087825 */ /* 0x000fe200078e0202 */
[----:B------:R-:W-:-:S02]  /*53b80*/  ISETP.LT.AND P2, PT, R23, c[0x0][0x178], !P2 ;  /* 0x00005e0017007a0c */ /* 0x000fc40005741270 */
[C---:B------:R-:W-:Y:S01]  /*53b90*/  IADD3 R6, R4.reuse, c[0x0][0x198], RZ ;  /* 0x0000660004067a10 */ /* 0x040fe20007ffe0ff */
[----:B------:R-:W-:Y:S01]  /*53ba0*/  IMAD.WIDE R4, R4, 0x2, R24 ;  /* 0x0000000204047825 */ /* 0x000fe200078e0218 */
[----:B---3--:R-:W-:Y:S01]  /*53bb0*/  PRMT R22, R22, 0x7632, R22 ;  /* 0x0000763216167816 */ /* 0x008fe20000000016 */
[----:B------:R0:W-:Y:S04]  /*53bc0*/  @P0 STG.E.U16 [R8.64], R10 ;  /* 0x0000000a08000986 */ /* 0x0001e8000c101506 */
[----:B------:R1:W-:Y:S01]  /*53bd0*/  @P4 STG.E.U16 [R4.64], R22 ;  /* 0x0000001604004986 */ /* 0x0003e2000c101506 */
[----:B0-----:R-:W-:-:S04]  /*53be0*/  IMAD.WIDE R8, R6, 0x2, R2 ;  /* 0x0000000206087825 */ /* 0x001fc800078e0202 */
[----:B-1----:R-:W-:Y:S01]  /*53bf0*/  IMAD.WIDE R4, R6, 0x2, R24 ;  /* 0x0000000206047825 */ /* 0x002fe200078e0218 */
[----:B----4-:R-:W-:Y:S01]  /*53c00*/  @P3 STG.E.U16 [R8.64], R26 ;  /* 0x0000001a08003986 */ /* 0x010fe2000c101506 */
[----:B--2---:R-:W-:-:S03]  /*53c10*/  PRMT R10, R29, 0x7632, R10 ;  /* 0x000076321d0a7816 */ /* 0x004fc6000000000a */
[----:B------:R0:W-:Y:S04]  /*53c20*/  @P2 STG.E.U16 [R4.64], R29 ;  /* 0x0000001d04002986 */ /* 0x0001e8000c101506 */
[----:B0-----:R-:W2:Y:S01]  /*53c30*/  LDL.LU R29, [R1+0x30c] ;  /* 0x00030c00011d7983 */ /* 0x001ea20000300800 */
[----:B------:R-:W-:Y:S02]  /*53c40*/  IADD3 R0, R19, 0xf4, RZ ;  /* 0x000000f413007810 */ /* 0x000fe40007ffe0ff */
[----:B------:R-:W-:Y:S02]  /*53c50*/  ISETP.LT.AND P3, PT, R28, c[0x0][0x178], !P1 ;  /* 0x00005e001c007a0c */ /* 0x000fe40004f61270 */
[----:B------:R-:W-:Y:S02]  /*53c60*/  ISETP.LT.AND P1, PT, R23, c[0x0][0x178], !P1 ;  /* 0x00005e0017007a0c */ /* 0x000fe40004f21270 */
[----:B------:R-:W-:-:S02]  /*53c70*/  IADD3 R12, R19, 0xf3, RZ ;  /* 0x000000f3130c7810 */ /* 0x000fc40007ffe0ff */
[----:B------:R-:W-:Y:S02]  /*53c80*/  IADD3 R13, R6, c[0x0][0x198], RZ ;  /* 0x00006600060d7a10 */ /* 0x000fe40007ffe0ff */
[----:B------:R-:W-:Y:S02]  /*53c90*/  ISETP.GE.AND P0, PT, R0, c[0x0][0x17c], PT ;  /* 0x00005f0000007a0c */ /* 0x000fe40003f06270 */
[----:B------:R-:W-:Y:S02]  /*53ca0*/  PRMT R0, R26, 0x7632, R0 ;  /* 0x000076321a007816 */ /* 0x000fe40000000000 */
[----:B------:R-:W-:Y:S01]  /*53cb0*/  ISETP.LT.AND P4, PT, R28, c[0x0][0x178], !P5 ;  /* 0x00005e001c007a0c */ /* 0x000fe20006f81270 */
[----:B------:R-:W3:Y:S01]  /*53cc0*/  LDL.LU R26, [R1+0x1c] ;  /* 0x00001c00011a7983 */ /* 0x000ee20000300800 */
[----:B------:R-:W-:Y:S01]  /*53cd0*/  ISETP.LT.AND P5, PT, R23, c[0x0][0x178], !P5 ;  /* 0x00005e0017007a0c */ /* 0x000fe20006fa1270 */
[----:B------:R-:W-:Y:S01]  /*53ce0*/  IMAD.WIDE R4, R13, 0x2, R2 ;  /* 0x000000020d047825 */ /* 0x000fe200078e0202 */
[----:B------:R-:W-:-:S02]  /*53cf0*/  ISETP.GE.AND P6, PT, R12, c[0x0][0x17c], PT ;  /* 0x00005f000c007a0c */ /* 0x000fc40003fc6270 */
[----:B------:R-:W-:Y:S01]  /*53d00*/  IADD3 R12, R19, 0xf5, RZ ;  /* 0x000000f5130c7810 */ /* 0x000fe20007ffe0ff */
[C---:B------:R-:W-:Y:S01]  /*53d10*/  IMAD.WIDE R8, R13.reuse, 0x2, R24 ;  /* 0x000000020d087825 */ /* 0x040fe200078e0218 */
[----:B------:R-:W-:Y:S01]  /*53d20*/  IADD3 R6, R13, c[0x0][0x198], RZ ;  /* 0x000066000d067a10 */ /* 0x000fe20007ffe0ff */
[----:B------:R0:W-:Y:S01]  /*53d30*/  @P3 STG.E.U16 [R4.64], R0 ;  /* 0x0000000004003986 */ /* 0x0001e2000c101506 */
[----:B------:R-:W-:-:S03]  /*53d40*/  ISETP.GE.AND P2, PT, R12, c[0x0][0x17c], PT ;  /* 0x00005f000c007a0c */ /* 0x000fc60003f46270 */
[----:B------:R-:W-:Y:S01]  /*53d50*/  IMAD.WIDE R12, R6, 0x2, R2 ;  /* 0x00000002060c7825 */ /* 0x000fe200078e0202 */
[----:B------:R1:W-:Y:S01]  /*53d60*/  @P1 STG.E.U16 [R8.64], R10 ;  /* 0x0000000a08001986 */ /* 0x0003e2000c101506 */
[----:B------:R-:W-:Y:S02]  /*53d70*/  ISETP.LT.AND P1, PT, R28, c[0x0][0x178], !P6 ;  /* 0x00005e001c007a0c */ /* 0x000fe40007721270 */
[C---:B------:R-:W-:Y:S01]  /*53d80*/  IADD3 R17, R6.reuse, c[0x0][0x198], RZ ;  /* 0x0000660006117a10 */ /* 0x040fe20007ffe0ff */
[----:B0-----:R-:W-:Y:S01]  /*53d90*/  IMAD.WIDE R4, R6, 0x2, R24 ;  /* 0x0000000206047825 */ /* 0x001fe200078e0218 */
[----:B-----5:R-:W-:Y:S01]  /*53da0*/  @P4 STG.E.U16 [R12.64], R21 ;  /* 0x000000150c004986 */ /* 0x020fe2000c101506 */
[----:B------:R-:W-:Y:S02]  /*53db0*/  ISETP.LT.AND P6, PT, R23, c[0x0][0x178], !P6 ;  /* 0x00005e0017007a0c */ /* 0x000fe400077c1270 */
[----:B------:R-:W-:Y:S02]  /*53dc0*/  ISETP.LT.AND P4, PT, R28, c[0x0][0x178], !P0 ;  /* 0x00005e001c007a0c */ /* 0x000fe40004781270 */
[----:B-1----:R-:W-:Y:S01]  /*53dd0*/  PRMT R10, R27, 0x7632, R10 ;  /* 0x000076321b0a7816 */ /* 0x002fe2000000000a */
[----:B------:R0:W-:Y:S01]  /*53de0*/  @P5 STG.E.U16 [R4.64], R27 ;  /* 0x0000001b04005986 */ /* 0x0001e2000c101506 */
[----:B------:R-:W-:Y:S01]  /*53df0*/  PRMT R0, R21, 0x7632, R0 ;  /* 0x0000763215007816 */ /* 0x000fe20000000000 */
[C---:B------:R-:W-:Y:S01]  /*53e00*/  IMAD.WIDE R8, R17.reuse, 0x2, R2 ;  /* 0x0000000211087825 */ /* 0x040fe200078e0202 */
[C---:B------:R-:W-:Y:S01]  /*53e10*/  IADD3 R6, R17.reuse, c[0x0][0x198], RZ ;  /* 0x0000660011067a10 */ /* 0x040fe20007ffe0ff */
[----:B0-----:R-:W4:Y:S02]  /*53e20*/  LDL.LU R27, [R1+0x31c] ;  /* 0x00031c00011b7983 */ /* 0x001f240000300800 */
[----:B------:R-:W-:-:S02]  /*53e30*/  IMAD.WIDE R4, R17, 0x2, R24 ;  /* 0x0000000211047825 */ /* 0x000fc400078e0218 */
[----:B------:R0:W-:Y:S04]  /*53e40*/  @P1 STG.E.U16 [R8.64], R0 ;  /* 0x0000000008001986 */ /* 0x0001e8000c101506 */
[----:B------:R-:W-:Y:S01]  /*53e50*/  @P6 STG.E.U16 [R4.64], R10 ;  /* 0x0000000a04006986 */ /* 0x000fe2000c101506 */
[----:B0-----:R-:W-:-:S05]  /*53e60*/  IMAD.WIDE R8, R6, 0x2, R2 ;  /* 0x0000000206087825 */ /* 0x001fca00078e0202 */
[----:B--2---:R0:W-:Y:S02]  /*53e70*/  @P4 STG.E.U16 [R8.64], R29 ;  /* 0x0000001d08004986 */ /* 0x0041e4000c101506 */
[----:B0-----:R-:W-:Y:S02]  /*53e80*/  PRMT R9, R29, 0x7632, R9 ;  /* 0x000076321d097816 */ /* 0x001fe40000000009 */
[----:B------:R-:W2:Y:S01]  /*53e90*/  LDL.LU R29, [R1+0x34c] ;  /* 0x00034c00011d7983 */ /* 0x000ea20000300800 */
[----:B------:R-:W-:Y:S02]  /*53ea0*/  ISETP.LT.AND P0, PT, R23, c[0x0][0x178], !P0 ;  /* 0x00005e0017007a0c */ /* 0x000fe40004701270 */
[----:B------:R-:W-:Y:S01]  /*53eb0*/  IADD3 R14, R19, 0xf6, RZ ;  /* 0x000000f6130e7810 */ /* 0x000fe20007ffe0ff */
[----:B------:R-:W-:Y:S01]  /*53ec0*/  IMAD.WIDE R4, R6, 0x2, R24 ;  /* 0x0000000206047825 */ /* 0x000fe200078e0218 */
[----:B------:R-:W-:Y:S02]  /*53ed0*/  ISETP.LT.AND P6, PT, R28, c[0x0][0x178], !P2 ;  /* 0x00005e001c007a0c */ /* 0x000fe400057c1270 */
[----:B------:R-:W-:-:S02]  /*53ee0*/  ISETP.GE.AND P3, PT, R14, c[0x0][0x17c], PT ;  /* 0x00005f000e007a0c */ /* 0x000fc40003f66270 */
[----:B------:R-:W-:Y:S02]  /*53ef0*/  IADD3 R13, R6, c[0x0][0x198], RZ ;  /* 0x00006600060d7a10 */ /* 0x000fe40007ffe0ff */
[----:B------:R-:W-:-:S03]  /*53f00*/  ISETP.LT.AND P2, PT, R23, c[0x0][0x178], !P2 ;  /* 0x00005e0017007a0c */ /* 0x000fc60005741270 */
[----:B---3--:R0:W-:Y:S01]  /*53f10*/  @P0 STG.E.U16 [R4.64], R26 ;  /* 0x0000001a04000986 */ /* 0x0081e2000c101506 */
[----:B------:R-:W-:Y:S02]  /*53f20*/  ISETP.LT.AND P0, PT, R28, c[0x0][0x178], !P3 ;  /* 0x00005e001c007a0c */ /* 0x000fe40005f01270 */
[----:B------:R-:W-:Y:S02]  /*53f30*/  ISETP.LT.AND P3, PT, R23, c[0x0][0x178], !P3 ;  /* 0x00005e0017007a0c */ /* 0x000fe40005f61270 */
[----:B------:R-:W-:Y:S02]  /*53f40*/  IADD3 R17, R13, c[0x0][0x198], RZ ;  /* 0x000066000d117a10 */ /* 0x000fe40007ffe0ff */
[----:B------:R-:W-:Y:S01]  /*53f50*/  IADD3 R12, R19, 0xf9, RZ ;  /* 0x000000f9130c7810 */ /* 0x000fe20007ffe0ff */
[----:B0-----:R-:W-:Y:S01]  /*53f60*/  IMAD.WIDE R4, R13, 0x2, R2 ;  /* 0x000000020d047825 */ /* 0x001fe200078e0202 */
[----:B------:R-:W-:Y:S02]  /*53f70*/  IADD3 R16, R19, 0xf7, RZ ;  /* 0x000000f713107810 */ /* 0x000fe40007ffe0ff */
[----:B------:R-:W-:-:S02]  /*53f80*/  PRMT R0, R26, 0x7632, R0 ;  /* 0x000076321a007816 */ /* 0x000fc40000000000 */
[----:B------:R0:W-:Y:S01]  /*53f90*/  @P6 STG.E.U16 [R4.64], R9 ;  /* 0x0000000904006986 */ /* 0x0001e2000c101506 */
[C---:B------:R-:W-:Y:S02]  /*53fa0*/  IADD3 R14, R19.reuse, 0xf8, RZ ;  /* 0x000000f8130e7810 */ /* 0x040fe40007ffe0ff */
[----:B------:R-:W-:Y:S02]  /*53fb0*/  ISETP.GE.AND P4, PT, R12, c[0x0][0x17c], PT ;  /* 0x00005f000c007a0c */ /* 0x000fe40003f86270 */
[----:B------:R-:W-:Y:S02]  /*53fc0*/  ISETP.GE.AND P5, PT, R16, c[0x0][0x17c], PT ;  /* 0x00005f0010007a0c */ /* 0x000fe40003fa6270 */
[----:B------:R-:W-:Y:S01]  /*53fd0*/  IADD3 R10, R19, 0xfa, RZ ;  /* 0x000000fa130a7810 */ /* 0x000fe20007ffe0ff */
[----:B0-----:R-:W-:-:S04]  /*53fe0*/  IMAD.WIDE R4, R13, 0x2, R24 ;  /* 0x000000020d047825 */ /* 0x001fc800078e0218 */
[C---:B------:R-:W-:Y:S01]  /*53ff0*/  IMAD.WIDE R8, R17.reuse, 0x2, R2 ;  /* 0x0000000211087825 */ /* 0x040fe200078e0202 */
[----:B------:R-:W-:Y:S01]  /*54000*/  ISETP.GE.AND P1, PT, R14, c[0x0][0x17c], PT ;  /* 0x00005f000e007a0c */ /* 0x000fe20003f26270 */
[----:B------:R-:W-:Y:S02]  /*54010*/  @P2 STG.E.U16 [R4.64], R0 ;  /* 0x0000000004002986 */ /* 0x000fe4000c101506 */
[----:B------:R-:W-:Y:S01]  /*54020*/  IMAD.WIDE R12, R17, 0x2, R24 ;  /* 0x00000002110c7825 */ /* 0x000fe200078e0218 */
[----:B------:R-:W-:Y:S01]  /*54030*/  ISETP.GE.AND P6, PT, R10, c[0x0][0x17c], PT ;  /* 0x00005f000a007a0c */ /* 0x000fe20003fc6270 */
[----:B----4-:R0:W-:Y:S01]  /*54040*/  @P0 STG.E.U16 [R8.64], R27 ;  /* 0x0000001b08000986 */ /* 0x0101e2000c101506 */
[----:B------:R-:W-:Y:S02]  /*54050*/  ISETP.LT.AND P0, PT, R28, c[0x0][0x178], !P5 ;  /* 0x00005e001c007a0c */ /* 0x000fe40006f01270 */
[----:B------:R-:W-:Y:S01]  /*54060*/  ISETP.LT.AND P5, PT, R23, c[0x0][0x178], !P5 ;  /* 0x00005e0017007a0c */ /* 0x000fe20006fa1270 */
[----:B------:R1:W-:Y:S01]  /*54070*/  @P3 STG.E.U16 [R12.64], R7 ;  /* 0x000000070c003986 */ /* 0x0003e2000c101506 */
[----:B------:R-:W-:-:S02]  /*54080*/  IADD3 R17, R17, c[0x0][0x198], RZ ;  /* 0x0000660011117a10 */ /* 0x000fc40007ffe0ff */
[----:B------:R-:W-:Y:S02]  /*54090*/  PRMT R10, R27, 0x7632, R10 ;  /* 0x000076321b0a7816 */ /* 0x000fe4000000000a */
[----:B------:R-:W-:Y:S01]  /*540a0*/  ISETP.LT.AND P3, PT, R28, c[0x0][0x178], !P1 ;  /* 0x00005e001c007a0c */ /* 0x000fe20004f61270 */
[----:B0-----:R-:W3:Y:S01]  /*540b0*/  LDL.LU R27, [R1+0x33c] ;  /* 0x00033c00011b7983 */ /* 0x001ee20000300800 */
[----:B------:R-:W-:Y:S02]  /*540c0*/  IADD3 R6, R19, 0xfb, RZ ;  /* 0x000000fb13067810 */ /* 0x000fe40007ffe0ff */
[C---:B------:R-:W-:Y:S01]  /*540d0*/  IADD3 R21, R17.reuse, c[0x0][0x198], RZ ;  /* 0x0000660011157a10 */ /* 0x040fe20007ffe0ff */
[----:B------:R-:W-:Y:S01]  /*540e0*/  IMAD.WIDE R4, R17, 0x2, R2 ;  /* 0x0000000211047825 */ /* 0x000fe200078e0202 */
[----:B------:R-:W-:Y:S02]  /*540f0*/  ISETP.GE.AND P2, PT, R6, c[0x0][0x17c], PT ;  /* 0x00005f0006007a0c */ /* 0x000fe40003f46270 */
[----:B-1----:R-:W-:Y:S01]  /*54100*/  PRMT R13, R7, 0x7632, R13 ;  /* 0x00007632070d7816 */ /* 0x002fe2000000000d */
[----:B------:R-:W-:Y:S01]  /*54110*/  IMAD.WIDE R6, R17, 0x2, R24 ;  /* 0x0000000211067825 */ /* 0x000fe200078e0218 */
[----:B------:R-:W-:-:S03]  /*54120*/  IADD3 R0, R19, 0xfc, RZ ;  /* 0x000000fc13007810 */ /* 0x000fc60007ffe0ff */
[----:B------:R-:W-:Y:S01]  /*54130*/  IMAD.WIDE R8, R21, 0x2, R2 ;  /* 0x0000000215087825 */ /* 0x000fe200078e0202 */
[----:B------:R-:W-:Y:S01]  /*54140*/  @P0 STG.E.U16 [R4.64], R10 ;  /* 0x0000000a04000986 */ /* 0x000fe2000c101506 */
[----:B------:R-:W-:-:S03]  /*54150*/  ISETP.GE.AND P0, PT, R0, c[0x0][0x17c], PT ;  /* 0x00005f0000007a0c */ /* 0x000fc60003f06270 */
[----:B------:R-:W-:Y:S01]  /*54160*/  @P5 STG.E.U16 [R6.64], R13 ;  /* 0x0000000d06005986 */ /* 0x000fe2000c101506 */
[----:B--2---:R-:W-:-:S03]  /*54170*/  PRMT R0, R29, 0x7632, R0 ;  /* 0x000076321d007816 */ /* 0x004fc60000000000 */
[----:B------:R0:W-:Y:S04]  /*54180*/  @P3 STG.E.U16 [R8.64], R29 ;  /* 0x0000001d08003986 */ /* 0x0001e8000c101506 */
[----:B0-----:R-:W2:Y:S01]  /*54190*/  LDL.LU R29, [R1+0x32c] ;  /* 0x00032c00011d7983 */ /* 0x001ea20000300800 */
[----:B------:R-:W-:Y:S01]  /*541a0*/  ISETP.LT.AND P1, PT, R23, c[0x0][0x178], !P1 ;  /* 0x00005e0017007a0c */ /* 0x000fe20004f21270 */
[----:B------:R-:W-:Y:S01]  /*541b0*/  IMAD.WIDE R12, R21, 0x2, R24 ;  /* 0x00000002150c7825 */ /* 0x000fe200078e0218 */
[----:B------:R-:W-:Y:S02]  /*541c0*/  ISETP.LT.AND P3, PT, R28, c[0x0][0x178], !P4 ;  /* 0x00005e001c007a0c */ /* 0x000fe40006761270 */
[----:B------:R-:W-:Y:S02]  /*541d0*/  ISETP.LT.AND P4, PT, R23, c[0x0][0x178], !P4 ;  /* 0x00005e0017007a0c */ /* 0x000fe40006781270 */
[----:B------:R-:W-:-:S02]  /*541e0*/  IADD3 R21, R21, c[0x0][0x198], RZ ;  /* 0x0000660015157a10 */ /* 0x000fc40007ffe0ff */
[----:B------:R-:W-:Y:S02]  /*541f0*/  ISETP.LT.AND P5, PT, R28, c[0x0][0x178], !P6 ;  /* 0x00005e001c007a0c */ /* 0x000fe400077a1270 */
[C---:B------:R-:W-:Y:S01]  /*54200*/  IADD3 R17, R21.reuse, c[0x0][0x198], RZ ;  /* 0x0000660015117a10 */ /* 0x040fe20007ffe0ff */
[----:B------:R-:W-:Y:S01]  /*54210*/  IMAD.WIDE R4, R21, 0x2, R2 ;  /* 0x0000000215047825 */ /* 0x000fe200078e0202 */
[----:B------:R-:W-:-:S03]  /*54220*/  PRMT R16, R11, 0x7632, R16 ;  /* 0x000076320b107816 */ /* 0x000fc60000000010 */
[----:B------:R-:W-:Y:S01]  /*54230*/  IMAD.WIDE R6, R21, 0x2, R24 ;  /* 0x0000000215067825 */ /* 0x000fe200078e0218 */
[----:B------:R0:W-:Y:S01]  /*54240*/  @P1 STG.E.U16 [R12.64], R11 ;  /* 0x0000000b0c001986 */ /* 0x0001e2000c101506 */
[----:B------:R-:W-:Y:S02]  /*54250*/  ISETP.LT.AND P6, PT, R23, c[0x0][0x178], !P6 ;  /* 0x00005e0017007a0c */ /* 0x000fe400077c1270 */
[----:B------:R-:W-:Y:S01]  /*54260*/  IMAD.WIDE R8, R17, 0x2, R2 ;  /* 0x0000000211087825 */ /* 0x000fe200078e0202 */
[----:B------:R1:W-:Y:S04]  /*54270*/  @P3 STG.E.U16 [R4.64], R0 ;  /* 0x0000000004003986 */ /* 0x0003e8000c101506 */
[----:B------:R4:W-:Y:S01]  /*54280*/  @P4 STG.E.U16 [R6.64], R16 ;  /* 0x0000001006004986 */ /* 0x0009e2000c101506 */
[----:B------:R-:W-:-:S02]  /*54290*/  ISETP.LT.AND P4, PT, R28, c[0x0][0x178], !P2 ;  /* 0x00005e001c007a0c */ /* 0x000fc40005781270 */
[----:B------:R-:W-:Y:S02]  /*542a0*/  ISETP.LT.AND P2, PT, R23, c[0x0][0x178], !P2 ;  /* 0x00005e0017007a0c */ /* 0x000fe40005741270 */
[----:B0-----:R-:W-:Y:S02]  /*542b0*/  IADD3 R11, R17, c[0x0][0x198], RZ ;  /* 0x00006600110b7a10 */ /* 0x001fe40007ffe0ff */
[----:B------:R-:W-:Y:S01]  /*542c0*/  IADD3 R14, R19, 0xfd, RZ ;  /* 0x000000fd130e7810 */ /* 0x000fe20007ffe0ff */
[----:B-1----:R-:W-:Y:S01]  /*542d0*/  IMAD.WIDE R4, R17, 0x2, R24 ;  /* 0x0000000211047825 */ /* 0x002fe200078e0218 */
[----:B------:R-:W-:Y:S02]  /*542e0*/  IADD3 R10, R19, 0xfe, RZ ;  /* 0x000000fe130a7810 */ /* 0x000fe40007ffe0ff */
[C---:B------:R-:W-:Y:S01]  /*542f0*/  IADD3 R13, R11.reuse, c[0x0][0x198], RZ ;  /* 0x000066000b0d7a10 */ /* 0x040fe20007ffe0ff */
[----:B----4-:R-:W-:Y:S01]  /*54300*/  IMAD.WIDE R6, R11, 0x2, R2 ;  /* 0x000000020b067825 */ /* 0x010fe200078e0202 */
[----:B------:R-:W-:-:S02]  /*54310*/  ISETP.GE.AND P1, PT, R14, c[0x0][0x17c], PT ;  /* 0x00005f000e007a0c */ /* 0x000fc40003f26270 */
[----:B------:R-:W-:Y:S02]  /*54320*/  IADD3 R12, R19, 0xff, RZ ;  /* 0x000000ff130c7810 */ /* 0x000fe40007ffe0ff */
[----:B------:R-:W-:Y:S01]  /*54330*/  ISETP.GE.AND P3, PT, R10, c[0x0][0x17c], PT ;  /* 0x00005f000a007a0c */ /* 0x000fe20003f66270 */
[----:B------:R-:W4:Y:S01]  /*54340*/  LDL.LU R19, [R1+0x1524] ;  /* 0x0015240001137983 */ /* 0x000f220000300800 */
[----:B------:R-:W-:-:S03]  /*54350*/  PRMT R0, R15, 0x7632, R0 ;  /* 0x000076320f007816 */ /* 0x000fc60000000000 */
[----:B---3--:R0:W-:Y:S01]  /*54360*/  @P5 STG.E.U16 [R8.64], R27 ;  /* 0x0000001b08005986 */ /* 0x0081e2000c101506 */
[----:B------:R-:W-:Y:S02]  /*54370*/  ISETP.LT.AND P5, PT, R28, c[0x0][0x178], !P0 ;  /* 0x00005e001c007a0c */ /* 0x000fe400047a1270 */
[----:B------:R-:W-:Y:S01]  /*54380*/  PRMT R14, R27, 0x7632, R14 ;  /* 0x000076321b0e7816 */ /* 0x000fe2000000000e */
[----:B------:R1:W-:Y:S01]  /*54390*/  @P6 STG.E.U16 [R4.64], R15 ;  /* 0x0000000f04006986 */ /* 0x0003e2000c101506 */
[----:B------:R-:W-:-:S03]  /*543a0*/  ISETP.GE.AND P6, PT, R12, c[0x0][0x17c], PT ;  /* 0x00005f000c007a0c */ /* 0x000fc60003fc6270 */
[----:B------:R3:W-:Y:S01]  /*543b0*/  @P4 STG.E.U16 [R6.64], R14 ;  /* 0x0000000e06004986 */ /* 0x0007e2000c101506 */
[----:B0-----:R-:W-:-:S03]  /*543c0*/  IMAD.WIDE R8, R11, 0x2, R24 ;  /* 0x000000020b087825 */ /* 0x001fc600078e0218 */
[----:B------:R-:W4:Y:S01]  /*543d0*/  LDL.LU R27, [R1+0x2ec] ;  /* 0x0002ec00011b7983 */ /* 0x000f220000300800 */
[----:B------:R-:W-:-:S03]  /*543e0*/  IMAD.WIDE R10, R13, 0x2, R2 ;  /* 0x000000020d0a7825 */ /* 0x000fc600078e0202 */
[----:B------:R0:W-:Y:S01]  /*543f0*/  @P2 STG.E.U16 [R8.64], R0 ;  /* 0x0000000008002986 */ /* 0x0001e2000c101506 */
[C---:B------:R-:W-:Y:S02]  /*54400*/  ISETP.LT.AND P4, PT, R28.reuse, c[0x0][0x178], !P3 ;  /* 0x00005e001c007a0c */ /* 0x040fe40005f81270 */
[C---:B------:R-:W-:Y:S02]  /*54410*/  ISETP.LT.AND P2, PT, R28.reuse, c[0x0][0x178], !P6 ;  /* 0x00005e001c007a0c */ /* 0x040fe40007741270 */
[C---:B------:R-:W-:Y:S02]  /*54420*/  ISETP.LT.AND P0, PT, R23.reuse, c[0x0][0x178], !P0 ;  /* 0x00005e0017007a0c */ /* 0x040fe40004701270 */
[C---:B------:R-:W-:Y:S02]  /*54430*/  ISETP.LT.AND P3, PT, R23.reuse, c[0x0][0x178], !P3 ;  /* 0x00005e0017007a0c */ /* 0x040fe40005f61270 */
[----:B------:R-:W-:Y:S01]  /*54440*/  ISETP.LT.AND P6, PT, R23, c[0x0][0x178], !P6 ;  /* 0x00005e0017007a0c */ /* 0x000fe200077c1270 */
[----:B--2---:R2:W-:Y:S01]  /*54450*/  @P5 STG.E.U16 [R10.64], R29 ;  /* 0x0000001d0a005986 */ /* 0x0045e2000c101506 */
[----:B------:R-:W-:-:S02]  /*54460*/  ISETP.LT.AND P5, PT, R28, c[0x0][0x178], !P1 ;  /* 0x00005e001c007a0c */ /* 0x000fc40004fa1270 */
[----:B------:R-:W-:Y:S02]  /*54470*/  ISETP.LT.AND P1, PT, R23, c[0x0][0x178], !P1 ;  /* 0x00005e0017007a0c */ /* 0x000fe40004f21270 */
[----:B------:R-:W5:Y:S01]  /*54480*/  LDL.LU R23, [R1+0x1520] ;  /* 0x0015200001177983 */ /* 0x000f620000300800 */
[C---:B------:R-:W-:Y:S01]  /*54490*/  IADD3 R17, R13.reuse, c[0x0][0x198], RZ ;  /* 0x000066000d117a10 */ /* 0x040fe20007ffe0ff */
[----:B-1----:R-:W-:-:S03]  /*544a0*/  IMAD.WIDE R4, R13, 0x2, R24 ;  /* 0x000000020d047825 */ /* 0x002fc600078e0218 */
[C---:B------:R-:W-:Y:S01]  /*544b0*/  IADD3 R15, R17.reuse, c[0x0][0x198], RZ ;  /* 0x00006600110f7a10 */ /* 0x040fe20007ffe0ff */
[----:B---3--:R-:W-:Y:S01]  /*544c0*/  IMAD.WIDE R6, R17, 0x2, R2 ;  /* 0x0000000211067825 */ /* 0x008fe200078e0202 */
[----:B0-----:R-:W-:Y:S02]  /*544d0*/  PRMT R0, R29, 0x7632, R0 ;  /* 0x000076321d007816 */ /* 0x001fe40000000000 */
[----:B------:R-:W-:Y:S01]  /*544e0*/  IADD3 R21, R15, c[0x0][0x198], RZ ;  /* 0x000066000f157a10 */ /* 0x000fe20007ffe0ff */
[----:B------:R-:W-:-:S04]  /*544f0*/  IMAD.WIDE R8, R17, 0x2, R24 ;  /* 0x0000000211087825 */ /* 0x000fc800078e0218 */
[----:B--2---:R-:W-:-:S04]  /*54500*/  IMAD.WIDE R10, R15, 0x2, R2 ;  /* 0x000000020f0a7825 */ /* 0x004fc800078e0202 */
[----:B------:R-:W-:-:S04]  /*54510*/  IMAD.WIDE R12, R15, 0x2, R24 ;  /* 0x000000020f0c7825 */ /* 0x000fc800078e0218 */
[----:B------:R-:W-:-:S04]  /*54520*/  IMAD.WIDE R2, R21, 0x2, R2 ;  /* 0x0000000215027825 */ /* 0x000fc800078e0202 */
[----:B------:R-:W-:Y:S01]  /*54530*/  IMAD.WIDE R24, R21, 0x2, R24 ;  /* 0x0000000215187825 */ /* 0x000fe200078e0218 */
[----:B----4-:R-:W-:Y:S01]  /*54540*/  PRMT R14, R19, 0x7632, R14 ;  /* 0x00007632130e7816 */ /* 0x010fe2000000000e */
[----:B------:R0:W-:Y:S04]  /*54550*/  @P0 STG.E.U16 [R4.64], R19 ;  /* 0x0000001304000986 */ /* 0x0001e8000c101506 */
[----:B------:R1:W-:Y:S04]  /*54560*/  @P5 STG.E.U16 [R6.64], R0 ;  /* 0x0000000006005986 */ /* 0x0003e8000c101506 */
[----:B------:R1:W-:Y:S01]  /*54570*/  @P1 STG.E.U16 [R8.64], R14 ;  /* 0x0000000e08001986 */ /* 0x0003e2000c101506 */
[----:B0-----:R-:W-:-:S03]  /*54580*/  PRMT R5, R27, 0x7632, R5 ;  /* 0x000076321b057816 */ /* 0x001fc60000000005 */
[----:B------:R1:W-:Y:S04]  /*54590*/  @P4 STG.E.U16 [R10.64], R27 ;  /* 0x0000001b0a004986 */ /* 0x0003e8000c101506 */
[----:B-----5:R1:W-:Y:S04]  /*545a0*/  @P3 STG.E.U16 [R12.64], R23 ;  /* 0x000000170c003986 */ /* 0x0203e8000c101506 */
[----:B------:R1:W-:Y:S01]  /*545b0*/  @P2 STG.E.U16 [R2.64], R5 ;  /* 0x0000000502002986 */ /* 0x0003e2000c101506 */
[----:B------:R-:W-:Y:S05]  /*545c0*/  @!P6 EXIT ;  /* 0x000000000000e94d */ /* 0x000fea0003800000 */
[----:B-1----:R-:W-:-:S05]  /*545d0*/  PRMT R12, R23, 0x7632, R12 ;  /* 0x00007632170c7816 */ /* 0x002fca000000000c */
[----:B------:R-:W-:Y:S01]  /*545e0*/  STG.E.U16 [R24.64], R12 ;  /* 0x0000000c18007986 */ /* 0x000fe2000c101506 */
[----:B------:R-:W-:Y:S05]  /*545f0*/  EXIT ;  /* 0x000000000000794d */ /* 0x000fea0003800000 */
.L_x_4:
[----:B------:R-:W-:-:S00]  /*54600*/  BRA `(.L_x_4) ;  /* 0xfffffff000007947 */ /* 0x000fc0000383ffff */
[----:B------:R-:W-:-:S00]  /*54610*/  NOP ;  /* 0x0000000000007918 */ /* 0x000fc00000000000 */
        /* <DEDUP_REMOVED lines=14> */
.L_x_5:


//--------------------- .nv.shared.matmul_kernel  --------------------------
	.section	.nv.shared.matmul_kernel,"aw",@nobits
	.sectionflags	@""
	.align	16
